//
// Generated by NVIDIA NVVM Compiler
//
// Compiler Build ID: CL-36424714
// Cuda compilation tools, release 13.0, V13.0.88
// Based on NVVM 20.0.0
//

.version 9.0
.target sm_100
.address_size 64


.entry _Z6krnl_1PfS_S_S_S_S_S_S_S_S_S_S_S_S_S_S_S_S_fiiiS_S_S_if(
	.param .u64 .ptr .align 1 _Z6krnl_1PfS_S_S_S_S_S_S_S_S_S_S_S_S_S_S_S_S_fiiiS_S_S_if_param_0,
	.param .u64 .ptr .align 1 _Z6krnl_1PfS_S_S_S_S_S_S_S_S_S_S_S_S_S_S_S_S_fiiiS_S_S_if_param_1,
	.param .u64 .ptr .align 1 _Z6krnl_1PfS_S_S_S_S_S_S_S_S_S_S_S_S_S_S_S_S_fiiiS_S_S_if_param_2,
	.param .u64 .ptr .align 1 _Z6krnl_1PfS_S_S_S_S_S_S_S_S_S_S_S_S_S_S_S_S_fiiiS_S_S_if_param_3,
	.param .u64 .ptr .align 1 _Z6krnl_1PfS_S_S_S_S_S_S_S_S_S_S_S_S_S_S_S_S_fiiiS_S_S_if_param_4,
	.param .u64 .ptr .align 1 _Z6krnl_1PfS_S_S_S_S_S_S_S_S_S_S_S_S_S_S_S_S_fiiiS_S_S_if_param_5,
	.param .u64 .ptr .align 1 _Z6krnl_1PfS_S_S_S_S_S_S_S_S_S_S_S_S_S_S_S_S_fiiiS_S_S_if_param_6,
	.param .u64 .ptr .align 1 _Z6krnl_1PfS_S_S_S_S_S_S_S_S_S_S_S_S_S_S_S_S_fiiiS_S_S_if_param_7,
	.param .u64 .ptr .align 1 _Z6krnl_1PfS_S_S_S_S_S_S_S_S_S_S_S_S_S_S_S_S_fiiiS_S_S_if_param_8,
	.param .u64 .ptr .align 1 _Z6krnl_1PfS_S_S_S_S_S_S_S_S_S_S_S_S_S_S_S_S_fiiiS_S_S_if_param_9,
	.param .u64 .ptr .align 1 _Z6krnl_1PfS_S_S_S_S_S_S_S_S_S_S_S_S_S_S_S_S_fiiiS_S_S_if_param_10,
	.param .u64 .ptr .align 1 _Z6krnl_1PfS_S_S_S_S_S_S_S_S_S_S_S_S_S_S_S_S_fiiiS_S_S_if_param_11,
	.param .u64 .ptr .align 1 _Z6krnl_1PfS_S_S_S_S_S_S_S_S_S_S_S_S_S_S_S_S_fiiiS_S_S_if_param_12,
	.param .u64 .ptr .align 1 _Z6krnl_1PfS_S_S_S_S_S_S_S_S_S_S_S_S_S_S_S_S_fiiiS_S_S_if_param_13,
	.param .u64 .ptr .align 1 _Z6krnl_1PfS_S_S_S_S_S_S_S_S_S_S_S_S_S_S_S_S_fiiiS_S_S_if_param_14,
	.param .u64 .ptr .align 1 _Z6krnl_1PfS_S_S_S_S_S_S_S_S_S_S_S_S_S_S_S_S_fiiiS_S_S_if_param_15,
	.param .u64 .ptr .align 1 _Z6krnl_1PfS_S_S_S_S_S_S_S_S_S_S_S_S_S_S_S_S_fiiiS_S_S_if_param_16,
	.param .u64 .ptr .align 1 _Z6krnl_1PfS_S_S_S_S_S_S_S_S_S_S_S_S_S_S_S_S_fiiiS_S_S_if_param_17,
	.param .f32 _Z6krnl_1PfS_S_S_S_S_S_S_S_S_S_S_S_S_S_S_S_S_fiiiS_S_S_if_param_18,
	.param .u32 _Z6krnl_1PfS_S_S_S_S_S_S_S_S_S_S_S_S_S_S_S_S_fiiiS_S_S_if_param_19,
	.param .u32 _Z6krnl_1PfS_S_S_S_S_S_S_S_S_S_S_S_S_S_S_S_S_fiiiS_S_S_if_param_20,
	.param .u32 _Z6krnl_1PfS_S_S_S_S_S_S_S_S_S_S_S_S_S_S_S_S_fiiiS_S_S_if_param_21,
	.param .u64 .ptr .align 1 _Z6krnl_1PfS_S_S_S_S_S_S_S_S_S_S_S_S_S_S_S_S_fiiiS_S_S_if_param_22,
	.param .u64 .ptr .align 1 _Z6krnl_1PfS_S_S_S_S_S_S_S_S_S_S_S_S_S_S_S_S_fiiiS_S_S_if_param_23,
	.param .u64 .ptr .align 1 _Z6krnl_1PfS_S_S_S_S_S_S_S_S_S_S_S_S_S_S_S_S_fiiiS_S_S_if_param_24,
	.param .u32 _Z6krnl_1PfS_S_S_S_S_S_S_S_S_S_S_S_S_S_S_S_S_fiiiS_S_S_if_param_25,
	.param .f32 _Z6krnl_1PfS_S_S_S_S_S_S_S_S_S_S_S_S_S_S_S_S_fiiiS_S_S_if_param_26
)
{
	.reg .pred 	%p<7>;
	.reg .b32 	%r<24>;
	.reg .b32 	%f<57>;
	.reg .b64 	%rd<72>;

	ld.param.u64 	%rd2, [_Z6krnl_1PfS_S_S_S_S_S_S_S_S_S_S_S_S_S_S_S_S_fiiiS_S_S_if_param_1];
	ld.param.u64 	%rd4, [_Z6krnl_1PfS_S_S_S_S_S_S_S_S_S_S_S_S_S_S_S_S_fiiiS_S_S_if_param_3];
	ld.param.u64 	%rd5, [_Z6krnl_1PfS_S_S_S_S_S_S_S_S_S_S_S_S_S_S_S_S_fiiiS_S_S_if_param_4];
	ld.param.u64 	%rd8, [_Z6krnl_1PfS_S_S_S_S_S_S_S_S_S_S_S_S_S_S_S_S_fiiiS_S_S_if_param_7];
	ld.param.u64 	%rd9, [_Z6krnl_1PfS_S_S_S_S_S_S_S_S_S_S_S_S_S_S_S_S_fiiiS_S_S_if_param_8];
	ld.param.u64 	%rd10, [_Z6krnl_1PfS_S_S_S_S_S_S_S_S_S_S_S_S_S_S_S_S_fiiiS_S_S_if_param_9];
	ld.param.u64 	%rd11, [_Z6krnl_1PfS_S_S_S_S_S_S_S_S_S_S_S_S_S_S_S_S_fiiiS_S_S_if_param_10];
	ld.param.u64 	%rd12, [_Z6krnl_1PfS_S_S_S_S_S_S_S_S_S_S_S_S_S_S_S_S_fiiiS_S_S_if_param_11];
	ld.param.u64 	%rd16, [_Z6krnl_1PfS_S_S_S_S_S_S_S_S_S_S_S_S_S_S_S_S_fiiiS_S_S_if_param_15];
	ld.param.u64 	%rd17, [_Z6krnl_1PfS_S_S_S_S_S_S_S_S_S_S_S_S_S_S_S_S_fiiiS_S_S_if_param_16];
	ld.param.u64 	%rd18, [_Z6krnl_1PfS_S_S_S_S_S_S_S_S_S_S_S_S_S_S_S_S_fiiiS_S_S_if_param_17];
	ld.param.f32 	%f1, [_Z6krnl_1PfS_S_S_S_S_S_S_S_S_S_S_S_S_S_S_S_S_fiiiS_S_S_if_param_18];
	ld.param.u32 	%r3, [_Z6krnl_1PfS_S_S_S_S_S_S_S_S_S_S_S_S_S_S_S_S_fiiiS_S_S_if_param_19];
	ld.param.u32 	%r4, [_Z6krnl_1PfS_S_S_S_S_S_S_S_S_S_S_S_S_S_S_S_S_fiiiS_S_S_if_param_20];
	ld.param.u32 	%r5, [_Z6krnl_1PfS_S_S_S_S_S_S_S_S_S_S_S_S_S_S_S_S_fiiiS_S_S_if_param_21];
	ld.param.u64 	%rd19, [_Z6krnl_1PfS_S_S_S_S_S_S_S_S_S_S_S_S_S_S_S_S_fiiiS_S_S_if_param_22];
	ld.param.u64 	%rd20, [_Z6krnl_1PfS_S_S_S_S_S_S_S_S_S_S_S_S_S_S_S_S_fiiiS_S_S_if_param_23];
	ld.param.u64 	%rd21, [_Z6krnl_1PfS_S_S_S_S_S_S_S_S_S_S_S_S_S_S_S_S_fiiiS_S_S_if_param_24];
	ld.param.u32 	%r6, [_Z6krnl_1PfS_S_S_S_S_S_S_S_S_S_S_S_S_S_S_S_S_fiiiS_S_S_if_param_25];
	ld.param.f32 	%f2, [_Z6krnl_1PfS_S_S_S_S_S_S_S_S_S_S_S_S_S_S_S_S_fiiiS_S_S_if_param_26];
	mov.u32 	%r7, %tid.x;
	mov.u32 	%r8, %ntid.x;
	mov.u32 	%r9, %ctaid.x;
	mov.u32 	%r10, %nctaid.x;
	mov.u32 	%r11, %ctaid.y;
	mov.u32 	%r12, %nctaid.y;
	mov.u32 	%r13, %ctaid.z;
	mad.lo.s32 	%r14, %r12, %r13, %r11;
	mad.lo.s32 	%r15, %r14, %r10, %r9;
	mad.lo.s32 	%r1, %r15, %r8, %r7;
	mul.lo.s32 	%r2, %r4, %r3;
	mul.lo.s32 	%r16, %r2, %r5;
	setp.ge.s32 	%p1, %r1, %r16;
	@%p1 bra 	$L__BB0_5;
	rem.s32 	%r17, %r1, %r4;
	add.s32 	%r18, %r4, -1;
	setp.eq.s32 	%p2, %r17, %r18;
	@%p2 bra 	$L__BB0_5;
	div.s32 	%r19, %r1, %r2;
	add.s32 	%r20, %r5, -1;
	setp.ge.s32 	%p3, %r19, %r20;
	@%p3 bra 	$L__BB0_5;
	div.s32 	%r21, %r1, %r4;
	rem.s32 	%r22, %r21, %r3;
	add.s32 	%r23, %r3, -1;
	setp.eq.s32 	%p4, %r22, %r23;
	@%p4 bra 	$L__BB0_5;
	ld.param.u64 	%rd71, [_Z6krnl_1PfS_S_S_S_S_S_S_S_S_S_S_S_S_S_S_S_S_fiiiS_S_S_if_param_14];
	ld.param.u64 	%rd70, [_Z6krnl_1PfS_S_S_S_S_S_S_S_S_S_S_S_S_S_S_S_S_fiiiS_S_S_if_param_13];
	ld.param.u64 	%rd69, [_Z6krnl_1PfS_S_S_S_S_S_S_S_S_S_S_S_S_S_S_S_S_fiiiS_S_S_if_param_12];
	ld.param.u64 	%rd68, [_Z6krnl_1PfS_S_S_S_S_S_S_S_S_S_S_S_S_S_S_S_S_fiiiS_S_S_if_param_6];
	ld.param.u64 	%rd67, [_Z6krnl_1PfS_S_S_S_S_S_S_S_S_S_S_S_S_S_S_S_S_fiiiS_S_S_if_param_5];
	ld.param.u64 	%rd66, [_Z6krnl_1PfS_S_S_S_S_S_S_S_S_S_S_S_S_S_S_S_S_fiiiS_S_S_if_param_2];
	ld.param.u64 	%rd65, [_Z6krnl_1PfS_S_S_S_S_S_S_S_S_S_S_S_S_S_S_S_S_fiiiS_S_S_if_param_0];
	cvta.to.global.u64 	%rd22, %rd65;
	mul.wide.s32 	%rd23, %r1, 4;
	add.s64 	%rd24, %rd22, %rd23;
	ld.global.f32 	%f3, [%rd24];
	cvt.rn.f32.s32 	%f4, %r6;
	cvta.to.global.u64 	%rd25, %rd19;
	add.s64 	%rd26, %rd25, %rd23;
	ld.global.f32 	%f5, [%rd26];
	fma.rn.f32 	%f6, %f5, %f4, %f3;
	cvta.to.global.u64 	%rd27, %rd4;
	add.s64 	%rd28, %rd27, %rd23;
	ld.global.f32 	%f7, [%rd28];
	div.rn.f32 	%f8, %f7, %f1;
	sub.f32 	%f9, %f6, %f8;
	cvta.to.global.u64 	%rd29, %rd2;
	add.s64 	%rd30, %rd29, %rd23;
	ld.global.f32 	%f10, [%rd30];
	cvta.to.global.u64 	%rd31, %rd20;
	add.s64 	%rd32, %rd31, %rd23;
	ld.global.f32 	%f11, [%rd32];
	fma.rn.f32 	%f12, %f11, %f4, %f10;
	cvta.to.global.u64 	%rd33, %rd5;
	add.s64 	%rd34, %rd33, %rd23;
	ld.global.f32 	%f13, [%rd34];
	div.rn.f32 	%f14, %f13, %f1;
	sub.f32 	%f15, %f12, %f14;
	cvta.to.global.u64 	%rd35, %rd66;
	add.s64 	%rd36, %rd35, %rd23;
	ld.global.f32 	%f16, [%rd36];
	cvta.to.global.u64 	%rd37, %rd21;
	add.s64 	%rd38, %rd37, %rd23;
	ld.global.f32 	%f17, [%rd38];
	fma.rn.f32 	%f18, %f17, %f4, %f16;
	cvta.to.global.u64 	%rd39, %rd67;
	add.s64 	%rd40, %rd39, %rd23;
	ld.global.f32 	%f19, [%rd40];
	div.rn.f32 	%f20, %f19, %f1;
	sub.f32 	%f21, %f18, %f20;
	cvta.to.global.u64 	%rd41, %rd69;
	add.s64 	%rd42, %rd41, %rd23;
	ld.global.f32 	%f22, [%rd42];
	cvta.to.global.u64 	%rd43, %rd10;
	add.s64 	%rd44, %rd43, %rd23;
	ld.global.f32 	%f23, [%rd44];
	cvta.to.global.u64 	%rd45, %rd11;
	add.s64 	%rd46, %rd45, %rd23;
	ld.global.f32 	%f24, [%rd46];
	mul.f32 	%f25, %f15, %f24;
	fma.rn.f32 	%f26, %f9, %f23, %f25;
	cvta.to.global.u64 	%rd47, %rd12;
	add.s64 	%rd48, %rd47, %rd23;
	ld.global.f32 	%f27, [%rd48];
	fma.rn.f32 	%f28, %f21, %f27, %f26;
	mul.f32 	%f29, %f1, %f28;
	sub.f32 	%f30, %f22, %f29;
	cvta.to.global.u64 	%rd49, %rd70;
	add.s64 	%rd50, %rd49, %rd23;
	ld.global.f32 	%f31, [%rd50];
	fma.rn.f32 	%f32, %f1, %f31, 0f3F800000;
	div.rn.f32 	%f33, %f30, %f32;
	cvta.to.global.u64 	%rd51, %rd71;
	add.s64 	%rd52, %rd51, %rd23;
	setp.gtu.f32 	%p5, %f33, %f2;
	selp.f32 	%f34, %f2, %f33, %p5;
	neg.f32 	%f35, %f2;
	setp.leu.f32 	%p6, %f34, %f35;
	selp.f32 	%f36, %f35, %f34, %p6;
	st.global.f32 	[%rd52], %f36;
	ld.global.f32 	%f37, [%rd44];
	fma.rn.f32 	%f38, %f36, %f37, %f9;
	cvta.to.global.u64 	%rd53, %rd16;
	add.s64 	%rd54, %rd53, %rd23;
	ld.global.f32 	%f39, [%rd54];
	div.rn.f32 	%f40, %f39, %f1;
	add.f32 	%f41, %f40, %f40;
	sub.f32 	%f42, %f38, %f41;
	cvta.to.global.u64 	%rd55, %rd68;
	add.s64 	%rd56, %rd55, %rd23;
	st.global.f32 	[%rd56], %f42;
	ld.global.f32 	%f43, [%rd52];
	ld.global.f32 	%f44, [%rd46];
	fma.rn.f32 	%f45, %f43, %f44, %f15;
	cvta.to.global.u64 	%rd57, %rd17;
	add.s64 	%rd58, %rd57, %rd23;
	ld.global.f32 	%f46, [%rd58];
	div.rn.f32 	%f47, %f46, %f1;
	add.f32 	%f48, %f47, %f47;
	sub.f32 	%f49, %f45, %f48;
	cvta.to.global.u64 	%rd59, %rd8;
	add.s64 	%rd60, %rd59, %rd23;
	st.global.f32 	[%rd60], %f49;
	ld.global.f32 	%f50, [%rd52];
	ld.global.f32 	%f51, [%rd48];
	fma.rn.f32 	%f52, %f50, %f51, %f21;
	cvta.to.global.u64 	%rd61, %rd18;
	add.s64 	%rd62, %rd61, %rd23;
	ld.global.f32 	%f53, [%rd62];
	div.rn.f32 	%f54, %f53, %f1;
	add.f32 	%f55, %f54, %f54;
	sub.f32 	%f56, %f52, %f55;
	cvta.to.global.u64 	%rd63, %rd9;
	add.s64 	%rd64, %rd63, %rd23;
	st.global.f32 	[%rd64], %f56;
$L__BB0_5:
	ret;

}
.entry _Z6krnl_2PfS_S_S_S_S_fiii(
	.param .u64 .ptr .align 1 _Z6krnl_2PfS_S_S_S_S_fiii_param_0,
	.param .u64 .ptr .align 1 _Z6krnl_2PfS_S_S_S_S_fiii_param_1,
	.param .u64 .ptr .align 1 _Z6krnl_2PfS_S_S_S_S_fiii_param_2,
	.param .u64 .ptr .align 1 _Z6krnl_2PfS_S_S_S_S_fiii_param_3,
	.param .u64 .ptr .align 1 _Z6krnl_2PfS_S_S_S_S_fiii_param_4,
	.param .u64 .ptr .align 1 _Z6krnl_2PfS_S_S_S_S_fiii_param_5,
	.param .f32 _Z6krnl_2PfS_S_S_S_S_fiii_param_6,
	.param .u32 _Z6krnl_2PfS_S_S_S_S_fiii_param_7,
	.param .u32 _Z6krnl_2PfS_S_S_S_S_fiii_param_8,
	.param .u32 _Z6krnl_2PfS_S_S_S_S_fiii_param_9
)
{
	.reg .pred 	%p<5>;
	.reg .b32 	%r<24>;
	.reg .b32 	%f<17>;
	.reg .b64 	%rd<24>;

	ld.param.u64 	%rd1, [_Z6krnl_2PfS_S_S_S_S_fiii_param_0];
	ld.param.u64 	%rd2, [_Z6krnl_2PfS_S_S_S_S_fiii_param_1];
	ld.param.u64 	%rd3, [_Z6krnl_2PfS_S_S_S_S_fiii_param_2];
	ld.param.u64 	%rd4, [_Z6krnl_2PfS_S_S_S_S_fiii_param_3];
	ld.param.u64 	%rd5, [_Z6krnl_2PfS_S_S_S_S_fiii_param_4];
	ld.param.u64 	%rd6, [_Z6krnl_2PfS_S_S_S_S_fiii_param_5];
	ld.param.f32 	%f1, [_Z6krnl_2PfS_S_S_S_S_fiii_param_6];
	ld.param.u32 	%r3, [_Z6krnl_2PfS_S_S_S_S_fiii_param_7];
	ld.param.u32 	%r4, [_Z6krnl_2PfS_S_S_S_S_fiii_param_8];
	ld.param.u32 	%r5, [_Z6krnl_2PfS_S_S_S_S_fiii_param_9];
	mov.u32 	%r6, %tid.x;
	mov.u32 	%r7, %ntid.x;
	mov.u32 	%r8, %ctaid.x;
	mov.u32 	%r9, %nctaid.x;
	mov.u32 	%r10, %ctaid.y;
	mov.u32 	%r11, %nctaid.y;
	mov.u32 	%r12, %ctaid.z;
	mad.lo.s32 	%r13, %r11, %r12, %r10;
	mad.lo.s32 	%r14, %r13, %r9, %r8;
	mad.lo.s32 	%r1, %r14, %r7, %r6;
	mul.lo.s32 	%r2, %r4, %r3;
	mul.lo.s32 	%r15, %r2, %r5;
	setp.ge.s32 	%p1, %r1, %r15;
	@%p1 bra 	$L__BB1_5;
	rem.s32 	%r16, %r1, %r4;
	add.s32 	%r17, %r4, -1;
	setp.eq.s32 	%p2, %r16, %r17;
	@%p2 bra 	$L__BB1_5;
	div.s32 	%r18, %r1, %r2;
	add.s32 	%r19, %r5, -1;
	setp.ge.s32 	%p3, %r18, %r19;
	@%p3 bra 	$L__BB1_5;
	div.s32 	%r20, %r1, %r4;
	rem.s32 	%r21, %r20, %r3;
	add.s32 	%r22, %r3, -1;
	setp.eq.s32 	%p4, %r21, %r22;
	@%p4 bra 	$L__BB1_5;
	cvta.to.global.u64 	%rd7, %rd6;
	cvta.to.global.u64 	%rd8, %rd5;
	cvta.to.global.u64 	%rd9, %rd4;
	add.s32 	%r23, %r4, %r1;
	mul.wide.s32 	%rd10, %r23, 4;
	add.s64 	%rd11, %rd9, %rd10;
	ld.global.f32 	%f2, [%rd11];
	mul.wide.s32 	%rd12, %r1, 4;
	add.s64 	%rd13, %rd9, %rd12;
	ld.global.f32 	%f3, [%rd13];
	sub.f32 	%f4, %f2, %f3;
	cvta.to.global.u64 	%rd14, %rd1;
	add.s64 	%rd15, %rd14, %rd10;
	ld.global.f32 	%f5, [%rd15];
	fma.rn.f32 	%f6, %f1, %f4, %f5;
	st.global.f32 	[%rd15], %f6;
	add.s64 	%rd16, %rd8, %rd10;
	ld.global.f32 	%f7, [%rd16];
	add.s64 	%rd17, %rd8, %rd12;
	ld.global.f32 	%f8, [%rd17];
	sub.f32 	%f9, %f7, %f8;
	cvta.to.global.u64 	%rd18, %rd2;
	add.s64 	%rd19, %rd18, %rd10;
	ld.global.f32 	%f10, [%rd19];
	fma.rn.f32 	%f11, %f1, %f9, %f10;
	st.global.f32 	[%rd19], %f11;
	add.s64 	%rd20, %rd7, %rd10;
	ld.global.f32 	%f12, [%rd20];
	add.s64 	%rd21, %rd7, %rd12;
	ld.global.f32 	%f13, [%rd21];
	sub.f32 	%f14, %f12, %f13;
	cvta.to.global.u64 	%rd22, %rd3;
	add.s64 	%rd23, %rd22, %rd10;
	ld.global.f32 	%f15, [%rd23];
	fma.rn.f32 	%f16, %f1, %f14, %f15;
	st.global.f32 	[%rd23], %f16;
$L__BB1_5:
	ret;

}
.entry _Z6krnl_3PfS_S_S_S_S_fiii(
	.param .u64 .ptr .align 1 _Z6krnl_3PfS_S_S_S_S_fiii_param_0,
	.param .u64 .ptr .align 1 _Z6krnl_3PfS_S_S_S_S_fiii_param_1,
	.param .u64 .ptr .align 1 _Z6krnl_3PfS_S_S_S_S_fiii_param_2,
	.param .u64 .ptr .align 1 _Z6krnl_3PfS_S_S_S_S_fiii_param_3,
	.param .u64 .ptr .align 1 _Z6krnl_3PfS_S_S_S_S_fiii_param_4,
	.param .u64 .ptr .align 1 _Z6krnl_3PfS_S_S_S_S_fiii_param_5,
	.param .f32 _Z6krnl_3PfS_S_S_S_S_fiii_param_6,
	.param .u32 _Z6krnl_3PfS_S_S_S_S_fiii_param_7,
	.param .u32 _Z6krnl_3PfS_S_S_S_S_fiii_param_8,
	.param .u32 _Z6krnl_3PfS_S_S_S_S_fiii_param_9
)
{
	.reg .pred 	%p<5>;
	.reg .b32 	%r<23>;
	.reg .b32 	%f<17>;
	.reg .b64 	%rd<20>;

	ld.param.u64 	%rd1, [_Z6krnl_3PfS_S_S_S_S_fiii_param_0];
	ld.param.u64 	%rd2, [_Z6krnl_3PfS_S_S_S_S_fiii_param_1];
	ld.param.u64 	%rd3, [_Z6krnl_3PfS_S_S_S_S_fiii_param_2];
	ld.param.u64 	%rd4, [_Z6krnl_3PfS_S_S_S_S_fiii_param_3];
	ld.param.u64 	%rd5, [_Z6krnl_3PfS_S_S_S_S_fiii_param_4];
	ld.param.u64 	%rd6, [_Z6krnl_3PfS_S_S_S_S_fiii_param_5];
	ld.param.f32 	%f1, [_Z6krnl_3PfS_S_S_S_S_fiii_param_6];
	ld.param.u32 	%r3, [_Z6krnl_3PfS_S_S_S_S_fiii_param_7];
	ld.param.u32 	%r4, [_Z6krnl_3PfS_S_S_S_S_fiii_param_8];
	ld.param.u32 	%r5, [_Z6krnl_3PfS_S_S_S_S_fiii_param_9];
	mov.u32 	%r6, %tid.x;
	mov.u32 	%r7, %ntid.x;
	mov.u32 	%r8, %ctaid.x;
	mov.u32 	%r9, %nctaid.x;
	mov.u32 	%r10, %ctaid.y;
	mov.u32 	%r11, %nctaid.y;
	mov.u32 	%r12, %ctaid.z;
	mad.lo.s32 	%r13, %r11, %r12, %r10;
	mad.lo.s32 	%r14, %r13, %r9, %r8;
	mad.lo.s32 	%r1, %r14, %r7, %r6;
	mul.lo.s32 	%r2, %r4, %r3;
	mul.lo.s32 	%r15, %r2, %r5;
	setp.ge.s32 	%p1, %r1, %r15;
	@%p1 bra 	$L__BB2_5;
	rem.s32 	%r16, %r1, %r4;
	add.s32 	%r17, %r4, -1;
	setp.eq.s32 	%p2, %r16, %r17;
	@%p2 bra 	$L__BB2_5;
	div.s32 	%r18, %r1, %r2;
	add.s32 	%r19, %r5, -1;
	setp.ge.s32 	%p3, %r18, %r19;
	@%p3 bra 	$L__BB2_5;
	div.s32 	%r20, %r1, %r4;
	rem.s32 	%r21, %r20, %r3;
	add.s32 	%r22, %r3, -1;
	setp.eq.s32 	%p4, %r21, %r22;
	@%p4 bra 	$L__BB2_5;
	cvta.to.global.u64 	%rd7, %rd4;
	mul.wide.s32 	%rd8, %r1, 4;
	add.s64 	%rd9, %rd7, %rd8;
	ld.global.f32 	%f2, [%rd9+4];
	ld.global.f32 	%f3, [%rd9];
	sub.f32 	%f4, %f2, %f3;
	cvta.to.global.u64 	%rd10, %rd1;
	add.s64 	%rd11, %rd10, %rd8;
	ld.global.f32 	%f5, [%rd11+4];
	fma.rn.f32 	%f6, %f1, %f4, %f5;
	st.global.f32 	[%rd11+4], %f6;
	cvta.to.global.u64 	%rd12, %rd5;
	add.s64 	%rd13, %rd12, %rd8;
	ld.global.f32 	%f7, [%rd13+4];
	ld.global.f32 	%f8, [%rd13];
	sub.f32 	%f9, %f7, %f8;
	cvta.to.global.u64 	%rd14, %rd2;
	add.s64 	%rd15, %rd14, %rd8;
	ld.global.f32 	%f10, [%rd15+4];
	fma.rn.f32 	%f11, %f1, %f9, %f10;
	st.global.f32 	[%rd15+4], %f11;
	cvta.to.global.u64 	%rd16, %rd6;
	add.s64 	%rd17, %rd16, %rd8;
	ld.global.f32 	%f12, [%rd17+4];
	ld.global.f32 	%f13, [%rd17];
	sub.f32 	%f14, %f12, %f13;
	cvta.to.global.u64 	%rd18, %rd3;
	add.s64 	%rd19, %rd18, %rd8;
	ld.global.f32 	%f15, [%rd19+4];
	fma.rn.f32 	%f16, %f1, %f14, %f15;
	st.global.f32 	[%rd19+4], %f16;
$L__BB2_5:
	ret;

}
.entry _Z6krnl_zPfS_S_S_S_S_fiii(
	.param .u64 .ptr .align 1 _Z6krnl_zPfS_S_S_S_S_fiii_param_0,
	.param .u64 .ptr .align 1 _Z6krnl_zPfS_S_S_S_S_fiii_param_1,
	.param .u64 .ptr .align 1 _Z6krnl_zPfS_S_S_S_S_fiii_param_2,
	.param .u64 .ptr .align 1 _Z6krnl_zPfS_S_S_S_S_fiii_param_3,
	.param .u64 .ptr .align 1 _Z6krnl_zPfS_S_S_S_S_fiii_param_4,
	.param .u64 .ptr .align 1 _Z6krnl_zPfS_S_S_S_S_fiii_param_5,
	.param .f32 _Z6krnl_zPfS_S_S_S_S_fiii_param_6,
	.param .u32 _Z6krnl_zPfS_S_S_S_S_fiii_param_7,
	.param .u32 _Z6krnl_zPfS_S_S_S_S_fiii_param_8,
	.param .u32 _Z6krnl_zPfS_S_S_S_S_fiii_param_9
)
{
	.reg .pred 	%p<5>;
	.reg .b32 	%r<24>;
	.reg .b32 	%f<17>;
	.reg .b64 	%rd<24>;

	ld.param.u64 	%rd1, [_Z6krnl_zPfS_S_S_S_S_fiii_param_0];
	ld.param.u64 	%rd2, [_Z6krnl_zPfS_S_S_S_S_fiii_param_1];
	ld.param.u64 	%rd3, [_Z6krnl_zPfS_S_S_S_S_fiii_param_2];
	ld.param.u64 	%rd4, [_Z6krnl_zPfS_S_S_S_S_fiii_param_3];
	ld.param.u64 	%rd5, [_Z6krnl_zPfS_S_S_S_S_fiii_param_4];
	ld.param.u64 	%rd6, [_Z6krnl_zPfS_S_S_S_S_fiii_param_5];
	ld.param.f32 	%f1, [_Z6krnl_zPfS_S_S_S_S_fiii_param_6];
	ld.param.u32 	%r3, [_Z6krnl_zPfS_S_S_S_S_fiii_param_7];
	ld.param.u32 	%r4, [_Z6krnl_zPfS_S_S_S_S_fiii_param_8];
	ld.param.u32 	%r5, [_Z6krnl_zPfS_S_S_S_S_fiii_param_9];
	mov.u32 	%r6, %tid.x;
	mov.u32 	%r7, %ntid.x;
	mov.u32 	%r8, %ctaid.x;
	mov.u32 	%r9, %nctaid.x;
	mov.u32 	%r10, %ctaid.y;
	mov.u32 	%r11, %nctaid.y;
	mov.u32 	%r12, %ctaid.z;
	mad.lo.s32 	%r13, %r11, %r12, %r10;
	mad.lo.s32 	%r14, %r13, %r9, %r8;
	mad.lo.s32 	%r1, %r14, %r7, %r6;
	mul.lo.s32 	%r2, %r4, %r3;
	mul.lo.s32 	%r15, %r2, %r5;
	setp.ge.s32 	%p1, %r1, %r15;
	@%p1 bra 	$L__BB3_5;
	rem.s32 	%r16, %r1, %r4;
	add.s32 	%r17, %r4, -1;
	setp.eq.s32 	%p2, %r16, %r17;
	@%p2 bra 	$L__BB3_5;
	div.s32 	%r18, %r1, %r2;
	add.s32 	%r19, %r5, -1;
	setp.ge.s32 	%p3, %r18, %r19;
	@%p3 bra 	$L__BB3_5;
	div.s32 	%r20, %r1, %r4;
	rem.s32 	%r21, %r20, %r3;
	add.s32 	%r22, %r3, -1;
	setp.eq.s32 	%p4, %r21, %r22;
	@%p4 bra 	$L__BB3_5;
	cvta.to.global.u64 	%rd7, %rd6;
	cvta.to.global.u64 	%rd8, %rd5;
	cvta.to.global.u64 	%rd9, %rd4;
	add.s32 	%r23, %r2, %r1;
	mul.wide.s32 	%rd10, %r23, 4;
	add.s64 	%rd11, %rd9, %rd10;
	ld.global.f32 	%f2, [%rd11];
	mul.wide.s32 	%rd12, %r1, 4;
	add.s64 	%rd13, %rd9, %rd12;
	ld.global.f32 	%f3, [%rd13];
	sub.f32 	%f4, %f2, %f3;
	cvta.to.global.u64 	%rd14, %rd1;
	add.s64 	%rd15, %rd14, %rd10;
	ld.global.f32 	%f5, [%rd15];
	fma.rn.f32 	%f6, %f1, %f4, %f5;
	st.global.f32 	[%rd15], %f6;
	add.s64 	%rd16, %rd8, %rd10;
	ld.global.f32 	%f7, [%rd16];
	add.s64 	%rd17, %rd8, %rd12;
	ld.global.f32 	%f8, [%rd17];
	sub.f32 	%f9, %f7, %f8;
	cvta.to.global.u64 	%rd18, %rd2;
	add.s64 	%rd19, %rd18, %rd10;
	ld.global.f32 	%f10, [%rd19];
	fma.rn.f32 	%f11, %f1, %f9, %f10;
	st.global.f32 	[%rd19], %f11;
	add.s64 	%rd20, %rd7, %rd10;
	ld.global.f32 	%f12, [%rd20];
	add.s64 	%rd21, %rd7, %rd12;
	ld.global.f32 	%f13, [%rd21];
	sub.f32 	%f14, %f12, %f13;
	cvta.to.global.u64 	%rd22, %rd3;
	add.s64 	%rd23, %rd22, %rd10;
	ld.global.f32 	%f15, [%rd23];
	fma.rn.f32 	%f16, %f1, %f14, %f15;
	st.global.f32 	[%rd23], %f16;
$L__BB3_5:
	ret;

}
.entry _Z8krnl_23zPfS_S_S_S_S_S_S_S_S_S_S_fiii(
	.param .u64 .ptr .align 1 _Z8krnl_23zPfS_S_S_S_S_S_S_S_S_S_S_fiii_param_0,
	.param .u64 .ptr .align 1 _Z8krnl_23zPfS_S_S_S_S_S_S_S_S_S_S_fiii_param_1,
	.param .u64 .ptr .align 1 _Z8krnl_23zPfS_S_S_S_S_S_S_S_S_S_S_fiii_param_2,
	.param .u64 .ptr .align 1 _Z8krnl_23zPfS_S_S_S_S_S_S_S_S_S_S_fiii_param_3,
	.param .u64 .ptr .align 1 _Z8krnl_23zPfS_S_S_S_S_S_S_S_S_S_S_fiii_param_4,
	.param .u64 .ptr .align 1 _Z8krnl_23zPfS_S_S_S_S_S_S_S_S_S_S_fiii_param_5,
	.param .u64 .ptr .align 1 _Z8krnl_23zPfS_S_S_S_S_S_S_S_S_S_S_fiii_param_6,
	.param .u64 .ptr .align 1 _Z8krnl_23zPfS_S_S_S_S_S_S_S_S_S_S_fiii_param_7,
	.param .u64 .ptr .align 1 _Z8krnl_23zPfS_S_S_S_S_S_S_S_S_S_S_fiii_param_8,
	.param .u64 .ptr .align 1 _Z8krnl_23zPfS_S_S_S_S_S_S_S_S_S_S_fiii_param_9,
	.param .u64 .ptr .align 1 _Z8krnl_23zPfS_S_S_S_S_S_S_S_S_S_S_fiii_param_10,
	.param .u64 .ptr .align 1 _Z8krnl_23zPfS_S_S_S_S_S_S_S_S_S_S_fiii_param_11,
	.param .f32 _Z8krnl_23zPfS_S_S_S_S_S_S_S_S_S_S_fiii_param_12,
	.param .u32 _Z8krnl_23zPfS_S_S_S_S_S_S_S_S_S_S_fiii_param_13,
	.param .u32 _Z8krnl_23zPfS_S_S_S_S_S_S_S_S_S_S_fiii_param_14,
	.param .u32 _Z8krnl_23zPfS_S_S_S_S_S_S_S_S_S_S_fiii_param_15
)
{
	.reg .pred 	%p<5>;
	.reg .b32 	%r<25>;
	.reg .b32 	%f<47>;
	.reg .b64 	%rd<49>;

	ld.param.u64 	%rd2, [_Z8krnl_23zPfS_S_S_S_S_S_S_S_S_S_S_fiii_param_1];
	ld.param.u64 	%rd4, [_Z8krnl_23zPfS_S_S_S_S_S_S_S_S_S_S_fiii_param_3];
	ld.param.u64 	%rd5, [_Z8krnl_23zPfS_S_S_S_S_S_S_S_S_S_S_fiii_param_4];
	ld.param.u64 	%rd6, [_Z8krnl_23zPfS_S_S_S_S_S_S_S_S_S_S_fiii_param_5];
	ld.param.u64 	%rd7, [_Z8krnl_23zPfS_S_S_S_S_S_S_S_S_S_S_fiii_param_6];
	ld.param.u64 	%rd8, [_Z8krnl_23zPfS_S_S_S_S_S_S_S_S_S_S_fiii_param_7];
	ld.param.u64 	%rd9, [_Z8krnl_23zPfS_S_S_S_S_S_S_S_S_S_S_fiii_param_8];
	ld.param.u64 	%rd10, [_Z8krnl_23zPfS_S_S_S_S_S_S_S_S_S_S_fiii_param_9];
	ld.param.u64 	%rd11, [_Z8krnl_23zPfS_S_S_S_S_S_S_S_S_S_S_fiii_param_10];
	ld.param.u64 	%rd12, [_Z8krnl_23zPfS_S_S_S_S_S_S_S_S_S_S_fiii_param_11];
	ld.param.f32 	%f1, [_Z8krnl_23zPfS_S_S_S_S_S_S_S_S_S_S_fiii_param_12];
	ld.param.u32 	%r3, [_Z8krnl_23zPfS_S_S_S_S_S_S_S_S_S_S_fiii_param_13];
	ld.param.u32 	%r4, [_Z8krnl_23zPfS_S_S_S_S_S_S_S_S_S_S_fiii_param_14];
	ld.param.u32 	%r5, [_Z8krnl_23zPfS_S_S_S_S_S_S_S_S_S_S_fiii_param_15];
	mov.u32 	%r6, %tid.x;
	mov.u32 	%r7, %ntid.x;
	mov.u32 	%r8, %ctaid.x;
	mov.u32 	%r9, %nctaid.x;
	mov.u32 	%r10, %ctaid.y;
	mov.u32 	%r11, %nctaid.y;
	mov.u32 	%r12, %ctaid.z;
	mad.lo.s32 	%r13, %r11, %r12, %r10;
	mad.lo.s32 	%r14, %r13, %r9, %r8;
	mad.lo.s32 	%r1, %r14, %r7, %r6;
	mul.lo.s32 	%r2, %r4, %r3;
	mul.lo.s32 	%r15, %r2, %r5;
	setp.ge.s32 	%p1, %r1, %r15;
	@%p1 bra 	$L__BB4_5;
	rem.s32 	%r16, %r1, %r4;
	add.s32 	%r17, %r4, -1;
	setp.eq.s32 	%p2, %r16, %r17;
	@%p2 bra 	$L__BB4_5;
	div.s32 	%r18, %r1, %r2;
	add.s32 	%r19, %r5, -1;
	setp.ge.s32 	%p3, %r18, %r19;
	@%p3 bra 	$L__BB4_5;
	div.s32 	%r20, %r1, %r4;
	rem.s32 	%r21, %r20, %r3;
	add.s32 	%r22, %r3, -1;
	setp.eq.s32 	%p4, %r21, %r22;
	@%p4 bra 	$L__BB4_5;
	ld.param.u64 	%rd48, [_Z8krnl_23zPfS_S_S_S_S_S_S_S_S_S_S_fiii_param_2];
	ld.param.u64 	%rd47, [_Z8krnl_23zPfS_S_S_S_S_S_S_S_S_S_S_fiii_param_0];
	cvta.to.global.u64 	%rd13, %rd12;
	cvta.to.global.u64 	%rd14, %rd11;
	cvta.to.global.u64 	%rd15, %rd10;
	add.s32 	%r23, %r4, %r1;
	mul.wide.s32 	%rd16, %r23, 4;
	add.s64 	%rd17, %rd15, %rd16;
	ld.global.f32 	%f2, [%rd17];
	mul.wide.s32 	%rd18, %r1, 4;
	add.s64 	%rd19, %rd15, %rd18;
	ld.global.f32 	%f3, [%rd19];
	sub.f32 	%f4, %f2, %f3;
	cvta.to.global.u64 	%rd20, %rd47;
	add.s64 	%rd21, %rd20, %rd16;
	ld.global.f32 	%f5, [%rd21];
	fma.rn.f32 	%f6, %f1, %f4, %f5;
	st.global.f32 	[%rd21], %f6;
	add.s64 	%rd22, %rd14, %rd16;
	ld.global.f32 	%f7, [%rd22];
	add.s64 	%rd23, %rd14, %rd18;
	ld.global.f32 	%f8, [%rd23];
	sub.f32 	%f9, %f7, %f8;
	cvta.to.global.u64 	%rd24, %rd2;
	add.s64 	%rd25, %rd24, %rd16;
	ld.global.f32 	%f10, [%rd25];
	fma.rn.f32 	%f11, %f1, %f9, %f10;
	st.global.f32 	[%rd25], %f11;
	add.s64 	%rd26, %rd13, %rd16;
	ld.global.f32 	%f12, [%rd26];
	add.s64 	%rd27, %rd13, %rd18;
	ld.global.f32 	%f13, [%rd27];
	sub.f32 	%f14, %f12, %f13;
	cvta.to.global.u64 	%rd28, %rd48;
	add.s64 	%rd29, %rd28, %rd16;
	ld.global.f32 	%f15, [%rd29];
	fma.rn.f32 	%f16, %f1, %f14, %f15;
	st.global.f32 	[%rd29], %f16;
	ld.global.f32 	%f17, [%rd19+4];
	ld.global.f32 	%f18, [%rd19];
	sub.f32 	%f19, %f17, %f18;
	cvta.to.global.u64 	%rd30, %rd4;
	add.s64 	%rd31, %rd30, %rd18;
	ld.global.f32 	%f20, [%rd31+4];
	fma.rn.f32 	%f21, %f1, %f19, %f20;
	st.global.f32 	[%rd31+4], %f21;
	ld.global.f32 	%f22, [%rd23+4];
	ld.global.f32 	%f23, [%rd23];
	sub.f32 	%f24, %f22, %f23;
	cvta.to.global.u64 	%rd32, %rd5;
	add.s64 	%rd33, %rd32, %rd18;
	ld.global.f32 	%f25, [%rd33+4];
	fma.rn.f32 	%f26, %f1, %f24, %f25;
	st.global.f32 	[%rd33+4], %f26;
	ld.global.f32 	%f27, [%rd27+4];
	ld.global.f32 	%f28, [%rd27];
	sub.f32 	%f29, %f27, %f28;
	cvta.to.global.u64 	%rd34, %rd6;
	add.s64 	%rd35, %rd34, %rd18;
	ld.global.f32 	%f30, [%rd35+4];
	fma.rn.f32 	%f31, %f1, %f29, %f30;
	st.global.f32 	[%rd35+4], %f31;
	add.s32 	%r24, %r2, %r1;
	mul.wide.s32 	%rd36, %r2, 4;
	add.s64 	%rd37, %rd19, %rd36;
	ld.global.f32 	%f32, [%rd37];
	ld.global.f32 	%f33, [%rd19];
	sub.f32 	%f34, %f32, %f33;
	cvta.to.global.u64 	%rd38, %rd7;
	mul.wide.s32 	%rd39, %r24, 4;
	add.s64 	%rd40, %rd38, %rd39;
	ld.global.f32 	%f35, [%rd40];
	fma.rn.f32 	%f36, %f1, %f34, %f35;
	st.global.f32 	[%rd40], %f36;
	add.s64 	%rd41, %rd23, %rd36;
	ld.global.f32 	%f37, [%rd41];
	ld.global.f32 	%f38, [%rd23];
	sub.f32 	%f39, %f37, %f38;
	cvta.to.global.u64 	%rd42, %rd8;
	add.s64 	%rd43, %rd42, %rd39;
	ld.global.f32 	%f40, [%rd43];
	fma.rn.f32 	%f41, %f1, %f39, %f40;
	st.global.f32 	[%rd43], %f41;
	add.s64 	%rd44, %rd27, %rd36;
	ld.global.f32 	%f42, [%rd44];
	ld.global.f32 	%f43, [%rd27];
	sub.f32 	%f44, %f42, %f43;
	cvta.to.global.u64 	%rd45, %rd9;
	add.s64 	%rd46, %rd45, %rd39;
	ld.global.f32 	%f45, [%rd46];
	fma.rn.f32 	%f46, %f1, %f44, %f45;
	st.global.f32 	[%rd46], %f46;
$L__BB4_5:
	ret;

}
.entry _Z6krnl_4PfS_S_S_S_S_S_S_S_S_S_S_fiii(
	.param .u64 .ptr .align 1 _Z6krnl_4PfS_S_S_S_S_S_S_S_S_S_S_fiii_param_0,
	.param .u64 .ptr .align 1 _Z6krnl_4PfS_S_S_S_S_S_S_S_S_S_S_fiii_param_1,
	.param .u64 .ptr .align 1 _Z6krnl_4PfS_S_S_S_S_S_S_S_S_S_S_fiii_param_2,
	.param .u64 .ptr .align 1 _Z6krnl_4PfS_S_S_S_S_S_S_S_S_S_S_fiii_param_3,
	.param .u64 .ptr .align 1 _Z6krnl_4PfS_S_S_S_S_S_S_S_S_S_S_fiii_param_4,
	.param .u64 .ptr .align 1 _Z6krnl_4PfS_S_S_S_S_S_S_S_S_S_S_fiii_param_5,
	.param .u64 .ptr .align 1 _Z6krnl_4PfS_S_S_S_S_S_S_S_S_S_S_fiii_param_6,
	.param .u64 .ptr .align 1 _Z6krnl_4PfS_S_S_S_S_S_S_S_S_S_S_fiii_param_7,
	.param .u64 .ptr .align 1 _Z6krnl_4PfS_S_S_S_S_S_S_S_S_S_S_fiii_param_8,
	.param .u64 .ptr .align 1 _Z6krnl_4PfS_S_S_S_S_S_S_S_S_S_S_fiii_param_9,
	.param .u64 .ptr .align 1 _Z6krnl_4PfS_S_S_S_S_S_S_S_S_S_S_fiii_param_10,
	.param .u64 .ptr .align 1 _Z6krnl_4PfS_S_S_S_S_S_S_S_S_S_S_fiii_param_11,
	.param .f32 _Z6krnl_4PfS_S_S_S_S_S_S_S_S_S_S_fiii_param_12,
	.param .u32 _Z6krnl_4PfS_S_S_S_S_S_S_S_S_S_S_fiii_param_13,
	.param .u32 _Z6krnl_4PfS_S_S_S_S_S_S_S_S_S_S_fiii_param_14,
	.param .u32 _Z6krnl_4PfS_S_S_S_S_S_S_S_S_S_S_fiii_param_15
)
{
	.reg .pred 	%p<170>;
	.reg .b32 	%r<222>;
	.reg .b32 	%f<1192>;
	.reg .b64 	%rd<60>;

	ld.param.u64 	%rd13, [_Z6krnl_4PfS_S_S_S_S_S_S_S_S_S_S_fiii_param_0];
	ld.param.u64 	%rd14, [_Z6krnl_4PfS_S_S_S_S_S_S_S_S_S_S_fiii_param_1];
	ld.param.u64 	%rd15, [_Z6krnl_4PfS_S_S_S_S_S_S_S_S_S_S_fiii_param_2];
	ld.param.u64 	%rd17, [_Z6krnl_4PfS_S_S_S_S_S_S_S_S_S_S_fiii_param_4];
	ld.param.u64 	%rd20, [_Z6krnl_4PfS_S_S_S_S_S_S_S_S_S_S_fiii_param_7];
	ld.param.u64 	%rd21, [_Z6krnl_4PfS_S_S_S_S_S_S_S_S_S_S_fiii_param_8];
	ld.param.u64 	%rd22, [_Z6krnl_4PfS_S_S_S_S_S_S_S_S_S_S_fiii_param_9];
	ld.param.u64 	%rd23, [_Z6krnl_4PfS_S_S_S_S_S_S_S_S_S_S_fiii_param_10];
	ld.param.u64 	%rd24, [_Z6krnl_4PfS_S_S_S_S_S_S_S_S_S_S_fiii_param_11];
	ld.param.f32 	%f119, [_Z6krnl_4PfS_S_S_S_S_S_S_S_S_S_S_fiii_param_12];
	ld.param.u32 	%r3, [_Z6krnl_4PfS_S_S_S_S_S_S_S_S_S_S_fiii_param_13];
	ld.param.u32 	%r4, [_Z6krnl_4PfS_S_S_S_S_S_S_S_S_S_S_fiii_param_14];
	ld.param.u32 	%r5, [_Z6krnl_4PfS_S_S_S_S_S_S_S_S_S_S_fiii_param_15];
	cvta.to.global.u64 	%rd1, %rd24;
	mov.u32 	%r6, %tid.x;
	mov.u32 	%r7, %ntid.x;
	mov.u32 	%r8, %ctaid.x;
	mov.u32 	%r9, %nctaid.x;
	mov.u32 	%r10, %ctaid.y;
	mov.u32 	%r11, %nctaid.y;
	mov.u32 	%r12, %ctaid.z;
	mad.lo.s32 	%r13, %r11, %r12, %r10;
	mad.lo.s32 	%r14, %r13, %r9, %r8;
	mad.lo.s32 	%r1, %r14, %r7, %r6;
	mul.lo.s32 	%r2, %r4, %r3;
	mul.lo.s32 	%r15, %r2, %r5;
	setp.ge.s32 	%p1, %r1, %r15;
	@%p1 bra 	$L__BB5_97;
	rem.s32 	%r16, %r1, %r4;
	add.s32 	%r17, %r4, -1;
	setp.eq.s32 	%p2, %r16, %r17;
	@%p2 bra 	$L__BB5_97;
	div.s32 	%r18, %r1, %r2;
	add.s32 	%r19, %r5, -1;
	setp.ge.s32 	%p3, %r18, %r19;
	@%p3 bra 	$L__BB5_97;
	div.s32 	%r20, %r1, %r4;
	rem.s32 	%r21, %r20, %r3;
	add.s32 	%r22, %r3, -1;
	setp.eq.s32 	%p4, %r21, %r22;
	@%p4 bra 	$L__BB5_97;
	cvta.to.global.u64 	%rd25, %rd13;
	mul.wide.s32 	%rd26, %r1, 4;
	add.s64 	%rd2, %rd25, %rd26;
	ld.global.f32 	%f1, [%rd2];
	setp.eq.f32 	%p5, %f1, 0f3F800000;
	mov.f32 	%f1174, 0f3F800000;
	@%p5 bra 	$L__BB5_9;
	abs.f32 	%f121, %f1;
	setp.num.f32 	%p6, %f121, %f121;
	@%p6 bra 	$L__BB5_7;
	mov.f32 	%f179, 0f40000000;
	add.rn.f32 	%f1174, %f1, %f179;
	bra.uni 	$L__BB5_9;
$L__BB5_7:
	abs.f32 	%f122, %f1;
	setp.lt.f32 	%p7, %f122, 0f00800000;
	mul.f32 	%f124, %f122, 0f4B800000;
	selp.f32 	%f125, %f124, %f122, %p7;
	mov.b32 	%r23, %f125;
	add.s32 	%r24, %r23, -1060439283;
	and.b32  	%r25, %r24, -8388608;
	sub.s32 	%r26, %r23, %r25;
	mov.b32 	%f126, %r26;
	cvt.rn.f32.s32 	%f127, %r25;
	selp.f32 	%f128, 0fC1C00000, 0f00000000, %p7;
	fma.rn.f32 	%f129, %f127, 0f34000000, %f128;
	add.f32 	%f130, %f126, 0fBF800000;
	add.f32 	%f131, %f126, 0f3F800000;
	rcp.approx.ftz.f32 	%f132, %f131;
	add.f32 	%f133, %f130, %f130;
	mul.f32 	%f134, %f133, %f132;
	mul.f32 	%f135, %f134, %f134;
	neg.f32 	%f136, %f134;
	sub.f32 	%f137, %f130, %f134;
	add.f32 	%f138, %f137, %f137;
	fma.rn.f32 	%f139, %f136, %f130, %f138;
	mul.rn.f32 	%f140, %f132, %f139;
	fma.rn.f32 	%f141, %f135, 0f3A2C32E4, 0f3B52E7DB;
	fma.rn.f32 	%f142, %f141, %f135, 0f3C93BB73;
	fma.rn.f32 	%f143, %f142, %f135, 0f3DF6384F;
	mul.rn.f32 	%f144, %f143, %f135;
	fma.rn.f32 	%f145, %f134, 0f3FB8AA3B, %f129;
	mul.f32 	%f146, %f144, 0f40400000;
	sub.f32 	%f147, %f129, %f145;
	fma.rn.f32 	%f148, %f134, 0f3FB8AA3B, %f147;
	fma.rn.f32 	%f149, %f140, 0f3FB8AA3B, %f148;
	fma.rn.f32 	%f150, %f134, 0f32A55E34, %f149;
	fma.rn.f32 	%f151, %f146, %f140, %f150;
	fma.rn.f32 	%f152, %f144, %f134, %f151;
	add.rn.f32 	%f153, %f145, %f152;
	mov.f32 	%f154, 0f40000000;
	mul.rn.f32 	%f155, %f153, %f154;
	cvt.rni.f32.f32 	%f156, %f155;
	sub.f32 	%f157, %f155, %f156;
	neg.f32 	%f158, %f155;
	fma.rn.f32 	%f159, %f153, 0f40000000, %f158;
	neg.f32 	%f160, %f145;
	add.rn.f32 	%f161, %f153, %f160;
	neg.f32 	%f162, %f161;
	add.rn.f32 	%f163, %f152, %f162;
	fma.rn.f32 	%f164, %f163, 0f40000000, %f159;
	add.f32 	%f165, %f157, %f164;
	setp.gt.f32 	%p8, %f156, 0f00000000;
	selp.b32 	%r27, 0, -2097152000, %p8;
	setp.neu.f32 	%p9, %f1, 0f00000000;
	setp.neu.f32 	%p10, %f122, 0f7F800000;
	setp.lt.f32 	%p11, %f155, 0f00000000;
	selp.f32 	%f166, 0f00000000, 0f7F800000, %p11;
	abs.f32 	%f167, %f155;
	setp.gt.f32 	%p12, %f167, 0f43180000;
	cvt.rzi.s32.f32 	%r28, %f156;
	shl.b32 	%r29, %r28, 23;
	sub.s32 	%r30, %r29, %r27;
	mov.b32 	%f168, %r30;
	add.s32 	%r31, %r27, 2130706432;
	mov.b32 	%f169, %r31;
	fma.rn.f32 	%f170, %f165, 0f391FCB8E, 0f3AAF85ED;
	fma.rn.f32 	%f171, %f170, %f165, 0f3C1D9856;
	fma.rn.f32 	%f172, %f171, %f165, 0f3D6357BB;
	fma.rn.f32 	%f173, %f172, %f165, 0f3E75FDEC;
	fma.rn.f32 	%f174, %f173, %f165, 0f3F317218;
	fma.rn.f32 	%f175, %f174, %f165, 0f3F800000;
	mul.f32 	%f176, %f175, %f169;
	mul.f32 	%f177, %f176, %f168;
	selp.f32 	%f1174, %f166, %f177, %p12;
	and.pred  	%p13, %p9, %p10;
	@%p13 bra 	$L__BB5_9;
	add.f32 	%f178, %f1, %f1;
	mov.b32 	%r32, %f178;
	and.b32  	%r33, %r32, 2147483647;
	mov.b32 	%f1174, %r33;
$L__BB5_9:
	mul.wide.s32 	%rd3, %r4, 4;
	add.s64 	%rd27, %rd2, %rd3;
	ld.global.f32 	%f6, [%rd27];
	setp.eq.f32 	%p14, %f6, 0f3F800000;
	mov.f32 	%f1175, 0f3F800000;
	@%p14 bra 	$L__BB5_14;
	abs.f32 	%f181, %f6;
	setp.num.f32 	%p15, %f181, %f181;
	@%p15 bra 	$L__BB5_12;
	mov.f32 	%f239, 0f40000000;
	add.rn.f32 	%f1175, %f6, %f239;
	bra.uni 	$L__BB5_14;
$L__BB5_12:
	abs.f32 	%f182, %f6;
	setp.lt.f32 	%p16, %f182, 0f00800000;
	mul.f32 	%f184, %f182, 0f4B800000;
	selp.f32 	%f185, %f184, %f182, %p16;
	mov.b32 	%r34, %f185;
	add.s32 	%r35, %r34, -1060439283;
	and.b32  	%r36, %r35, -8388608;
	sub.s32 	%r37, %r34, %r36;
	mov.b32 	%f186, %r37;
	cvt.rn.f32.s32 	%f187, %r36;
	selp.f32 	%f188, 0fC1C00000, 0f00000000, %p16;
	fma.rn.f32 	%f189, %f187, 0f34000000, %f188;
	add.f32 	%f190, %f186, 0fBF800000;
	add.f32 	%f191, %f186, 0f3F800000;
	rcp.approx.ftz.f32 	%f192, %f191;
	add.f32 	%f193, %f190, %f190;
	mul.f32 	%f194, %f193, %f192;
	mul.f32 	%f195, %f194, %f194;
	neg.f32 	%f196, %f194;
	sub.f32 	%f197, %f190, %f194;
	add.f32 	%f198, %f197, %f197;
	fma.rn.f32 	%f199, %f196, %f190, %f198;
	mul.rn.f32 	%f200, %f192, %f199;
	fma.rn.f32 	%f201, %f195, 0f3A2C32E4, 0f3B52E7DB;
	fma.rn.f32 	%f202, %f201, %f195, 0f3C93BB73;
	fma.rn.f32 	%f203, %f202, %f195, 0f3DF6384F;
	mul.rn.f32 	%f204, %f203, %f195;
	fma.rn.f32 	%f205, %f194, 0f3FB8AA3B, %f189;
	mul.f32 	%f206, %f204, 0f40400000;
	sub.f32 	%f207, %f189, %f205;
	fma.rn.f32 	%f208, %f194, 0f3FB8AA3B, %f207;
	fma.rn.f32 	%f209, %f200, 0f3FB8AA3B, %f208;
	fma.rn.f32 	%f210, %f194, 0f32A55E34, %f209;
	fma.rn.f32 	%f211, %f206, %f200, %f210;
	fma.rn.f32 	%f212, %f204, %f194, %f211;
	add.rn.f32 	%f213, %f205, %f212;
	mov.f32 	%f214, 0f40000000;
	mul.rn.f32 	%f215, %f213, %f214;
	cvt.rni.f32.f32 	%f216, %f215;
	sub.f32 	%f217, %f215, %f216;
	neg.f32 	%f218, %f215;
	fma.rn.f32 	%f219, %f213, 0f40000000, %f218;
	neg.f32 	%f220, %f205;
	add.rn.f32 	%f221, %f213, %f220;
	neg.f32 	%f222, %f221;
	add.rn.f32 	%f223, %f212, %f222;
	fma.rn.f32 	%f224, %f223, 0f40000000, %f219;
	add.f32 	%f225, %f217, %f224;
	setp.gt.f32 	%p17, %f216, 0f00000000;
	selp.b32 	%r38, 0, -2097152000, %p17;
	setp.neu.f32 	%p18, %f6, 0f00000000;
	setp.neu.f32 	%p19, %f182, 0f7F800000;
	setp.lt.f32 	%p20, %f215, 0f00000000;
	selp.f32 	%f226, 0f00000000, 0f7F800000, %p20;
	abs.f32 	%f227, %f215;
	setp.gt.f32 	%p21, %f227, 0f43180000;
	cvt.rzi.s32.f32 	%r39, %f216;
	shl.b32 	%r40, %r39, 23;
	sub.s32 	%r41, %r40, %r38;
	mov.b32 	%f228, %r41;
	add.s32 	%r42, %r38, 2130706432;
	mov.b32 	%f229, %r42;
	fma.rn.f32 	%f230, %f225, 0f391FCB8E, 0f3AAF85ED;
	fma.rn.f32 	%f231, %f230, %f225, 0f3C1D9856;
	fma.rn.f32 	%f232, %f231, %f225, 0f3D6357BB;
	fma.rn.f32 	%f233, %f232, %f225, 0f3E75FDEC;
	fma.rn.f32 	%f234, %f233, %f225, 0f3F317218;
	fma.rn.f32 	%f235, %f234, %f225, 0f3F800000;
	mul.f32 	%f236, %f235, %f229;
	mul.f32 	%f237, %f236, %f228;
	selp.f32 	%f1175, %f226, %f237, %p21;
	and.pred  	%p22, %p18, %p19;
	@%p22 bra 	$L__BB5_14;
	add.f32 	%f238, %f6, %f6;
	mov.b32 	%r43, %f238;
	and.b32  	%r44, %r43, 2147483647;
	mov.b32 	%f1175, %r44;
$L__BB5_14:
	add.f32 	%f11, %f1174, %f1175;
	cvta.to.global.u64 	%rd28, %rd14;
	mul.wide.s32 	%rd29, %r1, 4;
	add.s64 	%rd4, %rd28, %rd29;
	ld.global.f32 	%f12, [%rd4];
	setp.eq.f32 	%p23, %f12, 0f3F800000;
	mov.f32 	%f1176, 0f3F800000;
	@%p23 bra 	$L__BB5_19;
	abs.f32 	%f241, %f12;
	setp.num.f32 	%p24, %f241, %f241;
	@%p24 bra 	$L__BB5_17;
	mov.f32 	%f299, 0f40000000;
	add.rn.f32 	%f1176, %f12, %f299;
	bra.uni 	$L__BB5_19;
$L__BB5_17:
	abs.f32 	%f242, %f12;
	setp.lt.f32 	%p25, %f242, 0f00800000;
	mul.f32 	%f244, %f242, 0f4B800000;
	selp.f32 	%f245, %f244, %f242, %p25;
	mov.b32 	%r45, %f245;
	add.s32 	%r46, %r45, -1060439283;
	and.b32  	%r47, %r46, -8388608;
	sub.s32 	%r48, %r45, %r47;
	mov.b32 	%f246, %r48;
	cvt.rn.f32.s32 	%f247, %r47;
	selp.f32 	%f248, 0fC1C00000, 0f00000000, %p25;
	fma.rn.f32 	%f249, %f247, 0f34000000, %f248;
	add.f32 	%f250, %f246, 0fBF800000;
	add.f32 	%f251, %f246, 0f3F800000;
	rcp.approx.ftz.f32 	%f252, %f251;
	add.f32 	%f253, %f250, %f250;
	mul.f32 	%f254, %f253, %f252;
	mul.f32 	%f255, %f254, %f254;
	neg.f32 	%f256, %f254;
	sub.f32 	%f257, %f250, %f254;
	add.f32 	%f258, %f257, %f257;
	fma.rn.f32 	%f259, %f256, %f250, %f258;
	mul.rn.f32 	%f260, %f252, %f259;
	fma.rn.f32 	%f261, %f255, 0f3A2C32E4, 0f3B52E7DB;
	fma.rn.f32 	%f262, %f261, %f255, 0f3C93BB73;
	fma.rn.f32 	%f263, %f262, %f255, 0f3DF6384F;
	mul.rn.f32 	%f264, %f263, %f255;
	fma.rn.f32 	%f265, %f254, 0f3FB8AA3B, %f249;
	mul.f32 	%f266, %f264, 0f40400000;
	sub.f32 	%f267, %f249, %f265;
	fma.rn.f32 	%f268, %f254, 0f3FB8AA3B, %f267;
	fma.rn.f32 	%f269, %f260, 0f3FB8AA3B, %f268;
	fma.rn.f32 	%f270, %f254, 0f32A55E34, %f269;
	fma.rn.f32 	%f271, %f266, %f260, %f270;
	fma.rn.f32 	%f272, %f264, %f254, %f271;
	add.rn.f32 	%f273, %f265, %f272;
	mov.f32 	%f274, 0f40000000;
	mul.rn.f32 	%f275, %f273, %f274;
	cvt.rni.f32.f32 	%f276, %f275;
	sub.f32 	%f277, %f275, %f276;
	neg.f32 	%f278, %f275;
	fma.rn.f32 	%f279, %f273, 0f40000000, %f278;
	neg.f32 	%f280, %f265;
	add.rn.f32 	%f281, %f273, %f280;
	neg.f32 	%f282, %f281;
	add.rn.f32 	%f283, %f272, %f282;
	fma.rn.f32 	%f284, %f283, 0f40000000, %f279;
	add.f32 	%f285, %f277, %f284;
	setp.gt.f32 	%p26, %f276, 0f00000000;
	selp.b32 	%r49, 0, -2097152000, %p26;
	setp.neu.f32 	%p27, %f12, 0f00000000;
	setp.neu.f32 	%p28, %f242, 0f7F800000;
	setp.lt.f32 	%p29, %f275, 0f00000000;
	selp.f32 	%f286, 0f00000000, 0f7F800000, %p29;
	abs.f32 	%f287, %f275;
	setp.gt.f32 	%p30, %f287, 0f43180000;
	cvt.rzi.s32.f32 	%r50, %f276;
	shl.b32 	%r51, %r50, 23;
	sub.s32 	%r52, %r51, %r49;
	mov.b32 	%f288, %r52;
	add.s32 	%r53, %r49, 2130706432;
	mov.b32 	%f289, %r53;
	fma.rn.f32 	%f290, %f285, 0f391FCB8E, 0f3AAF85ED;
	fma.rn.f32 	%f291, %f290, %f285, 0f3C1D9856;
	fma.rn.f32 	%f292, %f291, %f285, 0f3D6357BB;
	fma.rn.f32 	%f293, %f292, %f285, 0f3E75FDEC;
	fma.rn.f32 	%f294, %f293, %f285, 0f3F317218;
	fma.rn.f32 	%f295, %f294, %f285, 0f3F800000;
	mul.f32 	%f296, %f295, %f289;
	mul.f32 	%f297, %f296, %f288;
	selp.f32 	%f1176, %f286, %f297, %p30;
	and.pred  	%p31, %p27, %p28;
	@%p31 bra 	$L__BB5_19;
	add.f32 	%f298, %f12, %f12;
	mov.b32 	%r54, %f298;
	and.b32  	%r55, %r54, 2147483647;
	mov.b32 	%f1176, %r55;
$L__BB5_19:
	add.f32 	%f17, %f11, %f1176;
	ld.global.f32 	%f18, [%rd4+4];
	abs.f32 	%f19, %f18;
	setp.eq.f32 	%p32, %f18, 0f3F800000;
	mov.f32 	%f1177, 0f3F800000;
	@%p32 bra 	$L__BB5_24;
	setp.num.f32 	%p33, %f19, %f19;
	@%p33 bra 	$L__BB5_22;
	mov.f32 	%f358, 0f40000000;
	add.rn.f32 	%f1177, %f18, %f358;
	bra.uni 	$L__BB5_24;
$L__BB5_22:
	setp.lt.f32 	%p34, %f19, 0f00800000;
	mul.f32 	%f303, %f19, 0f4B800000;
	selp.f32 	%f304, %f303, %f19, %p34;
	mov.b32 	%r56, %f304;
	add.s32 	%r57, %r56, -1060439283;
	and.b32  	%r58, %r57, -8388608;
	sub.s32 	%r59, %r56, %r58;
	mov.b32 	%f305, %r59;
	cvt.rn.f32.s32 	%f306, %r58;
	selp.f32 	%f307, 0fC1C00000, 0f00000000, %p34;
	fma.rn.f32 	%f308, %f306, 0f34000000, %f307;
	add.f32 	%f309, %f305, 0fBF800000;
	add.f32 	%f310, %f305, 0f3F800000;
	rcp.approx.ftz.f32 	%f311, %f310;
	add.f32 	%f312, %f309, %f309;
	mul.f32 	%f313, %f312, %f311;
	mul.f32 	%f314, %f313, %f313;
	neg.f32 	%f315, %f313;
	sub.f32 	%f316, %f309, %f313;
	add.f32 	%f317, %f316, %f316;
	fma.rn.f32 	%f318, %f315, %f309, %f317;
	mul.rn.f32 	%f319, %f311, %f318;
	fma.rn.f32 	%f320, %f314, 0f3A2C32E4, 0f3B52E7DB;
	fma.rn.f32 	%f321, %f320, %f314, 0f3C93BB73;
	fma.rn.f32 	%f322, %f321, %f314, 0f3DF6384F;
	mul.rn.f32 	%f323, %f322, %f314;
	fma.rn.f32 	%f324, %f313, 0f3FB8AA3B, %f308;
	mul.f32 	%f325, %f323, 0f40400000;
	sub.f32 	%f326, %f308, %f324;
	fma.rn.f32 	%f327, %f313, 0f3FB8AA3B, %f326;
	fma.rn.f32 	%f328, %f319, 0f3FB8AA3B, %f327;
	fma.rn.f32 	%f329, %f313, 0f32A55E34, %f328;
	fma.rn.f32 	%f330, %f325, %f319, %f329;
	fma.rn.f32 	%f331, %f323, %f313, %f330;
	add.rn.f32 	%f332, %f324, %f331;
	mov.f32 	%f333, 0f40000000;
	mul.rn.f32 	%f334, %f332, %f333;
	cvt.rni.f32.f32 	%f335, %f334;
	sub.f32 	%f336, %f334, %f335;
	neg.f32 	%f337, %f334;
	fma.rn.f32 	%f338, %f332, 0f40000000, %f337;
	neg.f32 	%f339, %f324;
	add.rn.f32 	%f340, %f332, %f339;
	neg.f32 	%f341, %f340;
	add.rn.f32 	%f342, %f331, %f341;
	fma.rn.f32 	%f343, %f342, 0f40000000, %f338;
	add.f32 	%f344, %f336, %f343;
	setp.gt.f32 	%p35, %f335, 0f00000000;
	selp.b32 	%r60, 0, -2097152000, %p35;
	setp.neu.f32 	%p36, %f18, 0f00000000;
	setp.neu.f32 	%p37, %f19, 0f7F800000;
	setp.lt.f32 	%p38, %f334, 0f00000000;
	selp.f32 	%f345, 0f00000000, 0f7F800000, %p38;
	abs.f32 	%f346, %f334;
	setp.gt.f32 	%p39, %f346, 0f43180000;
	cvt.rzi.s32.f32 	%r61, %f335;
	shl.b32 	%r62, %r61, 23;
	sub.s32 	%r63, %r62, %r60;
	mov.b32 	%f347, %r63;
	add.s32 	%r64, %r60, 2130706432;
	mov.b32 	%f348, %r64;
	fma.rn.f32 	%f349, %f344, 0f391FCB8E, 0f3AAF85ED;
	fma.rn.f32 	%f350, %f349, %f344, 0f3C1D9856;
	fma.rn.f32 	%f351, %f350, %f344, 0f3D6357BB;
	fma.rn.f32 	%f352, %f351, %f344, 0f3E75FDEC;
	fma.rn.f32 	%f353, %f352, %f344, 0f3F317218;
	fma.rn.f32 	%f354, %f353, %f344, 0f3F800000;
	mul.f32 	%f355, %f354, %f348;
	mul.f32 	%f356, %f355, %f347;
	selp.f32 	%f1177, %f345, %f356, %p39;
	and.pred  	%p40, %p36, %p37;
	@%p40 bra 	$L__BB5_24;
	add.f32 	%f357, %f18, %f18;
	mov.b32 	%r65, %f357;
	and.b32  	%r66, %r65, 2147483647;
	mov.b32 	%f1177, %r66;
$L__BB5_24:
	add.f32 	%f24, %f17, %f1177;
	cvta.to.global.u64 	%rd30, %rd15;
	mul.wide.s32 	%rd31, %r1, 4;
	add.s64 	%rd5, %rd30, %rd31;
	ld.global.f32 	%f25, [%rd5];
	abs.f32 	%f26, %f25;
	setp.eq.f32 	%p41, %f25, 0f3F800000;
	mov.f32 	%f1178, 0f3F800000;
	@%p41 bra 	$L__BB5_29;
	setp.num.f32 	%p42, %f26, %f26;
	@%p42 bra 	$L__BB5_27;
	mov.f32 	%f417, 0f40000000;
	add.rn.f32 	%f1178, %f25, %f417;
	bra.uni 	$L__BB5_29;
$L__BB5_27:
	setp.lt.f32 	%p43, %f26, 0f00800000;
	mul.f32 	%f362, %f26, 0f4B800000;
	selp.f32 	%f363, %f362, %f26, %p43;
	mov.b32 	%r67, %f363;
	add.s32 	%r68, %r67, -1060439283;
	and.b32  	%r69, %r68, -8388608;
	sub.s32 	%r70, %r67, %r69;
	mov.b32 	%f364, %r70;
	cvt.rn.f32.s32 	%f365, %r69;
	selp.f32 	%f366, 0fC1C00000, 0f00000000, %p43;
	fma.rn.f32 	%f367, %f365, 0f34000000, %f366;
	add.f32 	%f368, %f364, 0fBF800000;
	add.f32 	%f369, %f364, 0f3F800000;
	rcp.approx.ftz.f32 	%f370, %f369;
	add.f32 	%f371, %f368, %f368;
	mul.f32 	%f372, %f371, %f370;
	mul.f32 	%f373, %f372, %f372;
	neg.f32 	%f374, %f372;
	sub.f32 	%f375, %f368, %f372;
	add.f32 	%f376, %f375, %f375;
	fma.rn.f32 	%f377, %f374, %f368, %f376;
	mul.rn.f32 	%f378, %f370, %f377;
	fma.rn.f32 	%f379, %f373, 0f3A2C32E4, 0f3B52E7DB;
	fma.rn.f32 	%f380, %f379, %f373, 0f3C93BB73;
	fma.rn.f32 	%f381, %f380, %f373, 0f3DF6384F;
	mul.rn.f32 	%f382, %f381, %f373;
	fma.rn.f32 	%f383, %f372, 0f3FB8AA3B, %f367;
	mul.f32 	%f384, %f382, 0f40400000;
	sub.f32 	%f385, %f367, %f383;
	fma.rn.f32 	%f386, %f372, 0f3FB8AA3B, %f385;
	fma.rn.f32 	%f387, %f378, 0f3FB8AA3B, %f386;
	fma.rn.f32 	%f388, %f372, 0f32A55E34, %f387;
	fma.rn.f32 	%f389, %f384, %f378, %f388;
	fma.rn.f32 	%f390, %f382, %f372, %f389;
	add.rn.f32 	%f391, %f383, %f390;
	mov.f32 	%f392, 0f40000000;
	mul.rn.f32 	%f393, %f391, %f392;
	cvt.rni.f32.f32 	%f394, %f393;
	sub.f32 	%f395, %f393, %f394;
	neg.f32 	%f396, %f393;
	fma.rn.f32 	%f397, %f391, 0f40000000, %f396;
	neg.f32 	%f398, %f383;
	add.rn.f32 	%f399, %f391, %f398;
	neg.f32 	%f400, %f399;
	add.rn.f32 	%f401, %f390, %f400;
	fma.rn.f32 	%f402, %f401, 0f40000000, %f397;
	add.f32 	%f403, %f395, %f402;
	setp.gt.f32 	%p44, %f394, 0f00000000;
	selp.b32 	%r71, 0, -2097152000, %p44;
	setp.neu.f32 	%p45, %f25, 0f00000000;
	setp.neu.f32 	%p46, %f26, 0f7F800000;
	setp.lt.f32 	%p47, %f393, 0f00000000;
	selp.f32 	%f404, 0f00000000, 0f7F800000, %p47;
	abs.f32 	%f405, %f393;
	setp.gt.f32 	%p48, %f405, 0f43180000;
	cvt.rzi.s32.f32 	%r72, %f394;
	shl.b32 	%r73, %r72, 23;
	sub.s32 	%r74, %r73, %r71;
	mov.b32 	%f406, %r74;
	add.s32 	%r75, %r71, 2130706432;
	mov.b32 	%f407, %r75;
	fma.rn.f32 	%f408, %f403, 0f391FCB8E, 0f3AAF85ED;
	fma.rn.f32 	%f409, %f408, %f403, 0f3C1D9856;
	fma.rn.f32 	%f410, %f409, %f403, 0f3D6357BB;
	fma.rn.f32 	%f411, %f410, %f403, 0f3E75FDEC;
	fma.rn.f32 	%f412, %f411, %f403, 0f3F317218;
	fma.rn.f32 	%f413, %f412, %f403, 0f3F800000;
	mul.f32 	%f414, %f413, %f407;
	mul.f32 	%f415, %f414, %f406;
	selp.f32 	%f1178, %f404, %f415, %p48;
	and.pred  	%p49, %p45, %p46;
	@%p49 bra 	$L__BB5_29;
	add.f32 	%f416, %f25, %f25;
	mov.b32 	%r76, %f416;
	and.b32  	%r77, %r76, 2147483647;
	mov.b32 	%f1178, %r77;
$L__BB5_29:
	add.f32 	%f31, %f24, %f1178;
	mul.wide.s32 	%rd6, %r2, 4;
	add.s64 	%rd32, %rd5, %rd6;
	ld.global.f32 	%f32, [%rd32];
	abs.f32 	%f33, %f32;
	setp.eq.f32 	%p50, %f32, 0f3F800000;
	mov.f32 	%f1179, 0f3F800000;
	@%p50 bra 	$L__BB5_34;
	setp.num.f32 	%p51, %f33, %f33;
	@%p51 bra 	$L__BB5_32;
	mov.f32 	%f476, 0f40000000;
	add.rn.f32 	%f1179, %f32, %f476;
	bra.uni 	$L__BB5_34;
$L__BB5_32:
	setp.lt.f32 	%p52, %f33, 0f00800000;
	mul.f32 	%f421, %f33, 0f4B800000;
	selp.f32 	%f422, %f421, %f33, %p52;
	mov.b32 	%r78, %f422;
	add.s32 	%r79, %r78, -1060439283;
	and.b32  	%r80, %r79, -8388608;
	sub.s32 	%r81, %r78, %r80;
	mov.b32 	%f423, %r81;
	cvt.rn.f32.s32 	%f424, %r80;
	selp.f32 	%f425, 0fC1C00000, 0f00000000, %p52;
	fma.rn.f32 	%f426, %f424, 0f34000000, %f425;
	add.f32 	%f427, %f423, 0fBF800000;
	add.f32 	%f428, %f423, 0f3F800000;
	rcp.approx.ftz.f32 	%f429, %f428;
	add.f32 	%f430, %f427, %f427;
	mul.f32 	%f431, %f430, %f429;
	mul.f32 	%f432, %f431, %f431;
	neg.f32 	%f433, %f431;
	sub.f32 	%f434, %f427, %f431;
	add.f32 	%f435, %f434, %f434;
	fma.rn.f32 	%f436, %f433, %f427, %f435;
	mul.rn.f32 	%f437, %f429, %f436;
	fma.rn.f32 	%f438, %f432, 0f3A2C32E4, 0f3B52E7DB;
	fma.rn.f32 	%f439, %f438, %f432, 0f3C93BB73;
	fma.rn.f32 	%f440, %f439, %f432, 0f3DF6384F;
	mul.rn.f32 	%f441, %f440, %f432;
	fma.rn.f32 	%f442, %f431, 0f3FB8AA3B, %f426;
	mul.f32 	%f443, %f441, 0f40400000;
	sub.f32 	%f444, %f426, %f442;
	fma.rn.f32 	%f445, %f431, 0f3FB8AA3B, %f444;
	fma.rn.f32 	%f446, %f437, 0f3FB8AA3B, %f445;
	fma.rn.f32 	%f447, %f431, 0f32A55E34, %f446;
	fma.rn.f32 	%f448, %f443, %f437, %f447;
	fma.rn.f32 	%f449, %f441, %f431, %f448;
	add.rn.f32 	%f450, %f442, %f449;
	mov.f32 	%f451, 0f40000000;
	mul.rn.f32 	%f452, %f450, %f451;
	cvt.rni.f32.f32 	%f453, %f452;
	sub.f32 	%f454, %f452, %f453;
	neg.f32 	%f455, %f452;
	fma.rn.f32 	%f456, %f450, 0f40000000, %f455;
	neg.f32 	%f457, %f442;
	add.rn.f32 	%f458, %f450, %f457;
	neg.f32 	%f459, %f458;
	add.rn.f32 	%f460, %f449, %f459;
	fma.rn.f32 	%f461, %f460, 0f40000000, %f456;
	add.f32 	%f462, %f454, %f461;
	setp.gt.f32 	%p53, %f453, 0f00000000;
	selp.b32 	%r82, 0, -2097152000, %p53;
	setp.neu.f32 	%p54, %f32, 0f00000000;
	setp.neu.f32 	%p55, %f33, 0f7F800000;
	setp.lt.f32 	%p56, %f452, 0f00000000;
	selp.f32 	%f463, 0f00000000, 0f7F800000, %p56;
	abs.f32 	%f464, %f452;
	setp.gt.f32 	%p57, %f464, 0f43180000;
	cvt.rzi.s32.f32 	%r83, %f453;
	shl.b32 	%r84, %r83, 23;
	sub.s32 	%r85, %r84, %r82;
	mov.b32 	%f465, %r85;
	add.s32 	%r86, %r82, 2130706432;
	mov.b32 	%f466, %r86;
	fma.rn.f32 	%f467, %f462, 0f391FCB8E, 0f3AAF85ED;
	fma.rn.f32 	%f468, %f467, %f462, 0f3C1D9856;
	fma.rn.f32 	%f469, %f468, %f462, 0f3D6357BB;
	fma.rn.f32 	%f470, %f469, %f462, 0f3E75FDEC;
	fma.rn.f32 	%f471, %f470, %f462, 0f3F317218;
	fma.rn.f32 	%f472, %f471, %f462, 0f3F800000;
	mul.f32 	%f473, %f472, %f466;
	mul.f32 	%f474, %f473, %f465;
	selp.f32 	%f1179, %f463, %f474, %p57;
	and.pred  	%p58, %p54, %p55;
	@%p58 bra 	$L__BB5_34;
	add.f32 	%f475, %f32, %f32;
	mov.b32 	%r87, %f475;
	and.b32  	%r88, %r87, 2147483647;
	mov.b32 	%f1179, %r88;
$L__BB5_34:
	ld.param.u64 	%rd57, [_Z6krnl_4PfS_S_S_S_S_S_S_S_S_S_S_fiii_param_3];
	add.f32 	%f478, %f31, %f1179;
	mul.f32 	%f479, %f478, 0f3F000000;
	sqrt.rn.f32 	%f480, %f479;
	setp.gt.f32 	%p59, %f480, %f119;
	div.rn.f32 	%f481, %f119, %f480;
	selp.f32 	%f482, %f481, 0f3F800000, %p59;
	cvta.to.global.u64 	%rd33, %rd22;
	mul.wide.s32 	%rd34, %r1, 4;
	add.s64 	%rd35, %rd33, %rd34;
	st.global.f32 	[%rd35], %f482;
	cvta.to.global.u64 	%rd36, %rd57;
	add.s64 	%rd7, %rd36, %rd34;
	ld.global.f32 	%f38, [%rd7];
	abs.f32 	%f39, %f38;
	setp.eq.f32 	%p60, %f38, 0f3F800000;
	mov.f32 	%f1180, 0f3F800000;
	@%p60 bra 	$L__BB5_39;
	setp.num.f32 	%p61, %f39, %f39;
	@%p61 bra 	$L__BB5_37;
	mov.f32 	%f538, 0f40000000;
	add.rn.f32 	%f1180, %f38, %f538;
	bra.uni 	$L__BB5_39;
$L__BB5_37:
	setp.lt.f32 	%p62, %f39, 0f00800000;
	mul.f32 	%f483, %f39, 0f4B800000;
	selp.f32 	%f484, %f483, %f39, %p62;
	mov.b32 	%r89, %f484;
	add.s32 	%r90, %r89, -1060439283;
	and.b32  	%r91, %r90, -8388608;
	sub.s32 	%r92, %r89, %r91;
	mov.b32 	%f485, %r92;
	cvt.rn.f32.s32 	%f486, %r91;
	selp.f32 	%f487, 0fC1C00000, 0f00000000, %p62;
	fma.rn.f32 	%f488, %f486, 0f34000000, %f487;
	add.f32 	%f489, %f485, 0fBF800000;
	add.f32 	%f490, %f485, 0f3F800000;
	rcp.approx.ftz.f32 	%f491, %f490;
	add.f32 	%f492, %f489, %f489;
	mul.f32 	%f493, %f492, %f491;
	mul.f32 	%f494, %f493, %f493;
	neg.f32 	%f495, %f493;
	sub.f32 	%f496, %f489, %f493;
	add.f32 	%f497, %f496, %f496;
	fma.rn.f32 	%f498, %f495, %f489, %f497;
	mul.rn.f32 	%f499, %f491, %f498;
	fma.rn.f32 	%f500, %f494, 0f3A2C32E4, 0f3B52E7DB;
	fma.rn.f32 	%f501, %f500, %f494, 0f3C93BB73;
	fma.rn.f32 	%f502, %f501, %f494, 0f3DF6384F;
	mul.rn.f32 	%f503, %f502, %f494;
	fma.rn.f32 	%f504, %f493, 0f3FB8AA3B, %f488;
	mul.f32 	%f505, %f503, 0f40400000;
	sub.f32 	%f506, %f488, %f504;
	fma.rn.f32 	%f507, %f493, 0f3FB8AA3B, %f506;
	fma.rn.f32 	%f508, %f499, 0f3FB8AA3B, %f507;
	fma.rn.f32 	%f509, %f493, 0f32A55E34, %f508;
	fma.rn.f32 	%f510, %f505, %f499, %f509;
	fma.rn.f32 	%f511, %f503, %f493, %f510;
	add.rn.f32 	%f512, %f504, %f511;
	mov.f32 	%f513, 0f40000000;
	mul.rn.f32 	%f514, %f512, %f513;
	cvt.rni.f32.f32 	%f515, %f514;
	sub.f32 	%f516, %f514, %f515;
	neg.f32 	%f517, %f514;
	fma.rn.f32 	%f518, %f512, 0f40000000, %f517;
	neg.f32 	%f519, %f504;
	add.rn.f32 	%f520, %f512, %f519;
	neg.f32 	%f521, %f520;
	add.rn.f32 	%f522, %f511, %f521;
	fma.rn.f32 	%f523, %f522, 0f40000000, %f518;
	add.f32 	%f524, %f516, %f523;
	setp.gt.f32 	%p63, %f515, 0f00000000;
	selp.b32 	%r93, 0, -2097152000, %p63;
	setp.neu.f32 	%p64, %f38, 0f00000000;
	setp.neu.f32 	%p65, %f39, 0f7F800000;
	setp.lt.f32 	%p66, %f514, 0f00000000;
	selp.f32 	%f525, 0f00000000, 0f7F800000, %p66;
	abs.f32 	%f526, %f514;
	setp.gt.f32 	%p67, %f526, 0f43180000;
	cvt.rzi.s32.f32 	%r94, %f515;
	shl.b32 	%r95, %r94, 23;
	sub.s32 	%r96, %r95, %r93;
	mov.b32 	%f527, %r96;
	add.s32 	%r97, %r93, 2130706432;
	mov.b32 	%f528, %r97;
	fma.rn.f32 	%f529, %f524, 0f391FCB8E, 0f3AAF85ED;
	fma.rn.f32 	%f530, %f529, %f524, 0f3C1D9856;
	fma.rn.f32 	%f531, %f530, %f524, 0f3D6357BB;
	fma.rn.f32 	%f532, %f531, %f524, 0f3E75FDEC;
	fma.rn.f32 	%f533, %f532, %f524, 0f3F317218;
	fma.rn.f32 	%f534, %f533, %f524, 0f3F800000;
	mul.f32 	%f535, %f534, %f528;
	mul.f32 	%f536, %f535, %f527;
	selp.f32 	%f1180, %f525, %f536, %p67;
	and.pred  	%p68, %p64, %p65;
	@%p68 bra 	$L__BB5_39;
	add.f32 	%f537, %f38, %f38;
	mov.b32 	%r98, %f537;
	and.b32  	%r99, %r98, 2147483647;
	mov.b32 	%f1180, %r99;
$L__BB5_39:
	add.s64 	%rd37, %rd7, %rd3;
	ld.global.f32 	%f44, [%rd37];
	abs.f32 	%f45, %f44;
	setp.eq.f32 	%p69, %f44, 0f3F800000;
	mov.f32 	%f1181, 0f3F800000;
	@%p69 bra 	$L__BB5_44;
	setp.num.f32 	%p70, %f45, %f45;
	@%p70 bra 	$L__BB5_42;
	mov.f32 	%f595, 0f40000000;
	add.rn.f32 	%f1181, %f44, %f595;
	bra.uni 	$L__BB5_44;
$L__BB5_42:
	setp.lt.f32 	%p71, %f45, 0f00800000;
	mul.f32 	%f540, %f45, 0f4B800000;
	selp.f32 	%f541, %f540, %f45, %p71;
	mov.b32 	%r100, %f541;
	add.s32 	%r101, %r100, -1060439283;
	and.b32  	%r102, %r101, -8388608;
	sub.s32 	%r103, %r100, %r102;
	mov.b32 	%f542, %r103;
	cvt.rn.f32.s32 	%f543, %r102;
	selp.f32 	%f544, 0fC1C00000, 0f00000000, %p71;
	fma.rn.f32 	%f545, %f543, 0f34000000, %f544;
	add.f32 	%f546, %f542, 0fBF800000;
	add.f32 	%f547, %f542, 0f3F800000;
	rcp.approx.ftz.f32 	%f548, %f547;
	add.f32 	%f549, %f546, %f546;
	mul.f32 	%f550, %f549, %f548;
	mul.f32 	%f551, %f550, %f550;
	neg.f32 	%f552, %f550;
	sub.f32 	%f553, %f546, %f550;
	add.f32 	%f554, %f553, %f553;
	fma.rn.f32 	%f555, %f552, %f546, %f554;
	mul.rn.f32 	%f556, %f548, %f555;
	fma.rn.f32 	%f557, %f551, 0f3A2C32E4, 0f3B52E7DB;
	fma.rn.f32 	%f558, %f557, %f551, 0f3C93BB73;
	fma.rn.f32 	%f559, %f558, %f551, 0f3DF6384F;
	mul.rn.f32 	%f560, %f559, %f551;
	fma.rn.f32 	%f561, %f550, 0f3FB8AA3B, %f545;
	mul.f32 	%f562, %f560, 0f40400000;
	sub.f32 	%f563, %f545, %f561;
	fma.rn.f32 	%f564, %f550, 0f3FB8AA3B, %f563;
	fma.rn.f32 	%f565, %f556, 0f3FB8AA3B, %f564;
	fma.rn.f32 	%f566, %f550, 0f32A55E34, %f565;
	fma.rn.f32 	%f567, %f562, %f556, %f566;
	fma.rn.f32 	%f568, %f560, %f550, %f567;
	add.rn.f32 	%f569, %f561, %f568;
	mov.f32 	%f570, 0f40000000;
	mul.rn.f32 	%f571, %f569, %f570;
	cvt.rni.f32.f32 	%f572, %f571;
	sub.f32 	%f573, %f571, %f572;
	neg.f32 	%f574, %f571;
	fma.rn.f32 	%f575, %f569, 0f40000000, %f574;
	neg.f32 	%f576, %f561;
	add.rn.f32 	%f577, %f569, %f576;
	neg.f32 	%f578, %f577;
	add.rn.f32 	%f579, %f568, %f578;
	fma.rn.f32 	%f580, %f579, 0f40000000, %f575;
	add.f32 	%f581, %f573, %f580;
	setp.gt.f32 	%p72, %f572, 0f00000000;
	selp.b32 	%r104, 0, -2097152000, %p72;
	setp.neu.f32 	%p73, %f44, 0f00000000;
	setp.neu.f32 	%p74, %f45, 0f7F800000;
	setp.lt.f32 	%p75, %f571, 0f00000000;
	selp.f32 	%f582, 0f00000000, 0f7F800000, %p75;
	abs.f32 	%f583, %f571;
	setp.gt.f32 	%p76, %f583, 0f43180000;
	cvt.rzi.s32.f32 	%r105, %f572;
	shl.b32 	%r106, %r105, 23;
	sub.s32 	%r107, %r106, %r104;
	mov.b32 	%f584, %r107;
	add.s32 	%r108, %r104, 2130706432;
	mov.b32 	%f585, %r108;
	fma.rn.f32 	%f586, %f581, 0f391FCB8E, 0f3AAF85ED;
	fma.rn.f32 	%f587, %f586, %f581, 0f3C1D9856;
	fma.rn.f32 	%f588, %f587, %f581, 0f3D6357BB;
	fma.rn.f32 	%f589, %f588, %f581, 0f3E75FDEC;
	fma.rn.f32 	%f590, %f589, %f581, 0f3F317218;
	fma.rn.f32 	%f591, %f590, %f581, 0f3F800000;
	mul.f32 	%f592, %f591, %f585;
	mul.f32 	%f593, %f592, %f584;
	selp.f32 	%f1181, %f582, %f593, %p76;
	and.pred  	%p77, %p73, %p74;
	@%p77 bra 	$L__BB5_44;
	add.f32 	%f594, %f44, %f44;
	mov.b32 	%r109, %f594;
	and.b32  	%r110, %r109, 2147483647;
	mov.b32 	%f1181, %r110;
$L__BB5_44:
	add.f32 	%f50, %f1180, %f1181;
	cvta.to.global.u64 	%rd38, %rd17;
	add.s64 	%rd8, %rd38, %rd34;
	ld.global.f32 	%f51, [%rd8];
	abs.f32 	%f52, %f51;
	setp.eq.f32 	%p78, %f51, 0f3F800000;
	mov.f32 	%f1182, 0f3F800000;
	@%p78 bra 	$L__BB5_49;
	setp.num.f32 	%p79, %f52, %f52;
	@%p79 bra 	$L__BB5_47;
	mov.f32 	%f652, 0f40000000;
	add.rn.f32 	%f1182, %f51, %f652;
	bra.uni 	$L__BB5_49;
$L__BB5_47:
	setp.lt.f32 	%p80, %f52, 0f00800000;
	mul.f32 	%f597, %f52, 0f4B800000;
	selp.f32 	%f598, %f597, %f52, %p80;
	mov.b32 	%r111, %f598;
	add.s32 	%r112, %r111, -1060439283;
	and.b32  	%r113, %r112, -8388608;
	sub.s32 	%r114, %r111, %r113;
	mov.b32 	%f599, %r114;
	cvt.rn.f32.s32 	%f600, %r113;
	selp.f32 	%f601, 0fC1C00000, 0f00000000, %p80;
	fma.rn.f32 	%f602, %f600, 0f34000000, %f601;
	add.f32 	%f603, %f599, 0fBF800000;
	add.f32 	%f604, %f599, 0f3F800000;
	rcp.approx.ftz.f32 	%f605, %f604;
	add.f32 	%f606, %f603, %f603;
	mul.f32 	%f607, %f606, %f605;
	mul.f32 	%f608, %f607, %f607;
	neg.f32 	%f609, %f607;
	sub.f32 	%f610, %f603, %f607;
	add.f32 	%f611, %f610, %f610;
	fma.rn.f32 	%f612, %f609, %f603, %f611;
	mul.rn.f32 	%f613, %f605, %f612;
	fma.rn.f32 	%f614, %f608, 0f3A2C32E4, 0f3B52E7DB;
	fma.rn.f32 	%f615, %f614, %f608, 0f3C93BB73;
	fma.rn.f32 	%f616, %f615, %f608, 0f3DF6384F;
	mul.rn.f32 	%f617, %f616, %f608;
	fma.rn.f32 	%f618, %f607, 0f3FB8AA3B, %f602;
	mul.f32 	%f619, %f617, 0f40400000;
	sub.f32 	%f620, %f602, %f618;
	fma.rn.f32 	%f621, %f607, 0f3FB8AA3B, %f620;
	fma.rn.f32 	%f622, %f613, 0f3FB8AA3B, %f621;
	fma.rn.f32 	%f623, %f607, 0f32A55E34, %f622;
	fma.rn.f32 	%f624, %f619, %f613, %f623;
	fma.rn.f32 	%f625, %f617, %f607, %f624;
	add.rn.f32 	%f626, %f618, %f625;
	mov.f32 	%f627, 0f40000000;
	mul.rn.f32 	%f628, %f626, %f627;
	cvt.rni.f32.f32 	%f629, %f628;
	sub.f32 	%f630, %f628, %f629;
	neg.f32 	%f631, %f628;
	fma.rn.f32 	%f632, %f626, 0f40000000, %f631;
	neg.f32 	%f633, %f618;
	add.rn.f32 	%f634, %f626, %f633;
	neg.f32 	%f635, %f634;
	add.rn.f32 	%f636, %f625, %f635;
	fma.rn.f32 	%f637, %f636, 0f40000000, %f632;
	add.f32 	%f638, %f630, %f637;
	setp.gt.f32 	%p81, %f629, 0f00000000;
	selp.b32 	%r115, 0, -2097152000, %p81;
	setp.neu.f32 	%p82, %f51, 0f00000000;
	setp.neu.f32 	%p83, %f52, 0f7F800000;
	setp.lt.f32 	%p84, %f628, 0f00000000;
	selp.f32 	%f639, 0f00000000, 0f7F800000, %p84;
	abs.f32 	%f640, %f628;
	setp.gt.f32 	%p85, %f640, 0f43180000;
	cvt.rzi.s32.f32 	%r116, %f629;
	shl.b32 	%r117, %r116, 23;
	sub.s32 	%r118, %r117, %r115;
	mov.b32 	%f641, %r118;
	add.s32 	%r119, %r115, 2130706432;
	mov.b32 	%f642, %r119;
	fma.rn.f32 	%f643, %f638, 0f391FCB8E, 0f3AAF85ED;
	fma.rn.f32 	%f644, %f643, %f638, 0f3C1D9856;
	fma.rn.f32 	%f645, %f644, %f638, 0f3D6357BB;
	fma.rn.f32 	%f646, %f645, %f638, 0f3E75FDEC;
	fma.rn.f32 	%f647, %f646, %f638, 0f3F317218;
	fma.rn.f32 	%f648, %f647, %f638, 0f3F800000;
	mul.f32 	%f649, %f648, %f642;
	mul.f32 	%f650, %f649, %f641;
	selp.f32 	%f1182, %f639, %f650, %p85;
	and.pred  	%p86, %p82, %p83;
	@%p86 bra 	$L__BB5_49;
	add.f32 	%f651, %f51, %f51;
	mov.b32 	%r120, %f651;
	and.b32  	%r121, %r120, 2147483647;
	mov.b32 	%f1182, %r121;
$L__BB5_49:
	add.f32 	%f57, %f50, %f1182;
	ld.global.f32 	%f58, [%rd8+4];
	abs.f32 	%f59, %f58;
	setp.eq.f32 	%p87, %f58, 0f3F800000;
	mov.f32 	%f1183, 0f3F800000;
	@%p87 bra 	$L__BB5_54;
	setp.num.f32 	%p88, %f59, %f59;
	@%p88 bra 	$L__BB5_52;
	mov.f32 	%f709, 0f40000000;
	add.rn.f32 	%f1183, %f58, %f709;
	bra.uni 	$L__BB5_54;
$L__BB5_52:
	setp.lt.f32 	%p89, %f59, 0f00800000;
	mul.f32 	%f654, %f59, 0f4B800000;
	selp.f32 	%f655, %f654, %f59, %p89;
	mov.b32 	%r122, %f655;
	add.s32 	%r123, %r122, -1060439283;
	and.b32  	%r124, %r123, -8388608;
	sub.s32 	%r125, %r122, %r124;
	mov.b32 	%f656, %r125;
	cvt.rn.f32.s32 	%f657, %r124;
	selp.f32 	%f658, 0fC1C00000, 0f00000000, %p89;
	fma.rn.f32 	%f659, %f657, 0f34000000, %f658;
	add.f32 	%f660, %f656, 0fBF800000;
	add.f32 	%f661, %f656, 0f3F800000;
	rcp.approx.ftz.f32 	%f662, %f661;
	add.f32 	%f663, %f660, %f660;
	mul.f32 	%f664, %f663, %f662;
	mul.f32 	%f665, %f664, %f664;
	neg.f32 	%f666, %f664;
	sub.f32 	%f667, %f660, %f664;
	add.f32 	%f668, %f667, %f667;
	fma.rn.f32 	%f669, %f666, %f660, %f668;
	mul.rn.f32 	%f670, %f662, %f669;
	fma.rn.f32 	%f671, %f665, 0f3A2C32E4, 0f3B52E7DB;
	fma.rn.f32 	%f672, %f671, %f665, 0f3C93BB73;
	fma.rn.f32 	%f673, %f672, %f665, 0f3DF6384F;
	mul.rn.f32 	%f674, %f673, %f665;
	fma.rn.f32 	%f675, %f664, 0f3FB8AA3B, %f659;
	mul.f32 	%f676, %f674, 0f40400000;
	sub.f32 	%f677, %f659, %f675;
	fma.rn.f32 	%f678, %f664, 0f3FB8AA3B, %f677;
	fma.rn.f32 	%f679, %f670, 0f3FB8AA3B, %f678;
	fma.rn.f32 	%f680, %f664, 0f32A55E34, %f679;
	fma.rn.f32 	%f681, %f676, %f670, %f680;
	fma.rn.f32 	%f682, %f674, %f664, %f681;
	add.rn.f32 	%f683, %f675, %f682;
	mov.f32 	%f684, 0f40000000;
	mul.rn.f32 	%f685, %f683, %f684;
	cvt.rni.f32.f32 	%f686, %f685;
	sub.f32 	%f687, %f685, %f686;
	neg.f32 	%f688, %f685;
	fma.rn.f32 	%f689, %f683, 0f40000000, %f688;
	neg.f32 	%f690, %f675;
	add.rn.f32 	%f691, %f683, %f690;
	neg.f32 	%f692, %f691;
	add.rn.f32 	%f693, %f682, %f692;
	fma.rn.f32 	%f694, %f693, 0f40000000, %f689;
	add.f32 	%f695, %f687, %f694;
	setp.gt.f32 	%p90, %f686, 0f00000000;
	selp.b32 	%r126, 0, -2097152000, %p90;
	setp.neu.f32 	%p91, %f58, 0f00000000;
	setp.neu.f32 	%p92, %f59, 0f7F800000;
	setp.lt.f32 	%p93, %f685, 0f00000000;
	selp.f32 	%f696, 0f00000000, 0f7F800000, %p93;
	abs.f32 	%f697, %f685;
	setp.gt.f32 	%p94, %f697, 0f43180000;
	cvt.rzi.s32.f32 	%r127, %f686;
	shl.b32 	%r128, %r127, 23;
	sub.s32 	%r129, %r128, %r126;
	mov.b32 	%f698, %r129;
	add.s32 	%r130, %r126, 2130706432;
	mov.b32 	%f699, %r130;
	fma.rn.f32 	%f700, %f695, 0f391FCB8E, 0f3AAF85ED;
	fma.rn.f32 	%f701, %f700, %f695, 0f3C1D9856;
	fma.rn.f32 	%f702, %f701, %f695, 0f3D6357BB;
	fma.rn.f32 	%f703, %f702, %f695, 0f3E75FDEC;
	fma.rn.f32 	%f704, %f703, %f695, 0f3F317218;
	fma.rn.f32 	%f705, %f704, %f695, 0f3F800000;
	mul.f32 	%f706, %f705, %f699;
	mul.f32 	%f707, %f706, %f698;
	selp.f32 	%f1183, %f696, %f707, %p94;
	and.pred  	%p95, %p91, %p92;
	@%p95 bra 	$L__BB5_54;
	add.f32 	%f708, %f58, %f58;
	mov.b32 	%r131, %f708;
	and.b32  	%r132, %r131, 2147483647;
	mov.b32 	%f1183, %r132;
$L__BB5_54:
	ld.param.u64 	%rd58, [_Z6krnl_4PfS_S_S_S_S_S_S_S_S_S_S_fiii_param_5];
	add.f32 	%f64, %f57, %f1183;
	cvta.to.global.u64 	%rd40, %rd58;
	add.s64 	%rd9, %rd40, %rd34;
	ld.global.f32 	%f65, [%rd9];
	abs.f32 	%f66, %f65;
	setp.eq.f32 	%p96, %f65, 0f3F800000;
	mov.f32 	%f1184, 0f3F800000;
	@%p96 bra 	$L__BB5_59;
	setp.num.f32 	%p97, %f66, %f66;
	@%p97 bra 	$L__BB5_57;
	mov.f32 	%f766, 0f40000000;
	add.rn.f32 	%f1184, %f65, %f766;
	bra.uni 	$L__BB5_59;
$L__BB5_57:
	setp.lt.f32 	%p98, %f66, 0f00800000;
	mul.f32 	%f711, %f66, 0f4B800000;
	selp.f32 	%f712, %f711, %f66, %p98;
	mov.b32 	%r133, %f712;
	add.s32 	%r134, %r133, -1060439283;
	and.b32  	%r135, %r134, -8388608;
	sub.s32 	%r136, %r133, %r135;
	mov.b32 	%f713, %r136;
	cvt.rn.f32.s32 	%f714, %r135;
	selp.f32 	%f715, 0fC1C00000, 0f00000000, %p98;
	fma.rn.f32 	%f716, %f714, 0f34000000, %f715;
	add.f32 	%f717, %f713, 0fBF800000;
	add.f32 	%f718, %f713, 0f3F800000;
	rcp.approx.ftz.f32 	%f719, %f718;
	add.f32 	%f720, %f717, %f717;
	mul.f32 	%f721, %f720, %f719;
	mul.f32 	%f722, %f721, %f721;
	neg.f32 	%f723, %f721;
	sub.f32 	%f724, %f717, %f721;
	add.f32 	%f725, %f724, %f724;
	fma.rn.f32 	%f726, %f723, %f717, %f725;
	mul.rn.f32 	%f727, %f719, %f726;
	fma.rn.f32 	%f728, %f722, 0f3A2C32E4, 0f3B52E7DB;
	fma.rn.f32 	%f729, %f728, %f722, 0f3C93BB73;
	fma.rn.f32 	%f730, %f729, %f722, 0f3DF6384F;
	mul.rn.f32 	%f731, %f730, %f722;
	fma.rn.f32 	%f732, %f721, 0f3FB8AA3B, %f716;
	mul.f32 	%f733, %f731, 0f40400000;
	sub.f32 	%f734, %f716, %f732;
	fma.rn.f32 	%f735, %f721, 0f3FB8AA3B, %f734;
	fma.rn.f32 	%f736, %f727, 0f3FB8AA3B, %f735;
	fma.rn.f32 	%f737, %f721, 0f32A55E34, %f736;
	fma.rn.f32 	%f738, %f733, %f727, %f737;
	fma.rn.f32 	%f739, %f731, %f721, %f738;
	add.rn.f32 	%f740, %f732, %f739;
	mov.f32 	%f741, 0f40000000;
	mul.rn.f32 	%f742, %f740, %f741;
	cvt.rni.f32.f32 	%f743, %f742;
	sub.f32 	%f744, %f742, %f743;
	neg.f32 	%f745, %f742;
	fma.rn.f32 	%f746, %f740, 0f40000000, %f745;
	neg.f32 	%f747, %f732;
	add.rn.f32 	%f748, %f740, %f747;
	neg.f32 	%f749, %f748;
	add.rn.f32 	%f750, %f739, %f749;
	fma.rn.f32 	%f751, %f750, 0f40000000, %f746;
	add.f32 	%f752, %f744, %f751;
	setp.gt.f32 	%p99, %f743, 0f00000000;
	selp.b32 	%r137, 0, -2097152000, %p99;
	setp.neu.f32 	%p100, %f65, 0f00000000;
	setp.neu.f32 	%p101, %f66, 0f7F800000;
	setp.lt.f32 	%p102, %f742, 0f00000000;
	selp.f32 	%f753, 0f00000000, 0f7F800000, %p102;
	abs.f32 	%f754, %f742;
	setp.gt.f32 	%p103, %f754, 0f43180000;
	cvt.rzi.s32.f32 	%r138, %f743;
	shl.b32 	%r139, %r138, 23;
	sub.s32 	%r140, %r139, %r137;
	mov.b32 	%f755, %r140;
	add.s32 	%r141, %r137, 2130706432;
	mov.b32 	%f756, %r141;
	fma.rn.f32 	%f757, %f752, 0f391FCB8E, 0f3AAF85ED;
	fma.rn.f32 	%f758, %f757, %f752, 0f3C1D9856;
	fma.rn.f32 	%f759, %f758, %f752, 0f3D6357BB;
	fma.rn.f32 	%f760, %f759, %f752, 0f3E75FDEC;
	fma.rn.f32 	%f761, %f760, %f752, 0f3F317218;
	fma.rn.f32 	%f762, %f761, %f752, 0f3F800000;
	mul.f32 	%f763, %f762, %f756;
	mul.f32 	%f764, %f763, %f755;
	selp.f32 	%f1184, %f753, %f764, %p103;
	and.pred  	%p104, %p100, %p101;
	@%p104 bra 	$L__BB5_59;
	add.f32 	%f765, %f65, %f65;
	mov.b32 	%r142, %f765;
	and.b32  	%r143, %r142, 2147483647;
	mov.b32 	%f1184, %r143;
$L__BB5_59:
	add.f32 	%f71, %f64, %f1184;
	add.s64 	%rd42, %rd9, %rd6;
	ld.global.f32 	%f72, [%rd42];
	abs.f32 	%f73, %f72;
	setp.eq.f32 	%p105, %f72, 0f3F800000;
	mov.f32 	%f1185, 0f3F800000;
	@%p105 bra 	$L__BB5_64;
	setp.num.f32 	%p106, %f73, %f73;
	@%p106 bra 	$L__BB5_62;
	mov.f32 	%f823, 0f40000000;
	add.rn.f32 	%f1185, %f72, %f823;
	bra.uni 	$L__BB5_64;
$L__BB5_62:
	setp.lt.f32 	%p107, %f73, 0f00800000;
	mul.f32 	%f768, %f73, 0f4B800000;
	selp.f32 	%f769, %f768, %f73, %p107;
	mov.b32 	%r144, %f769;
	add.s32 	%r145, %r144, -1060439283;
	and.b32  	%r146, %r145, -8388608;
	sub.s32 	%r147, %r144, %r146;
	mov.b32 	%f770, %r147;
	cvt.rn.f32.s32 	%f771, %r146;
	selp.f32 	%f772, 0fC1C00000, 0f00000000, %p107;
	fma.rn.f32 	%f773, %f771, 0f34000000, %f772;
	add.f32 	%f774, %f770, 0fBF800000;
	add.f32 	%f775, %f770, 0f3F800000;
	rcp.approx.ftz.f32 	%f776, %f775;
	add.f32 	%f777, %f774, %f774;
	mul.f32 	%f778, %f777, %f776;
	mul.f32 	%f779, %f778, %f778;
	neg.f32 	%f780, %f778;
	sub.f32 	%f781, %f774, %f778;
	add.f32 	%f782, %f781, %f781;
	fma.rn.f32 	%f783, %f780, %f774, %f782;
	mul.rn.f32 	%f784, %f776, %f783;
	fma.rn.f32 	%f785, %f779, 0f3A2C32E4, 0f3B52E7DB;
	fma.rn.f32 	%f786, %f785, %f779, 0f3C93BB73;
	fma.rn.f32 	%f787, %f786, %f779, 0f3DF6384F;
	mul.rn.f32 	%f788, %f787, %f779;
	fma.rn.f32 	%f789, %f778, 0f3FB8AA3B, %f773;
	mul.f32 	%f790, %f788, 0f40400000;
	sub.f32 	%f791, %f773, %f789;
	fma.rn.f32 	%f792, %f778, 0f3FB8AA3B, %f791;
	fma.rn.f32 	%f793, %f784, 0f3FB8AA3B, %f792;
	fma.rn.f32 	%f794, %f778, 0f32A55E34, %f793;
	fma.rn.f32 	%f795, %f790, %f784, %f794;
	fma.rn.f32 	%f796, %f788, %f778, %f795;
	add.rn.f32 	%f797, %f789, %f796;
	mov.f32 	%f798, 0f40000000;
	mul.rn.f32 	%f799, %f797, %f798;
	cvt.rni.f32.f32 	%f800, %f799;
	sub.f32 	%f801, %f799, %f800;
	neg.f32 	%f802, %f799;
	fma.rn.f32 	%f803, %f797, 0f40000000, %f802;
	neg.f32 	%f804, %f789;
	add.rn.f32 	%f805, %f797, %f804;
	neg.f32 	%f806, %f805;
	add.rn.f32 	%f807, %f796, %f806;
	fma.rn.f32 	%f808, %f807, 0f40000000, %f803;
	add.f32 	%f809, %f801, %f808;
	setp.gt.f32 	%p108, %f800, 0f00000000;
	selp.b32 	%r148, 0, -2097152000, %p108;
	setp.neu.f32 	%p109, %f72, 0f00000000;
	setp.neu.f32 	%p110, %f73, 0f7F800000;
	setp.lt.f32 	%p111, %f799, 0f00000000;
	selp.f32 	%f810, 0f00000000, 0f7F800000, %p111;
	abs.f32 	%f811, %f799;
	setp.gt.f32 	%p112, %f811, 0f43180000;
	cvt.rzi.s32.f32 	%r149, %f800;
	shl.b32 	%r150, %r149, 23;
	sub.s32 	%r151, %r150, %r148;
	mov.b32 	%f812, %r151;
	add.s32 	%r152, %r148, 2130706432;
	mov.b32 	%f813, %r152;
	fma.rn.f32 	%f814, %f809, 0f391FCB8E, 0f3AAF85ED;
	fma.rn.f32 	%f815, %f814, %f809, 0f3C1D9856;
	fma.rn.f32 	%f816, %f815, %f809, 0f3D6357BB;
	fma.rn.f32 	%f817, %f816, %f809, 0f3E75FDEC;
	fma.rn.f32 	%f818, %f817, %f809, 0f3F317218;
	fma.rn.f32 	%f819, %f818, %f809, 0f3F800000;
	mul.f32 	%f820, %f819, %f813;
	mul.f32 	%f821, %f820, %f812;
	selp.f32 	%f1185, %f810, %f821, %p112;
	and.pred  	%p113, %p109, %p110;
	@%p113 bra 	$L__BB5_64;
	add.f32 	%f822, %f72, %f72;
	mov.b32 	%r153, %f822;
	and.b32  	%r154, %r153, 2147483647;
	mov.b32 	%f1185, %r154;
$L__BB5_64:
	ld.param.u64 	%rd59, [_Z6krnl_4PfS_S_S_S_S_S_S_S_S_S_S_fiii_param_6];
	add.f32 	%f825, %f71, %f1185;
	mul.f32 	%f826, %f825, 0f3F000000;
	sqrt.rn.f32 	%f827, %f826;
	setp.gt.f32 	%p114, %f827, %f119;
	div.rn.f32 	%f828, %f119, %f827;
	selp.f32 	%f829, %f828, 0f3F800000, %p114;
	cvta.to.global.u64 	%rd43, %rd23;
	add.s64 	%rd45, %rd43, %rd34;
	st.global.f32 	[%rd45], %f829;
	cvta.to.global.u64 	%rd46, %rd59;
	add.s64 	%rd10, %rd46, %rd34;
	ld.global.f32 	%f78, [%rd10];
	abs.f32 	%f79, %f78;
	setp.eq.f32 	%p115, %f78, 0f3F800000;
	mov.f32 	%f1186, 0f3F800000;
	@%p115 bra 	$L__BB5_69;
	setp.num.f32 	%p116, %f79, %f79;
	@%p116 bra 	$L__BB5_67;
	mov.f32 	%f885, 0f40000000;
	add.rn.f32 	%f1186, %f78, %f885;
	bra.uni 	$L__BB5_69;
$L__BB5_67:
	setp.lt.f32 	%p117, %f79, 0f00800000;
	mul.f32 	%f830, %f79, 0f4B800000;
	selp.f32 	%f831, %f830, %f79, %p117;
	mov.b32 	%r155, %f831;
	add.s32 	%r156, %r155, -1060439283;
	and.b32  	%r157, %r156, -8388608;
	sub.s32 	%r158, %r155, %r157;
	mov.b32 	%f832, %r158;
	cvt.rn.f32.s32 	%f833, %r157;
	selp.f32 	%f834, 0fC1C00000, 0f00000000, %p117;
	fma.rn.f32 	%f835, %f833, 0f34000000, %f834;
	add.f32 	%f836, %f832, 0fBF800000;
	add.f32 	%f837, %f832, 0f3F800000;
	rcp.approx.ftz.f32 	%f838, %f837;
	add.f32 	%f839, %f836, %f836;
	mul.f32 	%f840, %f839, %f838;
	mul.f32 	%f841, %f840, %f840;
	neg.f32 	%f842, %f840;
	sub.f32 	%f843, %f836, %f840;
	add.f32 	%f844, %f843, %f843;
	fma.rn.f32 	%f845, %f842, %f836, %f844;
	mul.rn.f32 	%f846, %f838, %f845;
	fma.rn.f32 	%f847, %f841, 0f3A2C32E4, 0f3B52E7DB;
	fma.rn.f32 	%f848, %f847, %f841, 0f3C93BB73;
	fma.rn.f32 	%f849, %f848, %f841, 0f3DF6384F;
	mul.rn.f32 	%f850, %f849, %f841;
	fma.rn.f32 	%f851, %f840, 0f3FB8AA3B, %f835;
	mul.f32 	%f852, %f850, 0f40400000;
	sub.f32 	%f853, %f835, %f851;
	fma.rn.f32 	%f854, %f840, 0f3FB8AA3B, %f853;
	fma.rn.f32 	%f855, %f846, 0f3FB8AA3B, %f854;
	fma.rn.f32 	%f856, %f840, 0f32A55E34, %f855;
	fma.rn.f32 	%f857, %f852, %f846, %f856;
	fma.rn.f32 	%f858, %f850, %f840, %f857;
	add.rn.f32 	%f859, %f851, %f858;
	mov.f32 	%f860, 0f40000000;
	mul.rn.f32 	%f861, %f859, %f860;
	cvt.rni.f32.f32 	%f862, %f861;
	sub.f32 	%f863, %f861, %f862;
	neg.f32 	%f864, %f861;
	fma.rn.f32 	%f865, %f859, 0f40000000, %f864;
	neg.f32 	%f866, %f851;
	add.rn.f32 	%f867, %f859, %f866;
	neg.f32 	%f868, %f867;
	add.rn.f32 	%f869, %f858, %f868;
	fma.rn.f32 	%f870, %f869, 0f40000000, %f865;
	add.f32 	%f871, %f863, %f870;
	setp.gt.f32 	%p118, %f862, 0f00000000;
	selp.b32 	%r159, 0, -2097152000, %p118;
	setp.neu.f32 	%p119, %f78, 0f00000000;
	setp.neu.f32 	%p120, %f79, 0f7F800000;
	setp.lt.f32 	%p121, %f861, 0f00000000;
	selp.f32 	%f872, 0f00000000, 0f7F800000, %p121;
	abs.f32 	%f873, %f861;
	setp.gt.f32 	%p122, %f873, 0f43180000;
	cvt.rzi.s32.f32 	%r160, %f862;
	shl.b32 	%r161, %r160, 23;
	sub.s32 	%r162, %r161, %r159;
	mov.b32 	%f874, %r162;
	add.s32 	%r163, %r159, 2130706432;
	mov.b32 	%f875, %r163;
	fma.rn.f32 	%f876, %f871, 0f391FCB8E, 0f3AAF85ED;
	fma.rn.f32 	%f877, %f876, %f871, 0f3C1D9856;
	fma.rn.f32 	%f878, %f877, %f871, 0f3D6357BB;
	fma.rn.f32 	%f879, %f878, %f871, 0f3E75FDEC;
	fma.rn.f32 	%f880, %f879, %f871, 0f3F317218;
	fma.rn.f32 	%f881, %f880, %f871, 0f3F800000;
	mul.f32 	%f882, %f881, %f875;
	mul.f32 	%f883, %f882, %f874;
	selp.f32 	%f1186, %f872, %f883, %p122;
	and.pred  	%p123, %p119, %p120;
	@%p123 bra 	$L__BB5_69;
	add.f32 	%f884, %f78, %f78;
	mov.b32 	%r164, %f884;
	and.b32  	%r165, %r164, 2147483647;
	mov.b32 	%f1186, %r165;
$L__BB5_69:
	add.s64 	%rd47, %rd10, %rd3;
	ld.global.f32 	%f84, [%rd47];
	abs.f32 	%f85, %f84;
	setp.eq.f32 	%p124, %f84, 0f3F800000;
	mov.f32 	%f1187, 0f3F800000;
	@%p124 bra 	$L__BB5_74;
	setp.num.f32 	%p125, %f85, %f85;
	@%p125 bra 	$L__BB5_72;
	mov.f32 	%f942, 0f40000000;
	add.rn.f32 	%f1187, %f84, %f942;
	bra.uni 	$L__BB5_74;
$L__BB5_72:
	setp.lt.f32 	%p126, %f85, 0f00800000;
	mul.f32 	%f887, %f85, 0f4B800000;
	selp.f32 	%f888, %f887, %f85, %p126;
	mov.b32 	%r166, %f888;
	add.s32 	%r167, %r166, -1060439283;
	and.b32  	%r168, %r167, -8388608;
	sub.s32 	%r169, %r166, %r168;
	mov.b32 	%f889, %r169;
	cvt.rn.f32.s32 	%f890, %r168;
	selp.f32 	%f891, 0fC1C00000, 0f00000000, %p126;
	fma.rn.f32 	%f892, %f890, 0f34000000, %f891;
	add.f32 	%f893, %f889, 0fBF800000;
	add.f32 	%f894, %f889, 0f3F800000;
	rcp.approx.ftz.f32 	%f895, %f894;
	add.f32 	%f896, %f893, %f893;
	mul.f32 	%f897, %f896, %f895;
	mul.f32 	%f898, %f897, %f897;
	neg.f32 	%f899, %f897;
	sub.f32 	%f900, %f893, %f897;
	add.f32 	%f901, %f900, %f900;
	fma.rn.f32 	%f902, %f899, %f893, %f901;
	mul.rn.f32 	%f903, %f895, %f902;
	fma.rn.f32 	%f904, %f898, 0f3A2C32E4, 0f3B52E7DB;
	fma.rn.f32 	%f905, %f904, %f898, 0f3C93BB73;
	fma.rn.f32 	%f906, %f905, %f898, 0f3DF6384F;
	mul.rn.f32 	%f907, %f906, %f898;
	fma.rn.f32 	%f908, %f897, 0f3FB8AA3B, %f892;
	mul.f32 	%f909, %f907, 0f40400000;
	sub.f32 	%f910, %f892, %f908;
	fma.rn.f32 	%f911, %f897, 0f3FB8AA3B, %f910;
	fma.rn.f32 	%f912, %f903, 0f3FB8AA3B, %f911;
	fma.rn.f32 	%f913, %f897, 0f32A55E34, %f912;
	fma.rn.f32 	%f914, %f909, %f903, %f913;
	fma.rn.f32 	%f915, %f907, %f897, %f914;
	add.rn.f32 	%f916, %f908, %f915;
	mov.f32 	%f917, 0f40000000;
	mul.rn.f32 	%f918, %f916, %f917;
	cvt.rni.f32.f32 	%f919, %f918;
	sub.f32 	%f920, %f918, %f919;
	neg.f32 	%f921, %f918;
	fma.rn.f32 	%f922, %f916, 0f40000000, %f921;
	neg.f32 	%f923, %f908;
	add.rn.f32 	%f924, %f916, %f923;
	neg.f32 	%f925, %f924;
	add.rn.f32 	%f926, %f915, %f925;
	fma.rn.f32 	%f927, %f926, 0f40000000, %f922;
	add.f32 	%f928, %f920, %f927;
	setp.gt.f32 	%p127, %f919, 0f00000000;
	selp.b32 	%r170, 0, -2097152000, %p127;
	setp.neu.f32 	%p128, %f84, 0f00000000;
	setp.neu.f32 	%p129, %f85, 0f7F800000;
	setp.lt.f32 	%p130, %f918, 0f00000000;
	selp.f32 	%f929, 0f00000000, 0f7F800000, %p130;
	abs.f32 	%f930, %f918;
	setp.gt.f32 	%p131, %f930, 0f43180000;
	cvt.rzi.s32.f32 	%r171, %f919;
	shl.b32 	%r172, %r171, 23;
	sub.s32 	%r173, %r172, %r170;
	mov.b32 	%f931, %r173;
	add.s32 	%r174, %r170, 2130706432;
	mov.b32 	%f932, %r174;
	fma.rn.f32 	%f933, %f928, 0f391FCB8E, 0f3AAF85ED;
	fma.rn.f32 	%f934, %f933, %f928, 0f3C1D9856;
	fma.rn.f32 	%f935, %f934, %f928, 0f3D6357BB;
	fma.rn.f32 	%f936, %f935, %f928, 0f3E75FDEC;
	fma.rn.f32 	%f937, %f936, %f928, 0f3F317218;
	fma.rn.f32 	%f938, %f937, %f928, 0f3F800000;
	mul.f32 	%f939, %f938, %f932;
	mul.f32 	%f940, %f939, %f931;
	selp.f32 	%f1187, %f929, %f940, %p131;
	and.pred  	%p132, %p128, %p129;
	@%p132 bra 	$L__BB5_74;
	add.f32 	%f941, %f84, %f84;
	mov.b32 	%r175, %f941;
	and.b32  	%r176, %r175, 2147483647;
	mov.b32 	%f1187, %r176;
$L__BB5_74:
	add.f32 	%f90, %f1186, %f1187;
	cvta.to.global.u64 	%rd48, %rd20;
	add.s64 	%rd11, %rd48, %rd34;
	ld.global.f32 	%f91, [%rd11];
	abs.f32 	%f92, %f91;
	setp.eq.f32 	%p133, %f91, 0f3F800000;
	mov.f32 	%f1188, 0f3F800000;
	@%p133 bra 	$L__BB5_79;
	setp.num.f32 	%p134, %f92, %f92;
	@%p134 bra 	$L__BB5_77;
	mov.f32 	%f999, 0f40000000;
	add.rn.f32 	%f1188, %f91, %f999;
	bra.uni 	$L__BB5_79;
$L__BB5_77:
	setp.lt.f32 	%p135, %f92, 0f00800000;
	mul.f32 	%f944, %f92, 0f4B800000;
	selp.f32 	%f945, %f944, %f92, %p135;
	mov.b32 	%r177, %f945;
	add.s32 	%r178, %r177, -1060439283;
	and.b32  	%r179, %r178, -8388608;
	sub.s32 	%r180, %r177, %r179;
	mov.b32 	%f946, %r180;
	cvt.rn.f32.s32 	%f947, %r179;
	selp.f32 	%f948, 0fC1C00000, 0f00000000, %p135;
	fma.rn.f32 	%f949, %f947, 0f34000000, %f948;
	add.f32 	%f950, %f946, 0fBF800000;
	add.f32 	%f951, %f946, 0f3F800000;
	rcp.approx.ftz.f32 	%f952, %f951;
	add.f32 	%f953, %f950, %f950;
	mul.f32 	%f954, %f953, %f952;
	mul.f32 	%f955, %f954, %f954;
	neg.f32 	%f956, %f954;
	sub.f32 	%f957, %f950, %f954;
	add.f32 	%f958, %f957, %f957;
	fma.rn.f32 	%f959, %f956, %f950, %f958;
	mul.rn.f32 	%f960, %f952, %f959;
	fma.rn.f32 	%f961, %f955, 0f3A2C32E4, 0f3B52E7DB;
	fma.rn.f32 	%f962, %f961, %f955, 0f3C93BB73;
	fma.rn.f32 	%f963, %f962, %f955, 0f3DF6384F;
	mul.rn.f32 	%f964, %f963, %f955;
	fma.rn.f32 	%f965, %f954, 0f3FB8AA3B, %f949;
	mul.f32 	%f966, %f964, 0f40400000;
	sub.f32 	%f967, %f949, %f965;
	fma.rn.f32 	%f968, %f954, 0f3FB8AA3B, %f967;
	fma.rn.f32 	%f969, %f960, 0f3FB8AA3B, %f968;
	fma.rn.f32 	%f970, %f954, 0f32A55E34, %f969;
	fma.rn.f32 	%f971, %f966, %f960, %f970;
	fma.rn.f32 	%f972, %f964, %f954, %f971;
	add.rn.f32 	%f973, %f965, %f972;
	mov.f32 	%f974, 0f40000000;
	mul.rn.f32 	%f975, %f973, %f974;
	cvt.rni.f32.f32 	%f976, %f975;
	sub.f32 	%f977, %f975, %f976;
	neg.f32 	%f978, %f975;
	fma.rn.f32 	%f979, %f973, 0f40000000, %f978;
	neg.f32 	%f980, %f965;
	add.rn.f32 	%f981, %f973, %f980;
	neg.f32 	%f982, %f981;
	add.rn.f32 	%f983, %f972, %f982;
	fma.rn.f32 	%f984, %f983, 0f40000000, %f979;
	add.f32 	%f985, %f977, %f984;
	setp.gt.f32 	%p136, %f976, 0f00000000;
	selp.b32 	%r181, 0, -2097152000, %p136;
	setp.neu.f32 	%p137, %f91, 0f00000000;
	setp.neu.f32 	%p138, %f92, 0f7F800000;
	setp.lt.f32 	%p139, %f975, 0f00000000;
	selp.f32 	%f986, 0f00000000, 0f7F800000, %p139;
	abs.f32 	%f987, %f975;
	setp.gt.f32 	%p140, %f987, 0f43180000;
	cvt.rzi.s32.f32 	%r182, %f976;
	shl.b32 	%r183, %r182, 23;
	sub.s32 	%r184, %r183, %r181;
	mov.b32 	%f988, %r184;
	add.s32 	%r185, %r181, 2130706432;
	mov.b32 	%f989, %r185;
	fma.rn.f32 	%f990, %f985, 0f391FCB8E, 0f3AAF85ED;
	fma.rn.f32 	%f991, %f990, %f985, 0f3C1D9856;
	fma.rn.f32 	%f992, %f991, %f985, 0f3D6357BB;
	fma.rn.f32 	%f993, %f992, %f985, 0f3E75FDEC;
	fma.rn.f32 	%f994, %f993, %f985, 0f3F317218;
	fma.rn.f32 	%f995, %f994, %f985, 0f3F800000;
	mul.f32 	%f996, %f995, %f989;
	mul.f32 	%f997, %f996, %f988;
	selp.f32 	%f1188, %f986, %f997, %p140;
	and.pred  	%p141, %p137, %p138;
	@%p141 bra 	$L__BB5_79;
	add.f32 	%f998, %f91, %f91;
	mov.b32 	%r186, %f998;
	and.b32  	%r187, %r186, 2147483647;
	mov.b32 	%f1188, %r187;
$L__BB5_79:
	add.f32 	%f97, %f90, %f1188;
	ld.global.f32 	%f98, [%rd11+4];
	abs.f32 	%f99, %f98;
	setp.eq.f32 	%p142, %f98, 0f3F800000;
	mov.f32 	%f1189, 0f3F800000;
	@%p142 bra 	$L__BB5_84;
	setp.num.f32 	%p143, %f99, %f99;
	@%p143 bra 	$L__BB5_82;
	mov.f32 	%f1056, 0f40000000;
	add.rn.f32 	%f1189, %f98, %f1056;
	bra.uni 	$L__BB5_84;
$L__BB5_82:
	setp.lt.f32 	%p144, %f99, 0f00800000;
	mul.f32 	%f1001, %f99, 0f4B800000;
	selp.f32 	%f1002, %f1001, %f99, %p144;
	mov.b32 	%r188, %f1002;
	add.s32 	%r189, %r188, -1060439283;
	and.b32  	%r190, %r189, -8388608;
	sub.s32 	%r191, %r188, %r190;
	mov.b32 	%f1003, %r191;
	cvt.rn.f32.s32 	%f1004, %r190;
	selp.f32 	%f1005, 0fC1C00000, 0f00000000, %p144;
	fma.rn.f32 	%f1006, %f1004, 0f34000000, %f1005;
	add.f32 	%f1007, %f1003, 0fBF800000;
	add.f32 	%f1008, %f1003, 0f3F800000;
	rcp.approx.ftz.f32 	%f1009, %f1008;
	add.f32 	%f1010, %f1007, %f1007;
	mul.f32 	%f1011, %f1010, %f1009;
	mul.f32 	%f1012, %f1011, %f1011;
	neg.f32 	%f1013, %f1011;
	sub.f32 	%f1014, %f1007, %f1011;
	add.f32 	%f1015, %f1014, %f1014;
	fma.rn.f32 	%f1016, %f1013, %f1007, %f1015;
	mul.rn.f32 	%f1017, %f1009, %f1016;
	fma.rn.f32 	%f1018, %f1012, 0f3A2C32E4, 0f3B52E7DB;
	fma.rn.f32 	%f1019, %f1018, %f1012, 0f3C93BB73;
	fma.rn.f32 	%f1020, %f1019, %f1012, 0f3DF6384F;
	mul.rn.f32 	%f1021, %f1020, %f1012;
	fma.rn.f32 	%f1022, %f1011, 0f3FB8AA3B, %f1006;
	mul.f32 	%f1023, %f1021, 0f40400000;
	sub.f32 	%f1024, %f1006, %f1022;
	fma.rn.f32 	%f1025, %f1011, 0f3FB8AA3B, %f1024;
	fma.rn.f32 	%f1026, %f1017, 0f3FB8AA3B, %f1025;
	fma.rn.f32 	%f1027, %f1011, 0f32A55E34, %f1026;
	fma.rn.f32 	%f1028, %f1023, %f1017, %f1027;
	fma.rn.f32 	%f1029, %f1021, %f1011, %f1028;
	add.rn.f32 	%f1030, %f1022, %f1029;
	mov.f32 	%f1031, 0f40000000;
	mul.rn.f32 	%f1032, %f1030, %f1031;
	cvt.rni.f32.f32 	%f1033, %f1032;
	sub.f32 	%f1034, %f1032, %f1033;
	neg.f32 	%f1035, %f1032;
	fma.rn.f32 	%f1036, %f1030, 0f40000000, %f1035;
	neg.f32 	%f1037, %f1022;
	add.rn.f32 	%f1038, %f1030, %f1037;
	neg.f32 	%f1039, %f1038;
	add.rn.f32 	%f1040, %f1029, %f1039;
	fma.rn.f32 	%f1041, %f1040, 0f40000000, %f1036;
	add.f32 	%f1042, %f1034, %f1041;
	setp.gt.f32 	%p145, %f1033, 0f00000000;
	selp.b32 	%r192, 0, -2097152000, %p145;
	setp.neu.f32 	%p146, %f98, 0f00000000;
	setp.neu.f32 	%p147, %f99, 0f7F800000;
	setp.lt.f32 	%p148, %f1032, 0f00000000;
	selp.f32 	%f1043, 0f00000000, 0f7F800000, %p148;
	abs.f32 	%f1044, %f1032;
	setp.gt.f32 	%p149, %f1044, 0f43180000;
	cvt.rzi.s32.f32 	%r193, %f1033;
	shl.b32 	%r194, %r193, 23;
	sub.s32 	%r195, %r194, %r192;
	mov.b32 	%f1045, %r195;
	add.s32 	%r196, %r192, 2130706432;
	mov.b32 	%f1046, %r196;
	fma.rn.f32 	%f1047, %f1042, 0f391FCB8E, 0f3AAF85ED;
	fma.rn.f32 	%f1048, %f1047, %f1042, 0f3C1D9856;
	fma.rn.f32 	%f1049, %f1048, %f1042, 0f3D6357BB;
	fma.rn.f32 	%f1050, %f1049, %f1042, 0f3E75FDEC;
	fma.rn.f32 	%f1051, %f1050, %f1042, 0f3F317218;
	fma.rn.f32 	%f1052, %f1051, %f1042, 0f3F800000;
	mul.f32 	%f1053, %f1052, %f1046;
	mul.f32 	%f1054, %f1053, %f1045;
	selp.f32 	%f1189, %f1043, %f1054, %p149;
	and.pred  	%p150, %p146, %p147;
	@%p150 bra 	$L__BB5_84;
	add.f32 	%f1055, %f98, %f98;
	mov.b32 	%r197, %f1055;
	and.b32  	%r198, %r197, 2147483647;
	mov.b32 	%f1189, %r198;
$L__BB5_84:
	add.f32 	%f104, %f97, %f1189;
	cvta.to.global.u64 	%rd50, %rd21;
	add.s64 	%rd12, %rd50, %rd34;
	ld.global.f32 	%f105, [%rd12];
	abs.f32 	%f106, %f105;
	setp.eq.f32 	%p151, %f105, 0f3F800000;
	mov.f32 	%f1190, 0f3F800000;
	@%p151 bra 	$L__BB5_89;
	setp.num.f32 	%p152, %f106, %f106;
	@%p152 bra 	$L__BB5_87;
	mov.f32 	%f1113, 0f40000000;
	add.rn.f32 	%f1190, %f105, %f1113;
	bra.uni 	$L__BB5_89;
$L__BB5_87:
	setp.lt.f32 	%p153, %f106, 0f00800000;
	mul.f32 	%f1058, %f106, 0f4B800000;
	selp.f32 	%f1059, %f1058, %f106, %p153;
	mov.b32 	%r199, %f1059;
	add.s32 	%r200, %r199, -1060439283;
	and.b32  	%r201, %r200, -8388608;
	sub.s32 	%r202, %r199, %r201;
	mov.b32 	%f1060, %r202;
	cvt.rn.f32.s32 	%f1061, %r201;
	selp.f32 	%f1062, 0fC1C00000, 0f00000000, %p153;
	fma.rn.f32 	%f1063, %f1061, 0f34000000, %f1062;
	add.f32 	%f1064, %f1060, 0fBF800000;
	add.f32 	%f1065, %f1060, 0f3F800000;
	rcp.approx.ftz.f32 	%f1066, %f1065;
	add.f32 	%f1067, %f1064, %f1064;
	mul.f32 	%f1068, %f1067, %f1066;
	mul.f32 	%f1069, %f1068, %f1068;
	neg.f32 	%f1070, %f1068;
	sub.f32 	%f1071, %f1064, %f1068;
	add.f32 	%f1072, %f1071, %f1071;
	fma.rn.f32 	%f1073, %f1070, %f1064, %f1072;
	mul.rn.f32 	%f1074, %f1066, %f1073;
	fma.rn.f32 	%f1075, %f1069, 0f3A2C32E4, 0f3B52E7DB;
	fma.rn.f32 	%f1076, %f1075, %f1069, 0f3C93BB73;
	fma.rn.f32 	%f1077, %f1076, %f1069, 0f3DF6384F;
	mul.rn.f32 	%f1078, %f1077, %f1069;
	fma.rn.f32 	%f1079, %f1068, 0f3FB8AA3B, %f1063;
	mul.f32 	%f1080, %f1078, 0f40400000;
	sub.f32 	%f1081, %f1063, %f1079;
	fma.rn.f32 	%f1082, %f1068, 0f3FB8AA3B, %f1081;
	fma.rn.f32 	%f1083, %f1074, 0f3FB8AA3B, %f1082;
	fma.rn.f32 	%f1084, %f1068, 0f32A55E34, %f1083;
	fma.rn.f32 	%f1085, %f1080, %f1074, %f1084;
	fma.rn.f32 	%f1086, %f1078, %f1068, %f1085;
	add.rn.f32 	%f1087, %f1079, %f1086;
	mov.f32 	%f1088, 0f40000000;
	mul.rn.f32 	%f1089, %f1087, %f1088;
	cvt.rni.f32.f32 	%f1090, %f1089;
	sub.f32 	%f1091, %f1089, %f1090;
	neg.f32 	%f1092, %f1089;
	fma.rn.f32 	%f1093, %f1087, 0f40000000, %f1092;
	neg.f32 	%f1094, %f1079;
	add.rn.f32 	%f1095, %f1087, %f1094;
	neg.f32 	%f1096, %f1095;
	add.rn.f32 	%f1097, %f1086, %f1096;
	fma.rn.f32 	%f1098, %f1097, 0f40000000, %f1093;
	add.f32 	%f1099, %f1091, %f1098;
	setp.gt.f32 	%p154, %f1090, 0f00000000;
	selp.b32 	%r203, 0, -2097152000, %p154;
	setp.neu.f32 	%p155, %f105, 0f00000000;
	setp.neu.f32 	%p156, %f106, 0f7F800000;
	setp.lt.f32 	%p157, %f1089, 0f00000000;
	selp.f32 	%f1100, 0f00000000, 0f7F800000, %p157;
	abs.f32 	%f1101, %f1089;
	setp.gt.f32 	%p158, %f1101, 0f43180000;
	cvt.rzi.s32.f32 	%r204, %f1090;
	shl.b32 	%r205, %r204, 23;
	sub.s32 	%r206, %r205, %r203;
	mov.b32 	%f1102, %r206;
	add.s32 	%r207, %r203, 2130706432;
	mov.b32 	%f1103, %r207;
	fma.rn.f32 	%f1104, %f1099, 0f391FCB8E, 0f3AAF85ED;
	fma.rn.f32 	%f1105, %f1104, %f1099, 0f3C1D9856;
	fma.rn.f32 	%f1106, %f1105, %f1099, 0f3D6357BB;
	fma.rn.f32 	%f1107, %f1106, %f1099, 0f3E75FDEC;
	fma.rn.f32 	%f1108, %f1107, %f1099, 0f3F317218;
	fma.rn.f32 	%f1109, %f1108, %f1099, 0f3F800000;
	mul.f32 	%f1110, %f1109, %f1103;
	mul.f32 	%f1111, %f1110, %f1102;
	selp.f32 	%f1190, %f1100, %f1111, %p158;
	and.pred  	%p159, %p155, %p156;
	@%p159 bra 	$L__BB5_89;
	add.f32 	%f1112, %f105, %f105;
	mov.b32 	%r208, %f1112;
	and.b32  	%r209, %r208, 2147483647;
	mov.b32 	%f1190, %r209;
$L__BB5_89:
	add.f32 	%f111, %f104, %f1190;
	add.s64 	%rd52, %rd12, %rd6;
	ld.global.f32 	%f112, [%rd52];
	abs.f32 	%f113, %f112;
	setp.eq.f32 	%p160, %f112, 0f3F800000;
	mov.f32 	%f1191, 0f3F800000;
	@%p160 bra 	$L__BB5_94;
	setp.num.f32 	%p161, %f113, %f113;
	@%p161 bra 	$L__BB5_92;
	mov.f32 	%f1170, 0f40000000;
	add.rn.f32 	%f1191, %f112, %f1170;
	bra.uni 	$L__BB5_94;
$L__BB5_92:
	setp.lt.f32 	%p162, %f113, 0f00800000;
	mul.f32 	%f1115, %f113, 0f4B800000;
	selp.f32 	%f1116, %f1115, %f113, %p162;
	mov.b32 	%r210, %f1116;
	add.s32 	%r211, %r210, -1060439283;
	and.b32  	%r212, %r211, -8388608;
	sub.s32 	%r213, %r210, %r212;
	mov.b32 	%f1117, %r213;
	cvt.rn.f32.s32 	%f1118, %r212;
	selp.f32 	%f1119, 0fC1C00000, 0f00000000, %p162;
	fma.rn.f32 	%f1120, %f1118, 0f34000000, %f1119;
	add.f32 	%f1121, %f1117, 0fBF800000;
	add.f32 	%f1122, %f1117, 0f3F800000;
	rcp.approx.ftz.f32 	%f1123, %f1122;
	add.f32 	%f1124, %f1121, %f1121;
	mul.f32 	%f1125, %f1124, %f1123;
	mul.f32 	%f1126, %f1125, %f1125;
	neg.f32 	%f1127, %f1125;
	sub.f32 	%f1128, %f1121, %f1125;
	add.f32 	%f1129, %f1128, %f1128;
	fma.rn.f32 	%f1130, %f1127, %f1121, %f1129;
	mul.rn.f32 	%f1131, %f1123, %f1130;
	fma.rn.f32 	%f1132, %f1126, 0f3A2C32E4, 0f3B52E7DB;
	fma.rn.f32 	%f1133, %f1132, %f1126, 0f3C93BB73;
	fma.rn.f32 	%f1134, %f1133, %f1126, 0f3DF6384F;
	mul.rn.f32 	%f1135, %f1134, %f1126;
	fma.rn.f32 	%f1136, %f1125, 0f3FB8AA3B, %f1120;
	mul.f32 	%f1137, %f1135, 0f40400000;
	sub.f32 	%f1138, %f1120, %f1136;
	fma.rn.f32 	%f1139, %f1125, 0f3FB8AA3B, %f1138;
	fma.rn.f32 	%f1140, %f1131, 0f3FB8AA3B, %f1139;
	fma.rn.f32 	%f1141, %f1125, 0f32A55E34, %f1140;
	fma.rn.f32 	%f1142, %f1137, %f1131, %f1141;
	fma.rn.f32 	%f1143, %f1135, %f1125, %f1142;
	add.rn.f32 	%f1144, %f1136, %f1143;
	mov.f32 	%f1145, 0f40000000;
	mul.rn.f32 	%f1146, %f1144, %f1145;
	cvt.rni.f32.f32 	%f1147, %f1146;
	sub.f32 	%f1148, %f1146, %f1147;
	neg.f32 	%f1149, %f1146;
	fma.rn.f32 	%f1150, %f1144, 0f40000000, %f1149;
	neg.f32 	%f1151, %f1136;
	add.rn.f32 	%f1152, %f1144, %f1151;
	neg.f32 	%f1153, %f1152;
	add.rn.f32 	%f1154, %f1143, %f1153;
	fma.rn.f32 	%f1155, %f1154, 0f40000000, %f1150;
	add.f32 	%f1156, %f1148, %f1155;
	setp.gt.f32 	%p163, %f1147, 0f00000000;
	selp.b32 	%r214, 0, -2097152000, %p163;
	setp.neu.f32 	%p164, %f112, 0f00000000;
	setp.neu.f32 	%p165, %f113, 0f7F800000;
	setp.lt.f32 	%p166, %f1146, 0f00000000;
	selp.f32 	%f1157, 0f00000000, 0f7F800000, %p166;
	abs.f32 	%f1158, %f1146;
	setp.gt.f32 	%p167, %f1158, 0f43180000;
	cvt.rzi.s32.f32 	%r215, %f1147;
	shl.b32 	%r216, %r215, 23;
	sub.s32 	%r217, %r216, %r214;
	mov.b32 	%f1159, %r217;
	add.s32 	%r218, %r214, 2130706432;
	mov.b32 	%f1160, %r218;
	fma.rn.f32 	%f1161, %f1156, 0f391FCB8E, 0f3AAF85ED;
	fma.rn.f32 	%f1162, %f1161, %f1156, 0f3C1D9856;
	fma.rn.f32 	%f1163, %f1162, %f1156, 0f3D6357BB;
	fma.rn.f32 	%f1164, %f1163, %f1156, 0f3E75FDEC;
	fma.rn.f32 	%f1165, %f1164, %f1156, 0f3F317218;
	fma.rn.f32 	%f1166, %f1165, %f1156, 0f3F800000;
	mul.f32 	%f1167, %f1166, %f1160;
	mul.f32 	%f1168, %f1167, %f1159;
	selp.f32 	%f1191, %f1157, %f1168, %p167;
	and.pred  	%p168, %p164, %p165;
	@%p168 bra 	$L__BB5_94;
	add.f32 	%f1169, %f112, %f112;
	mov.b32 	%r219, %f1169;
	and.b32  	%r220, %r219, 2147483647;
	mov.b32 	%f1191, %r220;
$L__BB5_94:
	add.f32 	%f1171, %f111, %f1191;
	mul.f32 	%f1172, %f1171, 0f3F000000;
	sqrt.rn.f32 	%f118, %f1172;
	setp.leu.f32 	%p169, %f118, %f119;
	@%p169 bra 	$L__BB5_96;
	div.rn.f32 	%f1173, %f119, %f118;
	add.s64 	%rd56, %rd1, %rd34;
	st.global.f32 	[%rd56], %f1173;
	bra.uni 	$L__BB5_97;
$L__BB5_96:
	add.s64 	%rd54, %rd1, %rd34;
	mov.b32 	%r221, 1065353216;
	st.global.u32 	[%rd54], %r221;
$L__BB5_97:
	ret;

}
.entry _Z6krnl_5PfS_S_S_S_S_iii(
	.param .u64 .ptr .align 1 _Z6krnl_5PfS_S_S_S_S_iii_param_0,
	.param .u64 .ptr .align 1 _Z6krnl_5PfS_S_S_S_S_iii_param_1,
	.param .u64 .ptr .align 1 _Z6krnl_5PfS_S_S_S_S_iii_param_2,
	.param .u64 .ptr .align 1 _Z6krnl_5PfS_S_S_S_S_iii_param_3,
	.param .u64 .ptr .align 1 _Z6krnl_5PfS_S_S_S_S_iii_param_4,
	.param .u64 .ptr .align 1 _Z6krnl_5PfS_S_S_S_S_iii_param_5,
	.param .u32 _Z6krnl_5PfS_S_S_S_S_iii_param_6,
	.param .u32 _Z6krnl_5PfS_S_S_S_S_iii_param_7,
	.param .u32 _Z6krnl_5PfS_S_S_S_S_iii_param_8
)
{
	.reg .pred 	%p<5>;
	.reg .b32 	%r<24>;
	.reg .b32 	%f<16>;
	.reg .b64 	%rd<24>;
	.reg .b64 	%fd<13>;

	ld.param.u64 	%rd1, [_Z6krnl_5PfS_S_S_S_S_iii_param_0];
	ld.param.u64 	%rd2, [_Z6krnl_5PfS_S_S_S_S_iii_param_1];
	ld.param.u64 	%rd3, [_Z6krnl_5PfS_S_S_S_S_iii_param_2];
	ld.param.u64 	%rd4, [_Z6krnl_5PfS_S_S_S_S_iii_param_3];
	ld.param.u64 	%rd5, [_Z6krnl_5PfS_S_S_S_S_iii_param_4];
	ld.param.u64 	%rd6, [_Z6krnl_5PfS_S_S_S_S_iii_param_5];
	ld.param.u32 	%r3, [_Z6krnl_5PfS_S_S_S_S_iii_param_6];
	ld.param.u32 	%r4, [_Z6krnl_5PfS_S_S_S_S_iii_param_7];
	ld.param.u32 	%r5, [_Z6krnl_5PfS_S_S_S_S_iii_param_8];
	mov.u32 	%r6, %tid.x;
	mov.u32 	%r7, %ntid.x;
	mov.u32 	%r8, %ctaid.x;
	mov.u32 	%r9, %nctaid.x;
	mov.u32 	%r10, %ctaid.y;
	mov.u32 	%r11, %nctaid.y;
	mov.u32 	%r12, %ctaid.z;
	mad.lo.s32 	%r13, %r11, %r12, %r10;
	mad.lo.s32 	%r14, %r13, %r9, %r8;
	mad.lo.s32 	%r1, %r14, %r7, %r6;
	mul.lo.s32 	%r2, %r4, %r3;
	mul.lo.s32 	%r15, %r2, %r5;
	setp.ge.s32 	%p1, %r1, %r15;
	@%p1 bra 	$L__BB6_5;
	rem.s32 	%r16, %r1, %r4;
	add.s32 	%r17, %r4, -1;
	setp.eq.s32 	%p2, %r16, %r17;
	@%p2 bra 	$L__BB6_5;
	div.s32 	%r18, %r1, %r2;
	add.s32 	%r19, %r5, -1;
	setp.ge.s32 	%p3, %r18, %r19;
	@%p3 bra 	$L__BB6_5;
	div.s32 	%r20, %r1, %r4;
	rem.s32 	%r21, %r20, %r3;
	add.s32 	%r22, %r3, -1;
	setp.eq.s32 	%p4, %r21, %r22;
	@%p4 bra 	$L__BB6_5;
	cvta.to.global.u64 	%rd7, %rd6;
	cvta.to.global.u64 	%rd8, %rd5;
	cvta.to.global.u64 	%rd9, %rd4;
	add.s32 	%r23, %r4, %r1;
	mul.wide.s32 	%rd10, %r23, 4;
	add.s64 	%rd11, %rd9, %rd10;
	ld.global.f32 	%f1, [%rd11];
	mul.wide.s32 	%rd12, %r1, 4;
	add.s64 	%rd13, %rd9, %rd12;
	ld.global.f32 	%f2, [%rd13];
	add.f32 	%f3, %f1, %f2;
	cvt.f64.f32 	%fd1, %f3;
	mul.f64 	%fd2, %fd1, 0d3FE0000000000000;
	cvta.to.global.u64 	%rd14, %rd1;
	add.s64 	%rd15, %rd14, %rd10;
	ld.global.f32 	%f4, [%rd15];
	cvt.f64.f32 	%fd3, %f4;
	mul.f64 	%fd4, %fd2, %fd3;
	cvt.rn.f32.f64 	%f5, %fd4;
	st.global.f32 	[%rd15], %f5;
	add.s64 	%rd16, %rd8, %rd10;
	ld.global.f32 	%f6, [%rd16];
	add.s64 	%rd17, %rd8, %rd12;
	ld.global.f32 	%f7, [%rd17];
	add.f32 	%f8, %f6, %f7;
	cvt.f64.f32 	%fd5, %f8;
	mul.f64 	%fd6, %fd5, 0d3FE0000000000000;
	cvta.to.global.u64 	%rd18, %rd2;
	add.s64 	%rd19, %rd18, %rd10;
	ld.global.f32 	%f9, [%rd19];
	cvt.f64.f32 	%fd7, %f9;
	mul.f64 	%fd8, %fd6, %fd7;
	cvt.rn.f32.f64 	%f10, %fd8;
	st.global.f32 	[%rd19], %f10;
	add.s64 	%rd20, %rd7, %rd10;
	ld.global.f32 	%f11, [%rd20];
	add.s64 	%rd21, %rd7, %rd12;
	ld.global.f32 	%f12, [%rd21];
	add.f32 	%f13, %f11, %f12;
	cvt.f64.f32 	%fd9, %f13;
	mul.f64 	%fd10, %fd9, 0d3FE0000000000000;
	cvta.to.global.u64 	%rd22, %rd3;
	add.s64 	%rd23, %rd22, %rd10;
	ld.global.f32 	%f14, [%rd23];
	cvt.f64.f32 	%fd11, %f14;
	mul.f64 	%fd12, %fd10, %fd11;
	cvt.rn.f32.f64 	%f15, %fd12;
	st.global.f32 	[%rd23], %f15;
$L__BB6_5:
	ret;

}
.entry _Z6krnl_6PfS_S_S_S_S_iii(
	.param .u64 .ptr .align 1 _Z6krnl_6PfS_S_S_S_S_iii_param_0,
	.param .u64 .ptr .align 1 _Z6krnl_6PfS_S_S_S_S_iii_param_1,
	.param .u64 .ptr .align 1 _Z6krnl_6PfS_S_S_S_S_iii_param_2,
	.param .u64 .ptr .align 1 _Z6krnl_6PfS_S_S_S_S_iii_param_3,
	.param .u64 .ptr .align 1 _Z6krnl_6PfS_S_S_S_S_iii_param_4,
	.param .u64 .ptr .align 1 _Z6krnl_6PfS_S_S_S_S_iii_param_5,
	.param .u32 _Z6krnl_6PfS_S_S_S_S_iii_param_6,
	.param .u32 _Z6krnl_6PfS_S_S_S_S_iii_param_7,
	.param .u32 _Z6krnl_6PfS_S_S_S_S_iii_param_8
)
{
	.reg .pred 	%p<5>;
	.reg .b32 	%r<23>;
	.reg .b32 	%f<16>;
	.reg .b64 	%rd<20>;
	.reg .b64 	%fd<13>;

	ld.param.u64 	%rd1, [_Z6krnl_6PfS_S_S_S_S_iii_param_0];
	ld.param.u64 	%rd2, [_Z6krnl_6PfS_S_S_S_S_iii_param_1];
	ld.param.u64 	%rd3, [_Z6krnl_6PfS_S_S_S_S_iii_param_2];
	ld.param.u64 	%rd4, [_Z6krnl_6PfS_S_S_S_S_iii_param_3];
	ld.param.u64 	%rd5, [_Z6krnl_6PfS_S_S_S_S_iii_param_4];
	ld.param.u64 	%rd6, [_Z6krnl_6PfS_S_S_S_S_iii_param_5];
	ld.param.u32 	%r3, [_Z6krnl_6PfS_S_S_S_S_iii_param_6];
	ld.param.u32 	%r4, [_Z6krnl_6PfS_S_S_S_S_iii_param_7];
	ld.param.u32 	%r5, [_Z6krnl_6PfS_S_S_S_S_iii_param_8];
	mov.u32 	%r6, %tid.x;
	mov.u32 	%r7, %ntid.x;
	mov.u32 	%r8, %ctaid.x;
	mov.u32 	%r9, %nctaid.x;
	mov.u32 	%r10, %ctaid.y;
	mov.u32 	%r11, %nctaid.y;
	mov.u32 	%r12, %ctaid.z;
	mad.lo.s32 	%r13, %r11, %r12, %r10;
	mad.lo.s32 	%r14, %r13, %r9, %r8;
	mad.lo.s32 	%r1, %r14, %r7, %r6;
	mul.lo.s32 	%r2, %r4, %r3;
	mul.lo.s32 	%r15, %r2, %r5;
	setp.ge.s32 	%p1, %r1, %r15;
	@%p1 bra 	$L__BB7_5;
	rem.s32 	%r16, %r1, %r4;
	add.s32 	%r17, %r4, -1;
	setp.eq.s32 	%p2, %r16, %r17;
	@%p2 bra 	$L__BB7_5;
	div.s32 	%r18, %r1, %r2;
	add.s32 	%r19, %r5, -1;
	setp.ge.s32 	%p3, %r18, %r19;
	@%p3 bra 	$L__BB7_5;
	div.s32 	%r20, %r1, %r4;
	rem.s32 	%r21, %r20, %r3;
	add.s32 	%r22, %r3, -1;
	setp.eq.s32 	%p4, %r21, %r22;
	@%p4 bra 	$L__BB7_5;
	cvta.to.global.u64 	%rd7, %rd4;
	mul.wide.s32 	%rd8, %r1, 4;
	add.s64 	%rd9, %rd7, %rd8;
	ld.global.f32 	%f1, [%rd9+4];
	ld.global.f32 	%f2, [%rd9];
	add.f32 	%f3, %f1, %f2;
	cvt.f64.f32 	%fd1, %f3;
	mul.f64 	%fd2, %fd1, 0d3FE0000000000000;
	cvta.to.global.u64 	%rd10, %rd1;
	add.s64 	%rd11, %rd10, %rd8;
	ld.global.f32 	%f4, [%rd11+4];
	cvt.f64.f32 	%fd3, %f4;
	mul.f64 	%fd4, %fd2, %fd3;
	cvt.rn.f32.f64 	%f5, %fd4;
	st.global.f32 	[%rd11+4], %f5;
	cvta.to.global.u64 	%rd12, %rd5;
	add.s64 	%rd13, %rd12, %rd8;
	ld.global.f32 	%f6, [%rd13+4];
	ld.global.f32 	%f7, [%rd13];
	add.f32 	%f8, %f6, %f7;
	cvt.f64.f32 	%fd5, %f8;
	mul.f64 	%fd6, %fd5, 0d3FE0000000000000;
	cvta.to.global.u64 	%rd14, %rd2;
	add.s64 	%rd15, %rd14, %rd8;
	ld.global.f32 	%f9, [%rd15+4];
	cvt.f64.f32 	%fd7, %f9;
	mul.f64 	%fd8, %fd6, %fd7;
	cvt.rn.f32.f64 	%f10, %fd8;
	st.global.f32 	[%rd15+4], %f10;
	cvta.to.global.u64 	%rd16, %rd6;
	add.s64 	%rd17, %rd16, %rd8;
	ld.global.f32 	%f11, [%rd17+4];
	ld.global.f32 	%f12, [%rd17];
	add.f32 	%f13, %f11, %f12;
	cvt.f64.f32 	%fd9, %f13;
	mul.f64 	%fd10, %fd9, 0d3FE0000000000000;
	cvta.to.global.u64 	%rd18, %rd3;
	add.s64 	%rd19, %rd18, %rd8;
	ld.global.f32 	%f14, [%rd19+4];
	cvt.f64.f32 	%fd11, %f14;
	mul.f64 	%fd12, %fd10, %fd11;
	cvt.rn.f32.f64 	%f15, %fd12;
	st.global.f32 	[%rd19+4], %f15;
$L__BB7_5:
	ret;

}
.entry _Z7krnl_zpPfS_S_S_S_S_iii(
	.param .u64 .ptr .align 1 _Z7krnl_zpPfS_S_S_S_S_iii_param_0,
	.param .u64 .ptr .align 1 _Z7krnl_zpPfS_S_S_S_S_iii_param_1,
	.param .u64 .ptr .align 1 _Z7krnl_zpPfS_S_S_S_S_iii_param_2,
	.param .u64 .ptr .align 1 _Z7krnl_zpPfS_S_S_S_S_iii_param_3,
	.param .u64 .ptr .align 1 _Z7krnl_zpPfS_S_S_S_S_iii_param_4,
	.param .u64 .ptr .align 1 _Z7krnl_zpPfS_S_S_S_S_iii_param_5,
	.param .u32 _Z7krnl_zpPfS_S_S_S_S_iii_param_6,
	.param .u32 _Z7krnl_zpPfS_S_S_S_S_iii_param_7,
	.param .u32 _Z7krnl_zpPfS_S_S_S_S_iii_param_8
)
{
	.reg .pred 	%p<5>;
	.reg .b32 	%r<24>;
	.reg .b32 	%f<16>;
	.reg .b64 	%rd<24>;
	.reg .b64 	%fd<13>;

	ld.param.u64 	%rd1, [_Z7krnl_zpPfS_S_S_S_S_iii_param_0];
	ld.param.u64 	%rd2, [_Z7krnl_zpPfS_S_S_S_S_iii_param_1];
	ld.param.u64 	%rd3, [_Z7krnl_zpPfS_S_S_S_S_iii_param_2];
	ld.param.u64 	%rd4, [_Z7krnl_zpPfS_S_S_S_S_iii_param_3];
	ld.param.u64 	%rd5, [_Z7krnl_zpPfS_S_S_S_S_iii_param_4];
	ld.param.u64 	%rd6, [_Z7krnl_zpPfS_S_S_S_S_iii_param_5];
	ld.param.u32 	%r3, [_Z7krnl_zpPfS_S_S_S_S_iii_param_6];
	ld.param.u32 	%r4, [_Z7krnl_zpPfS_S_S_S_S_iii_param_7];
	ld.param.u32 	%r5, [_Z7krnl_zpPfS_S_S_S_S_iii_param_8];
	mov.u32 	%r6, %tid.x;
	mov.u32 	%r7, %ntid.x;
	mov.u32 	%r8, %ctaid.x;
	mov.u32 	%r9, %nctaid.x;
	mov.u32 	%r10, %ctaid.y;
	mov.u32 	%r11, %nctaid.y;
	mov.u32 	%r12, %ctaid.z;
	mad.lo.s32 	%r13, %r11, %r12, %r10;
	mad.lo.s32 	%r14, %r13, %r9, %r8;
	mad.lo.s32 	%r1, %r14, %r7, %r6;
	mul.lo.s32 	%r2, %r4, %r3;
	mul.lo.s32 	%r15, %r2, %r5;
	setp.ge.s32 	%p1, %r1, %r15;
	@%p1 bra 	$L__BB8_5;
	rem.s32 	%r16, %r1, %r4;
	add.s32 	%r17, %r4, -1;
	setp.eq.s32 	%p2, %r16, %r17;
	@%p2 bra 	$L__BB8_5;
	div.s32 	%r18, %r1, %r2;
	add.s32 	%r19, %r5, -1;
	setp.ge.s32 	%p3, %r18, %r19;
	@%p3 bra 	$L__BB8_5;
	div.s32 	%r20, %r1, %r4;
	rem.s32 	%r21, %r20, %r3;
	add.s32 	%r22, %r3, -1;
	setp.eq.s32 	%p4, %r21, %r22;
	@%p4 bra 	$L__BB8_5;
	cvta.to.global.u64 	%rd7, %rd6;
	cvta.to.global.u64 	%rd8, %rd5;
	cvta.to.global.u64 	%rd9, %rd4;
	add.s32 	%r23, %r2, %r1;
	mul.wide.s32 	%rd10, %r23, 4;
	add.s64 	%rd11, %rd9, %rd10;
	ld.global.f32 	%f1, [%rd11];
	mul.wide.s32 	%rd12, %r1, 4;
	add.s64 	%rd13, %rd9, %rd12;
	ld.global.f32 	%f2, [%rd13];
	add.f32 	%f3, %f1, %f2;
	cvt.f64.f32 	%fd1, %f3;
	mul.f64 	%fd2, %fd1, 0d3FE0000000000000;
	cvta.to.global.u64 	%rd14, %rd1;
	add.s64 	%rd15, %rd14, %rd10;
	ld.global.f32 	%f4, [%rd15];
	cvt.f64.f32 	%fd3, %f4;
	mul.f64 	%fd4, %fd2, %fd3;
	cvt.rn.f32.f64 	%f5, %fd4;
	st.global.f32 	[%rd15], %f5;
	add.s64 	%rd16, %rd8, %rd10;
	ld.global.f32 	%f6, [%rd16];
	add.s64 	%rd17, %rd8, %rd12;
	ld.global.f32 	%f7, [%rd17];
	add.f32 	%f8, %f6, %f7;
	cvt.f64.f32 	%fd5, %f8;
	mul.f64 	%fd6, %fd5, 0d3FE0000000000000;
	cvta.to.global.u64 	%rd18, %rd2;
	add.s64 	%rd19, %rd18, %rd10;
	ld.global.f32 	%f9, [%rd19];
	cvt.f64.f32 	%fd7, %f9;
	mul.f64 	%fd8, %fd6, %fd7;
	cvt.rn.f32.f64 	%f10, %fd8;
	st.global.f32 	[%rd19], %f10;
	add.s64 	%rd20, %rd7, %rd10;
	ld.global.f32 	%f11, [%rd20];
	add.s64 	%rd21, %rd7, %rd12;
	ld.global.f32 	%f12, [%rd21];
	add.f32 	%f13, %f11, %f12;
	cvt.f64.f32 	%fd9, %f13;
	mul.f64 	%fd10, %fd9, 0d3FE0000000000000;
	cvta.to.global.u64 	%rd22, %rd3;
	add.s64 	%rd23, %rd22, %rd10;
	ld.global.f32 	%f14, [%rd23];
	cvt.f64.f32 	%fd11, %f14;
	mul.f64 	%fd12, %fd10, %fd11;
	cvt.rn.f32.f64 	%f15, %fd12;
	st.global.f32 	[%rd23], %f15;
$L__BB8_5:
	ret;

}
.entry _Z9krnl_56zpPfS_S_S_S_S_S_S_S_S_S_S_iii(
	.param .u64 .ptr .align 1 _Z9krnl_56zpPfS_S_S_S_S_S_S_S_S_S_S_iii_param_0,
	.param .u64 .ptr .align 1 _Z9krnl_56zpPfS_S_S_S_S_S_S_S_S_S_S_iii_param_1,
	.param .u64 .ptr .align 1 _Z9krnl_56zpPfS_S_S_S_S_S_S_S_S_S_S_iii_param_2,
	.param .u64 .ptr .align 1 _Z9krnl_56zpPfS_S_S_S_S_S_S_S_S_S_S_iii_param_3,
	.param .u64 .ptr .align 1 _Z9krnl_56zpPfS_S_S_S_S_S_S_S_S_S_S_iii_param_4,
	.param .u64 .ptr .align 1 _Z9krnl_56zpPfS_S_S_S_S_S_S_S_S_S_S_iii_param_5,
	.param .u64 .ptr .align 1 _Z9krnl_56zpPfS_S_S_S_S_S_S_S_S_S_S_iii_param_6,
	.param .u64 .ptr .align 1 _Z9krnl_56zpPfS_S_S_S_S_S_S_S_S_S_S_iii_param_7,
	.param .u64 .ptr .align 1 _Z9krnl_56zpPfS_S_S_S_S_S_S_S_S_S_S_iii_param_8,
	.param .u64 .ptr .align 1 _Z9krnl_56zpPfS_S_S_S_S_S_S_S_S_S_S_iii_param_9,
	.param .u64 .ptr .align 1 _Z9krnl_56zpPfS_S_S_S_S_S_S_S_S_S_S_iii_param_10,
	.param .u64 .ptr .align 1 _Z9krnl_56zpPfS_S_S_S_S_S_S_S_S_S_S_iii_param_11,
	.param .u32 _Z9krnl_56zpPfS_S_S_S_S_S_S_S_S_S_S_iii_param_12,
	.param .u32 _Z9krnl_56zpPfS_S_S_S_S_S_S_S_S_S_S_iii_param_13,
	.param .u32 _Z9krnl_56zpPfS_S_S_S_S_S_S_S_S_S_S_iii_param_14
)
{
	.reg .pred 	%p<5>;
	.reg .b32 	%r<25>;
	.reg .b32 	%f<46>;
	.reg .b64 	%rd<50>;
	.reg .b64 	%fd<37>;

	ld.param.u64 	%rd2, [_Z9krnl_56zpPfS_S_S_S_S_S_S_S_S_S_S_iii_param_1];
	ld.param.u64 	%rd4, [_Z9krnl_56zpPfS_S_S_S_S_S_S_S_S_S_S_iii_param_3];
	ld.param.u64 	%rd5, [_Z9krnl_56zpPfS_S_S_S_S_S_S_S_S_S_S_iii_param_4];
	ld.param.u64 	%rd6, [_Z9krnl_56zpPfS_S_S_S_S_S_S_S_S_S_S_iii_param_5];
	ld.param.u64 	%rd8, [_Z9krnl_56zpPfS_S_S_S_S_S_S_S_S_S_S_iii_param_7];
	ld.param.u64 	%rd9, [_Z9krnl_56zpPfS_S_S_S_S_S_S_S_S_S_S_iii_param_8];
	ld.param.u64 	%rd10, [_Z9krnl_56zpPfS_S_S_S_S_S_S_S_S_S_S_iii_param_9];
	ld.param.u64 	%rd11, [_Z9krnl_56zpPfS_S_S_S_S_S_S_S_S_S_S_iii_param_10];
	ld.param.u64 	%rd12, [_Z9krnl_56zpPfS_S_S_S_S_S_S_S_S_S_S_iii_param_11];
	ld.param.u32 	%r3, [_Z9krnl_56zpPfS_S_S_S_S_S_S_S_S_S_S_iii_param_12];
	ld.param.u32 	%r4, [_Z9krnl_56zpPfS_S_S_S_S_S_S_S_S_S_S_iii_param_13];
	ld.param.u32 	%r5, [_Z9krnl_56zpPfS_S_S_S_S_S_S_S_S_S_S_iii_param_14];
	mov.u32 	%r6, %tid.x;
	mov.u32 	%r7, %ntid.x;
	mov.u32 	%r8, %ctaid.x;
	mov.u32 	%r9, %nctaid.x;
	mov.u32 	%r10, %ctaid.y;
	mov.u32 	%r11, %nctaid.y;
	mov.u32 	%r12, %ctaid.z;
	mad.lo.s32 	%r13, %r11, %r12, %r10;
	mad.lo.s32 	%r14, %r13, %r9, %r8;
	mad.lo.s32 	%r1, %r14, %r7, %r6;
	mul.lo.s32 	%r2, %r4, %r3;
	mul.lo.s32 	%r15, %r2, %r5;
	setp.ge.s32 	%p1, %r1, %r15;
	@%p1 bra 	$L__BB9_5;
	rem.s32 	%r16, %r1, %r4;
	add.s32 	%r17, %r4, -1;
	setp.eq.s32 	%p2, %r16, %r17;
	@%p2 bra 	$L__BB9_5;
	div.s32 	%r18, %r1, %r2;
	add.s32 	%r19, %r5, -1;
	setp.ge.s32 	%p3, %r18, %r19;
	@%p3 bra 	$L__BB9_5;
	div.s32 	%r20, %r1, %r4;
	rem.s32 	%r21, %r20, %r3;
	add.s32 	%r22, %r3, -1;
	setp.eq.s32 	%p4, %r21, %r22;
	@%p4 bra 	$L__BB9_5;
	ld.param.u64 	%rd49, [_Z9krnl_56zpPfS_S_S_S_S_S_S_S_S_S_S_iii_param_6];
	ld.param.u64 	%rd48, [_Z9krnl_56zpPfS_S_S_S_S_S_S_S_S_S_S_iii_param_2];
	ld.param.u64 	%rd47, [_Z9krnl_56zpPfS_S_S_S_S_S_S_S_S_S_S_iii_param_0];
	cvta.to.global.u64 	%rd13, %rd12;
	cvta.to.global.u64 	%rd14, %rd11;
	cvta.to.global.u64 	%rd15, %rd10;
	add.s32 	%r23, %r4, %r1;
	mul.wide.s32 	%rd16, %r23, 4;
	add.s64 	%rd17, %rd15, %rd16;
	ld.global.f32 	%f1, [%rd17];
	mul.wide.s32 	%rd18, %r1, 4;
	add.s64 	%rd19, %rd15, %rd18;
	ld.global.f32 	%f2, [%rd19];
	add.f32 	%f3, %f1, %f2;
	cvt.f64.f32 	%fd1, %f3;
	mul.f64 	%fd2, %fd1, 0d3FE0000000000000;
	cvta.to.global.u64 	%rd20, %rd47;
	add.s64 	%rd21, %rd20, %rd16;
	ld.global.f32 	%f4, [%rd21];
	cvt.f64.f32 	%fd3, %f4;
	mul.f64 	%fd4, %fd2, %fd3;
	cvt.rn.f32.f64 	%f5, %fd4;
	st.global.f32 	[%rd21], %f5;
	add.s64 	%rd22, %rd14, %rd16;
	ld.global.f32 	%f6, [%rd22];
	add.s64 	%rd23, %rd14, %rd18;
	ld.global.f32 	%f7, [%rd23];
	add.f32 	%f8, %f6, %f7;
	cvt.f64.f32 	%fd5, %f8;
	mul.f64 	%fd6, %fd5, 0d3FE0000000000000;
	cvta.to.global.u64 	%rd24, %rd2;
	add.s64 	%rd25, %rd24, %rd16;
	ld.global.f32 	%f9, [%rd25];
	cvt.f64.f32 	%fd7, %f9;
	mul.f64 	%fd8, %fd6, %fd7;
	cvt.rn.f32.f64 	%f10, %fd8;
	st.global.f32 	[%rd25], %f10;
	add.s64 	%rd26, %rd13, %rd16;
	ld.global.f32 	%f11, [%rd26];
	add.s64 	%rd27, %rd13, %rd18;
	ld.global.f32 	%f12, [%rd27];
	add.f32 	%f13, %f11, %f12;
	cvt.f64.f32 	%fd9, %f13;
	mul.f64 	%fd10, %fd9, 0d3FE0000000000000;
	cvta.to.global.u64 	%rd28, %rd48;
	add.s64 	%rd29, %rd28, %rd16;
	ld.global.f32 	%f14, [%rd29];
	cvt.f64.f32 	%fd11, %f14;
	mul.f64 	%fd12, %fd10, %fd11;
	cvt.rn.f32.f64 	%f15, %fd12;
	st.global.f32 	[%rd29], %f15;
	ld.global.f32 	%f16, [%rd19+4];
	ld.global.f32 	%f17, [%rd19];
	add.f32 	%f18, %f16, %f17;
	cvt.f64.f32 	%fd13, %f18;
	mul.f64 	%fd14, %fd13, 0d3FE0000000000000;
	cvta.to.global.u64 	%rd30, %rd4;
	add.s64 	%rd31, %rd30, %rd18;
	ld.global.f32 	%f19, [%rd31+4];
	cvt.f64.f32 	%fd15, %f19;
	mul.f64 	%fd16, %fd14, %fd15;
	cvt.rn.f32.f64 	%f20, %fd16;
	st.global.f32 	[%rd31+4], %f20;
	ld.global.f32 	%f21, [%rd23+4];
	ld.global.f32 	%f22, [%rd23];
	add.f32 	%f23, %f21, %f22;
	cvt.f64.f32 	%fd17, %f23;
	mul.f64 	%fd18, %fd17, 0d3FE0000000000000;
	cvta.to.global.u64 	%rd32, %rd5;
	add.s64 	%rd33, %rd32, %rd18;
	ld.global.f32 	%f24, [%rd33+4];
	cvt.f64.f32 	%fd19, %f24;
	mul.f64 	%fd20, %fd18, %fd19;
	cvt.rn.f32.f64 	%f25, %fd20;
	st.global.f32 	[%rd33+4], %f25;
	ld.global.f32 	%f26, [%rd27+4];
	ld.global.f32 	%f27, [%rd27];
	add.f32 	%f28, %f26, %f27;
	cvt.f64.f32 	%fd21, %f28;
	mul.f64 	%fd22, %fd21, 0d3FE0000000000000;
	cvta.to.global.u64 	%rd34, %rd6;
	add.s64 	%rd35, %rd34, %rd18;
	ld.global.f32 	%f29, [%rd35+4];
	cvt.f64.f32 	%fd23, %f29;
	mul.f64 	%fd24, %fd22, %fd23;
	cvt.rn.f32.f64 	%f30, %fd24;
	st.global.f32 	[%rd35+4], %f30;
	add.s32 	%r24, %r2, %r1;
	mul.wide.s32 	%rd36, %r2, 4;
	add.s64 	%rd37, %rd19, %rd36;
	ld.global.f32 	%f31, [%rd37];
	ld.global.f32 	%f32, [%rd19];
	add.f32 	%f33, %f31, %f32;
	cvt.f64.f32 	%fd25, %f33;
	mul.f64 	%fd26, %fd25, 0d3FE0000000000000;
	cvta.to.global.u64 	%rd38, %rd49;
	mul.wide.s32 	%rd39, %r24, 4;
	add.s64 	%rd40, %rd38, %rd39;
	ld.global.f32 	%f34, [%rd40];
	cvt.f64.f32 	%fd27, %f34;
	mul.f64 	%fd28, %fd26, %fd27;
	cvt.rn.f32.f64 	%f35, %fd28;
	st.global.f32 	[%rd40], %f35;
	add.s64 	%rd41, %rd23, %rd36;
	ld.global.f32 	%f36, [%rd41];
	ld.global.f32 	%f37, [%rd23];
	add.f32 	%f38, %f36, %f37;
	cvt.f64.f32 	%fd29, %f38;
	mul.f64 	%fd30, %fd29, 0d3FE0000000000000;
	cvta.to.global.u64 	%rd42, %rd8;
	add.s64 	%rd43, %rd42, %rd39;
	ld.global.f32 	%f39, [%rd43];
	cvt.f64.f32 	%fd31, %f39;
	mul.f64 	%fd32, %fd30, %fd31;
	cvt.rn.f32.f64 	%f40, %fd32;
	st.global.f32 	[%rd43], %f40;
	add.s64 	%rd44, %rd27, %rd36;
	ld.global.f32 	%f41, [%rd44];
	ld.global.f32 	%f42, [%rd27];
	add.f32 	%f43, %f41, %f42;
	cvt.f64.f32 	%fd33, %f43;
	mul.f64 	%fd34, %fd33, 0d3FE0000000000000;
	cvta.to.global.u64 	%rd45, %rd9;
	add.s64 	%rd46, %rd45, %rd39;
	ld.global.f32 	%f44, [%rd46];
	cvt.f64.f32 	%fd35, %f44;
	mul.f64 	%fd36, %fd34, %fd35;
	cvt.rn.f32.f64 	%f45, %fd36;
	st.global.f32 	[%rd46], %f45;
$L__BB9_5:
	ret;

}
.entry _Z6krnl_7PfS_S_S_S_S_S_S_S_S_S_S_iii(
	.param .u64 .ptr .align 1 _Z6krnl_7PfS_S_S_S_S_S_S_S_S_S_S_iii_param_0,
	.param .u64 .ptr .align 1 _Z6krnl_7PfS_S_S_S_S_S_S_S_S_S_S_iii_param_1,
	.param .u64 .ptr .align 1 _Z6krnl_7PfS_S_S_S_S_S_S_S_S_S_S_iii_param_2,
	.param .u64 .ptr .align 1 _Z6krnl_7PfS_S_S_S_S_S_S_S_S_S_S_iii_param_3,
	.param .u64 .ptr .align 1 _Z6krnl_7PfS_S_S_S_S_S_S_S_S_S_S_iii_param_4,
	.param .u64 .ptr .align 1 _Z6krnl_7PfS_S_S_S_S_S_S_S_S_S_S_iii_param_5,
	.param .u64 .ptr .align 1 _Z6krnl_7PfS_S_S_S_S_S_S_S_S_S_S_iii_param_6,
	.param .u64 .ptr .align 1 _Z6krnl_7PfS_S_S_S_S_S_S_S_S_S_S_iii_param_7,
	.param .u64 .ptr .align 1 _Z6krnl_7PfS_S_S_S_S_S_S_S_S_S_S_iii_param_8,
	.param .u64 .ptr .align 1 _Z6krnl_7PfS_S_S_S_S_S_S_S_S_S_S_iii_param_9,
	.param .u64 .ptr .align 1 _Z6krnl_7PfS_S_S_S_S_S_S_S_S_S_S_iii_param_10,
	.param .u64 .ptr .align 1 _Z6krnl_7PfS_S_S_S_S_S_S_S_S_S_S_iii_param_11,
	.param .u32 _Z6krnl_7PfS_S_S_S_S_S_S_S_S_S_S_iii_param_12,
	.param .u32 _Z6krnl_7PfS_S_S_S_S_S_S_S_S_S_S_iii_param_13,
	.param .u32 _Z6krnl_7PfS_S_S_S_S_S_S_S_S_S_S_iii_param_14
)
{
	.reg .pred 	%p<5>;
	.reg .b32 	%r<25>;
	.reg .b32 	%f<34>;
	.reg .b64 	%rd<50>;

	ld.param.u64 	%rd2, [_Z6krnl_7PfS_S_S_S_S_S_S_S_S_S_S_iii_param_1];
	ld.param.u64 	%rd4, [_Z6krnl_7PfS_S_S_S_S_S_S_S_S_S_S_iii_param_3];
	ld.param.u64 	%rd5, [_Z6krnl_7PfS_S_S_S_S_S_S_S_S_S_S_iii_param_4];
	ld.param.u64 	%rd8, [_Z6krnl_7PfS_S_S_S_S_S_S_S_S_S_S_iii_param_7];
	ld.param.u64 	%rd9, [_Z6krnl_7PfS_S_S_S_S_S_S_S_S_S_S_iii_param_8];
	ld.param.u64 	%rd10, [_Z6krnl_7PfS_S_S_S_S_S_S_S_S_S_S_iii_param_9];
	ld.param.u64 	%rd11, [_Z6krnl_7PfS_S_S_S_S_S_S_S_S_S_S_iii_param_10];
	ld.param.u64 	%rd12, [_Z6krnl_7PfS_S_S_S_S_S_S_S_S_S_S_iii_param_11];
	ld.param.u32 	%r3, [_Z6krnl_7PfS_S_S_S_S_S_S_S_S_S_S_iii_param_12];
	ld.param.u32 	%r4, [_Z6krnl_7PfS_S_S_S_S_S_S_S_S_S_S_iii_param_13];
	ld.param.u32 	%r5, [_Z6krnl_7PfS_S_S_S_S_S_S_S_S_S_S_iii_param_14];
	mov.u32 	%r6, %tid.x;
	mov.u32 	%r7, %ntid.x;
	mov.u32 	%r8, %ctaid.x;
	mov.u32 	%r9, %nctaid.x;
	mov.u32 	%r10, %ctaid.y;
	mov.u32 	%r11, %nctaid.y;
	mov.u32 	%r12, %ctaid.z;
	mad.lo.s32 	%r13, %r11, %r12, %r10;
	mad.lo.s32 	%r14, %r13, %r9, %r8;
	mad.lo.s32 	%r1, %r14, %r7, %r6;
	mul.lo.s32 	%r2, %r4, %r3;
	mul.lo.s32 	%r15, %r2, %r5;
	setp.ge.s32 	%p1, %r1, %r15;
	@%p1 bra 	$L__BB10_5;
	rem.s32 	%r16, %r1, %r4;
	add.s32 	%r17, %r4, -1;
	setp.eq.s32 	%p2, %r16, %r17;
	@%p2 bra 	$L__BB10_5;
	div.s32 	%r18, %r1, %r2;
	add.s32 	%r19, %r5, -1;
	setp.ge.s32 	%p3, %r18, %r19;
	@%p3 bra 	$L__BB10_5;
	div.s32 	%r20, %r1, %r4;
	rem.s32 	%r21, %r20, %r3;
	add.s32 	%r22, %r3, -1;
	setp.eq.s32 	%p4, %r21, %r22;
	@%p4 bra 	$L__BB10_5;
	ld.param.u64 	%rd49, [_Z6krnl_7PfS_S_S_S_S_S_S_S_S_S_S_iii_param_6];
	ld.param.u64 	%rd48, [_Z6krnl_7PfS_S_S_S_S_S_S_S_S_S_S_iii_param_5];
	ld.param.u64 	%rd47, [_Z6krnl_7PfS_S_S_S_S_S_S_S_S_S_S_iii_param_2];
	ld.param.u64 	%rd46, [_Z6krnl_7PfS_S_S_S_S_S_S_S_S_S_S_iii_param_0];
	cvta.to.global.u64 	%rd13, %rd9;
	cvta.to.global.u64 	%rd14, %rd49;
	cvta.to.global.u64 	%rd15, %rd48;
	cvta.to.global.u64 	%rd16, %rd4;
	cvta.to.global.u64 	%rd17, %rd47;
	cvta.to.global.u64 	%rd18, %rd46;
	add.s32 	%r23, %r4, %r1;
	mul.wide.s32 	%rd19, %r23, 4;
	add.s64 	%rd20, %rd18, %rd19;
	ld.global.f32 	%f1, [%rd20];
	mul.wide.s32 	%rd21, %r1, 4;
	add.s64 	%rd22, %rd18, %rd21;
	ld.global.f32 	%f2, [%rd22];
	sub.f32 	%f3, %f1, %f2;
	cvta.to.global.u64 	%rd23, %rd2;
	add.s64 	%rd24, %rd23, %rd21;
	ld.global.f32 	%f4, [%rd24+4];
	add.f32 	%f5, %f3, %f4;
	ld.global.f32 	%f6, [%rd24];
	sub.f32 	%f7, %f5, %f6;
	add.s32 	%r24, %r2, %r1;
	mul.wide.s32 	%rd25, %r24, 4;
	add.s64 	%rd26, %rd17, %rd25;
	ld.global.f32 	%f8, [%rd26];
	add.f32 	%f9, %f7, %f8;
	add.s64 	%rd27, %rd17, %rd21;
	ld.global.f32 	%f10, [%rd27];
	sub.f32 	%f11, %f9, %f10;
	cvta.to.global.u64 	%rd28, %rd10;
	add.s64 	%rd29, %rd28, %rd21;
	st.global.f32 	[%rd29], %f11;
	add.s64 	%rd30, %rd16, %rd19;
	ld.global.f32 	%f12, [%rd30];
	add.s64 	%rd31, %rd16, %rd21;
	ld.global.f32 	%f13, [%rd31];
	sub.f32 	%f14, %f12, %f13;
	cvta.to.global.u64 	%rd32, %rd5;
	add.s64 	%rd33, %rd32, %rd21;
	ld.global.f32 	%f15, [%rd33+4];
	add.f32 	%f16, %f14, %f15;
	ld.global.f32 	%f17, [%rd33];
	sub.f32 	%f18, %f16, %f17;
	add.s64 	%rd34, %rd15, %rd25;
	ld.global.f32 	%f19, [%rd34];
	add.f32 	%f20, %f18, %f19;
	add.s64 	%rd35, %rd15, %rd21;
	ld.global.f32 	%f21, [%rd35];
	sub.f32 	%f22, %f20, %f21;
	cvta.to.global.u64 	%rd36, %rd11;
	add.s64 	%rd37, %rd36, %rd21;
	st.global.f32 	[%rd37], %f22;
	add.s64 	%rd38, %rd14, %rd19;
	ld.global.f32 	%f23, [%rd38];
	add.s64 	%rd39, %rd14, %rd21;
	ld.global.f32 	%f24, [%rd39];
	sub.f32 	%f25, %f23, %f24;
	cvta.to.global.u64 	%rd40, %rd8;
	add.s64 	%rd41, %rd40, %rd21;
	ld.global.f32 	%f26, [%rd41+4];
	add.f32 	%f27, %f25, %f26;
	ld.global.f32 	%f28, [%rd41];
	sub.f32 	%f29, %f27, %f28;
	add.s64 	%rd42, %rd13, %rd25;
	ld.global.f32 	%f30, [%rd42];
	add.f32 	%f31, %f29, %f30;
	add.s64 	%rd43, %rd13, %rd21;
	ld.global.f32 	%f32, [%rd43];
	sub.f32 	%f33, %f31, %f32;
	cvta.to.global.u64 	%rd44, %rd12;
	add.s64 	%rd45, %rd44, %rd21;
	st.global.f32 	[%rd45], %f33;
$L__BB10_5:
	ret;

}
.entry _Z6krnl_8PfS_S_S_S_S_S_S_S_S_S_S_S_S_S_S_S_S_S_S_S_S_S_S_S_S_ffiiiS_S_S_(
	.param .u64 .ptr .align 1 _Z6krnl_8PfS_S_S_S_S_S_S_S_S_S_S_S_S_S_S_S_S_S_S_S_S_S_S_S_S_ffiiiS_S_S__param_0,
	.param .u64 .ptr .align 1 _Z6krnl_8PfS_S_S_S_S_S_S_S_S_S_S_S_S_S_S_S_S_S_S_S_S_S_S_S_S_ffiiiS_S_S__param_1,
	.param .u64 .ptr .align 1 _Z6krnl_8PfS_S_S_S_S_S_S_S_S_S_S_S_S_S_S_S_S_S_S_S_S_S_S_S_S_ffiiiS_S_S__param_2,
	.param .u64 .ptr .align 1 _Z6krnl_8PfS_S_S_S_S_S_S_S_S_S_S_S_S_S_S_S_S_S_S_S_S_S_S_S_S_ffiiiS_S_S__param_3,
	.param .u64 .ptr .align 1 _Z6krnl_8PfS_S_S_S_S_S_S_S_S_S_S_S_S_S_S_S_S_S_S_S_S_S_S_S_S_ffiiiS_S_S__param_4,
	.param .u64 .ptr .align 1 _Z6krnl_8PfS_S_S_S_S_S_S_S_S_S_S_S_S_S_S_S_S_S_S_S_S_S_S_S_S_ffiiiS_S_S__param_5,
	.param .u64 .ptr .align 1 _Z6krnl_8PfS_S_S_S_S_S_S_S_S_S_S_S_S_S_S_S_S_S_S_S_S_S_S_S_S_ffiiiS_S_S__param_6,
	.param .u64 .ptr .align 1 _Z6krnl_8PfS_S_S_S_S_S_S_S_S_S_S_S_S_S_S_S_S_S_S_S_S_S_S_S_S_ffiiiS_S_S__param_7,
	.param .u64 .ptr .align 1 _Z6krnl_8PfS_S_S_S_S_S_S_S_S_S_S_S_S_S_S_S_S_S_S_S_S_S_S_S_S_ffiiiS_S_S__param_8,
	.param .u64 .ptr .align 1 _Z6krnl_8PfS_S_S_S_S_S_S_S_S_S_S_S_S_S_S_S_S_S_S_S_S_S_S_S_S_ffiiiS_S_S__param_9,
	.param .u64 .ptr .align 1 _Z6krnl_8PfS_S_S_S_S_S_S_S_S_S_S_S_S_S_S_S_S_S_S_S_S_S_S_S_S_ffiiiS_S_S__param_10,
	.param .u64 .ptr .align 1 _Z6krnl_8PfS_S_S_S_S_S_S_S_S_S_S_S_S_S_S_S_S_S_S_S_S_S_S_S_S_ffiiiS_S_S__param_11,
	.param .u64 .ptr .align 1 _Z6krnl_8PfS_S_S_S_S_S_S_S_S_S_S_S_S_S_S_S_S_S_S_S_S_S_S_S_S_ffiiiS_S_S__param_12,
	.param .u64 .ptr .align 1 _Z6krnl_8PfS_S_S_S_S_S_S_S_S_S_S_S_S_S_S_S_S_S_S_S_S_S_S_S_S_ffiiiS_S_S__param_13,
	.param .u64 .ptr .align 1 _Z6krnl_8PfS_S_S_S_S_S_S_S_S_S_S_S_S_S_S_S_S_S_S_S_S_S_S_S_S_ffiiiS_S_S__param_14,
	.param .u64 .ptr .align 1 _Z6krnl_8PfS_S_S_S_S_S_S_S_S_S_S_S_S_S_S_S_S_S_S_S_S_S_S_S_S_ffiiiS_S_S__param_15,
	.param .u64 .ptr .align 1 _Z6krnl_8PfS_S_S_S_S_S_S_S_S_S_S_S_S_S_S_S_S_S_S_S_S_S_S_S_S_ffiiiS_S_S__param_16,
	.param .u64 .ptr .align 1 _Z6krnl_8PfS_S_S_S_S_S_S_S_S_S_S_S_S_S_S_S_S_S_S_S_S_S_S_S_S_ffiiiS_S_S__param_17,
	.param .u64 .ptr .align 1 _Z6krnl_8PfS_S_S_S_S_S_S_S_S_S_S_S_S_S_S_S_S_S_S_S_S_S_S_S_S_ffiiiS_S_S__param_18,
	.param .u64 .ptr .align 1 _Z6krnl_8PfS_S_S_S_S_S_S_S_S_S_S_S_S_S_S_S_S_S_S_S_S_S_S_S_S_ffiiiS_S_S__param_19,
	.param .u64 .ptr .align 1 _Z6krnl_8PfS_S_S_S_S_S_S_S_S_S_S_S_S_S_S_S_S_S_S_S_S_S_S_S_S_ffiiiS_S_S__param_20,
	.param .u64 .ptr .align 1 _Z6krnl_8PfS_S_S_S_S_S_S_S_S_S_S_S_S_S_S_S_S_S_S_S_S_S_S_S_S_ffiiiS_S_S__param_21,
	.param .u64 .ptr .align 1 _Z6krnl_8PfS_S_S_S_S_S_S_S_S_S_S_S_S_S_S_S_S_S_S_S_S_S_S_S_S_ffiiiS_S_S__param_22,
	.param .u64 .ptr .align 1 _Z6krnl_8PfS_S_S_S_S_S_S_S_S_S_S_S_S_S_S_S_S_S_S_S_S_S_S_S_S_ffiiiS_S_S__param_23,
	.param .u64 .ptr .align 1 _Z6krnl_8PfS_S_S_S_S_S_S_S_S_S_S_S_S_S_S_S_S_S_S_S_S_S_S_S_S_ffiiiS_S_S__param_24,
	.param .u64 .ptr .align 1 _Z6krnl_8PfS_S_S_S_S_S_S_S_S_S_S_S_S_S_S_S_S_S_S_S_S_S_S_S_S_ffiiiS_S_S__param_25,
	.param .f32 _Z6krnl_8PfS_S_S_S_S_S_S_S_S_S_S_S_S_S_S_S_S_S_S_S_S_S_S_S_S_ffiiiS_S_S__param_26,
	.param .f32 _Z6krnl_8PfS_S_S_S_S_S_S_S_S_S_S_S_S_S_S_S_S_S_S_S_S_S_S_S_S_ffiiiS_S_S__param_27,
	.param .u32 _Z6krnl_8PfS_S_S_S_S_S_S_S_S_S_S_S_S_S_S_S_S_S_S_S_S_S_S_S_S_ffiiiS_S_S__param_28,
	.param .u32 _Z6krnl_8PfS_S_S_S_S_S_S_S_S_S_S_S_S_S_S_S_S_S_S_S_S_S_S_S_S_ffiiiS_S_S__param_29,
	.param .u32 _Z6krnl_8PfS_S_S_S_S_S_S_S_S_S_S_S_S_S_S_S_S_S_S_S_S_S_S_S_S_ffiiiS_S_S__param_30,
	.param .u64 .ptr .align 1 _Z6krnl_8PfS_S_S_S_S_S_S_S_S_S_S_S_S_S_S_S_S_S_S_S_S_S_S_S_S_ffiiiS_S_S__param_31,
	.param .u64 .ptr .align 1 _Z6krnl_8PfS_S_S_S_S_S_S_S_S_S_S_S_S_S_S_S_S_S_S_S_S_S_S_S_S_ffiiiS_S_S__param_32,
	.param .u64 .ptr .align 1 _Z6krnl_8PfS_S_S_S_S_S_S_S_S_S_S_S_S_S_S_S_S_S_S_S_S_S_S_S_S_ffiiiS_S_S__param_33
)
{
	.reg .pred 	%p<11>;
	.reg .b32 	%r<23>;
	.reg .b32 	%f<80>;
	.reg .b64 	%rd<97>;

	ld.param.u64 	%rd4, [_Z6krnl_8PfS_S_S_S_S_S_S_S_S_S_S_S_S_S_S_S_S_S_S_S_S_S_S_S_S_ffiiiS_S_S__param_3];
	ld.param.u64 	%rd5, [_Z6krnl_8PfS_S_S_S_S_S_S_S_S_S_S_S_S_S_S_S_S_S_S_S_S_S_S_S_S_ffiiiS_S_S__param_4];
	ld.param.u64 	%rd6, [_Z6krnl_8PfS_S_S_S_S_S_S_S_S_S_S_S_S_S_S_S_S_S_S_S_S_S_S_S_S_ffiiiS_S_S__param_5];
	ld.param.u64 	%rd8, [_Z6krnl_8PfS_S_S_S_S_S_S_S_S_S_S_S_S_S_S_S_S_S_S_S_S_S_S_S_S_ffiiiS_S_S__param_7];
	ld.param.u64 	%rd9, [_Z6krnl_8PfS_S_S_S_S_S_S_S_S_S_S_S_S_S_S_S_S_S_S_S_S_S_S_S_S_ffiiiS_S_S__param_8];
	ld.param.u64 	%rd10, [_Z6krnl_8PfS_S_S_S_S_S_S_S_S_S_S_S_S_S_S_S_S_S_S_S_S_S_S_S_S_ffiiiS_S_S__param_9];
	ld.param.u64 	%rd11, [_Z6krnl_8PfS_S_S_S_S_S_S_S_S_S_S_S_S_S_S_S_S_S_S_S_S_S_S_S_S_ffiiiS_S_S__param_10];
	ld.param.u64 	%rd12, [_Z6krnl_8PfS_S_S_S_S_S_S_S_S_S_S_S_S_S_S_S_S_S_S_S_S_S_S_S_S_ffiiiS_S_S__param_11];
	ld.param.u64 	%rd13, [_Z6krnl_8PfS_S_S_S_S_S_S_S_S_S_S_S_S_S_S_S_S_S_S_S_S_S_S_S_S_ffiiiS_S_S__param_12];
	ld.param.u64 	%rd16, [_Z6krnl_8PfS_S_S_S_S_S_S_S_S_S_S_S_S_S_S_S_S_S_S_S_S_S_S_S_S_ffiiiS_S_S__param_15];
	ld.param.u64 	%rd17, [_Z6krnl_8PfS_S_S_S_S_S_S_S_S_S_S_S_S_S_S_S_S_S_S_S_S_S_S_S_S_ffiiiS_S_S__param_16];
	ld.param.u64 	%rd18, [_Z6krnl_8PfS_S_S_S_S_S_S_S_S_S_S_S_S_S_S_S_S_S_S_S_S_S_S_S_S_ffiiiS_S_S__param_17];
	ld.param.u64 	%rd19, [_Z6krnl_8PfS_S_S_S_S_S_S_S_S_S_S_S_S_S_S_S_S_S_S_S_S_S_S_S_S_ffiiiS_S_S__param_18];
	ld.param.u64 	%rd20, [_Z6krnl_8PfS_S_S_S_S_S_S_S_S_S_S_S_S_S_S_S_S_S_S_S_S_S_S_S_S_ffiiiS_S_S__param_19];
	ld.param.u64 	%rd21, [_Z6krnl_8PfS_S_S_S_S_S_S_S_S_S_S_S_S_S_S_S_S_S_S_S_S_S_S_S_S_ffiiiS_S_S__param_20];
	ld.param.u64 	%rd22, [_Z6krnl_8PfS_S_S_S_S_S_S_S_S_S_S_S_S_S_S_S_S_S_S_S_S_S_S_S_S_ffiiiS_S_S__param_21];
	ld.param.u64 	%rd23, [_Z6krnl_8PfS_S_S_S_S_S_S_S_S_S_S_S_S_S_S_S_S_S_S_S_S_S_S_S_S_ffiiiS_S_S__param_22];
	ld.param.u64 	%rd24, [_Z6krnl_8PfS_S_S_S_S_S_S_S_S_S_S_S_S_S_S_S_S_S_S_S_S_S_S_S_S_ffiiiS_S_S__param_23];
	ld.param.u64 	%rd25, [_Z6krnl_8PfS_S_S_S_S_S_S_S_S_S_S_S_S_S_S_S_S_S_S_S_S_S_S_S_S_ffiiiS_S_S__param_24];
	ld.param.u64 	%rd26, [_Z6krnl_8PfS_S_S_S_S_S_S_S_S_S_S_S_S_S_S_S_S_S_S_S_S_S_S_S_S_ffiiiS_S_S__param_25];
	ld.param.f32 	%f1, [_Z6krnl_8PfS_S_S_S_S_S_S_S_S_S_S_S_S_S_S_S_S_S_S_S_S_S_S_S_S_ffiiiS_S_S__param_26];
	ld.param.f32 	%f2, [_Z6krnl_8PfS_S_S_S_S_S_S_S_S_S_S_S_S_S_S_S_S_S_S_S_S_S_S_S_S_ffiiiS_S_S__param_27];
	ld.param.u32 	%r3, [_Z6krnl_8PfS_S_S_S_S_S_S_S_S_S_S_S_S_S_S_S_S_S_S_S_S_S_S_S_S_ffiiiS_S_S__param_28];
	ld.param.u32 	%r4, [_Z6krnl_8PfS_S_S_S_S_S_S_S_S_S_S_S_S_S_S_S_S_S_S_S_S_S_S_S_S_ffiiiS_S_S__param_29];
	ld.param.u32 	%r5, [_Z6krnl_8PfS_S_S_S_S_S_S_S_S_S_S_S_S_S_S_S_S_S_S_S_S_S_S_S_S_ffiiiS_S_S__param_30];
	ld.param.u64 	%rd27, [_Z6krnl_8PfS_S_S_S_S_S_S_S_S_S_S_S_S_S_S_S_S_S_S_S_S_S_S_S_S_ffiiiS_S_S__param_31];
	mov.u32 	%r6, %tid.x;
	mov.u32 	%r7, %ntid.x;
	mov.u32 	%r8, %ctaid.x;
	mov.u32 	%r9, %nctaid.x;
	mov.u32 	%r10, %ctaid.y;
	mov.u32 	%r11, %nctaid.y;
	mov.u32 	%r12, %ctaid.z;
	mad.lo.s32 	%r13, %r11, %r12, %r10;
	mad.lo.s32 	%r14, %r13, %r9, %r8;
	mad.lo.s32 	%r1, %r14, %r7, %r6;
	mul.lo.s32 	%r2, %r4, %r3;
	mul.lo.s32 	%r15, %r2, %r5;
	setp.ge.s32 	%p1, %r1, %r15;
	@%p1 bra 	$L__BB11_5;
	rem.s32 	%r16, %r1, %r4;
	add.s32 	%r17, %r4, -1;
	setp.eq.s32 	%p2, %r16, %r17;
	@%p2 bra 	$L__BB11_5;
	div.s32 	%r18, %r1, %r2;
	add.s32 	%r19, %r5, -1;
	setp.ge.s32 	%p3, %r18, %r19;
	@%p3 bra 	$L__BB11_5;
	div.s32 	%r20, %r1, %r4;
	rem.s32 	%r21, %r20, %r3;
	add.s32 	%r22, %r3, -1;
	setp.eq.s32 	%p4, %r21, %r22;
	@%p4 bra 	$L__BB11_5;
	ld.param.u64 	%rd96, [_Z6krnl_8PfS_S_S_S_S_S_S_S_S_S_S_S_S_S_S_S_S_S_S_S_S_S_S_S_S_ffiiiS_S_S__param_33];
	ld.param.u64 	%rd95, [_Z6krnl_8PfS_S_S_S_S_S_S_S_S_S_S_S_S_S_S_S_S_S_S_S_S_S_S_S_S_ffiiiS_S_S__param_32];
	ld.param.u64 	%rd94, [_Z6krnl_8PfS_S_S_S_S_S_S_S_S_S_S_S_S_S_S_S_S_S_S_S_S_S_S_S_S_ffiiiS_S_S__param_14];
	ld.param.u64 	%rd93, [_Z6krnl_8PfS_S_S_S_S_S_S_S_S_S_S_S_S_S_S_S_S_S_S_S_S_S_S_S_S_ffiiiS_S_S__param_13];
	ld.param.u64 	%rd92, [_Z6krnl_8PfS_S_S_S_S_S_S_S_S_S_S_S_S_S_S_S_S_S_S_S_S_S_S_S_S_ffiiiS_S_S__param_6];
	ld.param.u64 	%rd91, [_Z6krnl_8PfS_S_S_S_S_S_S_S_S_S_S_S_S_S_S_S_S_S_S_S_S_S_S_S_S_ffiiiS_S_S__param_2];
	ld.param.u64 	%rd90, [_Z6krnl_8PfS_S_S_S_S_S_S_S_S_S_S_S_S_S_S_S_S_S_S_S_S_S_S_S_S_ffiiiS_S_S__param_1];
	ld.param.u64 	%rd89, [_Z6krnl_8PfS_S_S_S_S_S_S_S_S_S_S_S_S_S_S_S_S_S_S_S_S_S_S_S_S_ffiiiS_S_S__param_0];
	cvta.to.global.u64 	%rd30, %rd89;
	mul.wide.s32 	%rd31, %r1, 4;
	add.s64 	%rd32, %rd30, %rd31;
	ld.global.f32 	%f3, [%rd32];
	cvta.to.global.u64 	%rd33, %rd4;
	add.s64 	%rd34, %rd33, %rd31;
	ld.global.f32 	%f4, [%rd34];
	sub.f32 	%f5, %f3, %f4;
	cvta.to.global.u64 	%rd35, %rd8;
	add.s64 	%rd36, %rd35, %rd31;
	ld.global.f32 	%f6, [%rd36];
	cvta.to.global.u64 	%rd37, %rd12;
	add.s64 	%rd38, %rd37, %rd31;
	ld.global.f32 	%f7, [%rd38];
	cvta.to.global.u64 	%rd39, %rd18;
	add.s64 	%rd40, %rd39, %rd31;
	ld.global.f32 	%f8, [%rd40];
	fma.rn.f32 	%f9, %f6, %f7, %f8;
	cvta.to.global.u64 	%rd41, %rd24;
	add.s64 	%rd42, %rd41, %rd31;
	ld.global.f32 	%f10, [%rd42];
	sub.f32 	%f11, %f9, %f10;
	add.f32 	%f12, %f4, %f4;
	sub.f32 	%f13, %f11, %f12;
	fma.rn.f32 	%f14, %f1, %f13, %f5;
	cvta.to.global.u64 	%rd43, %rd92;
	add.s64 	%rd44, %rd43, %rd31;
	ld.global.f32 	%f15, [%rd44];
	cvta.to.global.u64 	%rd45, %rd9;
	add.s64 	%rd46, %rd45, %rd31;
	ld.global.f32 	%f16, [%rd46];
	cvta.to.global.u64 	%rd47, %rd94;
	add.s64 	%rd48, %rd47, %rd31;
	ld.global.f32 	%f17, [%rd48];
	fma.rn.f32 	%f18, %f15, %f16, %f17;
	cvta.to.global.u64 	%rd49, %rd21;
	add.s64 	%rd50, %rd49, %rd31;
	ld.global.f32 	%f19, [%rd50];
	sub.f32 	%f20, %f18, %f19;
	add.f32 	%f21, %f3, %f3;
	sub.f32 	%f22, %f20, %f21;
	mul.f32 	%f23, %f1, %f22;
	sub.f32 	%f24, %f14, %f23;
	cvta.to.global.u64 	%rd51, %rd27;
	add.s64 	%rd52, %rd51, %rd31;
	add.f32 	%f25, %f1, %f1;
	div.rn.f32 	%f26, %f24, %f25;
	setp.gtu.f32 	%p5, %f26, %f2;
	selp.f32 	%f27, %f2, %f26, %p5;
	neg.f32 	%f28, %f2;
	setp.leu.f32 	%p6, %f27, %f28;
	selp.f32 	%f29, %f28, %f27, %p6;
	st.global.f32 	[%rd52], %f29;
	cvta.to.global.u64 	%rd53, %rd90;
	add.s64 	%rd54, %rd53, %rd31;
	ld.global.f32 	%f30, [%rd54];
	cvta.to.global.u64 	%rd55, %rd5;
	add.s64 	%rd56, %rd55, %rd31;
	ld.global.f32 	%f31, [%rd56];
	sub.f32 	%f32, %f30, %f31;
	ld.global.f32 	%f33, [%rd36];
	cvta.to.global.u64 	%rd57, %rd13;
	add.s64 	%rd58, %rd57, %rd31;
	ld.global.f32 	%f34, [%rd58];
	cvta.to.global.u64 	%rd59, %rd19;
	add.s64 	%rd60, %rd59, %rd31;
	ld.global.f32 	%f35, [%rd60];
	fma.rn.f32 	%f36, %f33, %f34, %f35;
	cvta.to.global.u64 	%rd61, %rd25;
	add.s64 	%rd62, %rd61, %rd31;
	ld.global.f32 	%f37, [%rd62];
	sub.f32 	%f38, %f36, %f37;
	add.f32 	%f39, %f31, %f31;
	sub.f32 	%f40, %f38, %f39;
	fma.rn.f32 	%f41, %f1, %f40, %f32;
	ld.global.f32 	%f42, [%rd44];
	cvta.to.global.u64 	%rd63, %rd10;
	add.s64 	%rd64, %rd63, %rd31;
	ld.global.f32 	%f43, [%rd64];
	cvta.to.global.u64 	%rd65, %rd16;
	add.s64 	%rd66, %rd65, %rd31;
	ld.global.f32 	%f44, [%rd66];
	fma.rn.f32 	%f45, %f42, %f43, %f44;
	cvta.to.global.u64 	%rd67, %rd22;
	add.s64 	%rd68, %rd67, %rd31;
	ld.global.f32 	%f46, [%rd68];
	sub.f32 	%f47, %f45, %f46;
	add.f32 	%f48, %f30, %f30;
	sub.f32 	%f49, %f47, %f48;
	mul.f32 	%f50, %f1, %f49;
	sub.f32 	%f51, %f41, %f50;
	cvta.to.global.u64 	%rd69, %rd95;
	add.s64 	%rd70, %rd69, %rd31;
	div.rn.f32 	%f52, %f51, %f25;
	setp.gtu.f32 	%p7, %f52, %f2;
	selp.f32 	%f53, %f2, %f52, %p7;
	setp.leu.f32 	%p8, %f53, %f28;
	selp.f32 	%f54, %f28, %f53, %p8;
	st.global.f32 	[%rd70], %f54;
	cvta.to.global.u64 	%rd71, %rd91;
	add.s64 	%rd72, %rd71, %rd31;
	ld.global.f32 	%f55, [%rd72];
	cvta.to.global.u64 	%rd73, %rd6;
	add.s64 	%rd74, %rd73, %rd31;
	ld.global.f32 	%f56, [%rd74];
	sub.f32 	%f57, %f55, %f56;
	ld.global.f32 	%f58, [%rd36];
	cvta.to.global.u64 	%rd75, %rd93;
	add.s64 	%rd76, %rd75, %rd31;
	ld.global.f32 	%f59, [%rd76];
	cvta.to.global.u64 	%rd77, %rd20;
	add.s64 	%rd78, %rd77, %rd31;
	ld.global.f32 	%f60, [%rd78];
	fma.rn.f32 	%f61, %f58, %f59, %f60;
	cvta.to.global.u64 	%rd79, %rd26;
	add.s64 	%rd80, %rd79, %rd31;
	ld.global.f32 	%f62, [%rd80];
	sub.f32 	%f63, %f61, %f62;
	add.f32 	%f64, %f56, %f56;
	sub.f32 	%f65, %f63, %f64;
	fma.rn.f32 	%f66, %f1, %f65, %f57;
	ld.global.f32 	%f67, [%rd44];
	cvta.to.global.u64 	%rd81, %rd11;
	add.s64 	%rd82, %rd81, %rd31;
	ld.global.f32 	%f68, [%rd82];
	cvta.to.global.u64 	%rd83, %rd17;
	add.s64 	%rd84, %rd83, %rd31;
	ld.global.f32 	%f69, [%rd84];
	fma.rn.f32 	%f70, %f67, %f68, %f69;
	cvta.to.global.u64 	%rd85, %rd23;
	add.s64 	%rd86, %rd85, %rd31;
	ld.global.f32 	%f71, [%rd86];
	sub.f32 	%f72, %f70, %f71;
	add.f32 	%f73, %f55, %f55;
	sub.f32 	%f74, %f72, %f73;
	mul.f32 	%f75, %f1, %f74;
	sub.f32 	%f76, %f66, %f75;
	cvta.to.global.u64 	%rd87, %rd96;
	add.s64 	%rd88, %rd87, %rd31;
	div.rn.f32 	%f77, %f76, %f25;
	setp.gtu.f32 	%p9, %f77, %f2;
	selp.f32 	%f78, %f2, %f77, %p9;
	setp.leu.f32 	%p10, %f78, %f28;
	selp.f32 	%f79, %f28, %f78, %p10;
	st.global.f32 	[%rd88], %f79;
$L__BB11_5:
	ret;

}
.entry _Z6krnl_9PfS_S_S_S_S_S_S_S_S_S_S_S_S_S_S_S_S_S_S_S_fiiiS_S_S_(
	.param .u64 .ptr .align 1 _Z6krnl_9PfS_S_S_S_S_S_S_S_S_S_S_S_S_S_S_S_S_S_S_S_fiiiS_S_S__param_0,
	.param .u64 .ptr .align 1 _Z6krnl_9PfS_S_S_S_S_S_S_S_S_S_S_S_S_S_S_S_S_S_S_S_fiiiS_S_S__param_1,
	.param .u64 .ptr .align 1 _Z6krnl_9PfS_S_S_S_S_S_S_S_S_S_S_S_S_S_S_S_S_S_S_S_fiiiS_S_S__param_2,
	.param .u64 .ptr .align 1 _Z6krnl_9PfS_S_S_S_S_S_S_S_S_S_S_S_S_S_S_S_S_S_S_S_fiiiS_S_S__param_3,
	.param .u64 .ptr .align 1 _Z6krnl_9PfS_S_S_S_S_S_S_S_S_S_S_S_S_S_S_S_S_S_S_S_fiiiS_S_S__param_4,
	.param .u64 .ptr .align 1 _Z6krnl_9PfS_S_S_S_S_S_S_S_S_S_S_S_S_S_S_S_S_S_S_S_fiiiS_S_S__param_5,
	.param .u64 .ptr .align 1 _Z6krnl_9PfS_S_S_S_S_S_S_S_S_S_S_S_S_S_S_S_S_S_S_S_fiiiS_S_S__param_6,
	.param .u64 .ptr .align 1 _Z6krnl_9PfS_S_S_S_S_S_S_S_S_S_S_S_S_S_S_S_S_S_S_S_fiiiS_S_S__param_7,
	.param .u64 .ptr .align 1 _Z6krnl_9PfS_S_S_S_S_S_S_S_S_S_S_S_S_S_S_S_S_S_S_S_fiiiS_S_S__param_8,
	.param .u64 .ptr .align 1 _Z6krnl_9PfS_S_S_S_S_S_S_S_S_S_S_S_S_S_S_S_S_S_S_S_fiiiS_S_S__param_9,
	.param .u64 .ptr .align 1 _Z6krnl_9PfS_S_S_S_S_S_S_S_S_S_S_S_S_S_S_S_S_S_S_S_fiiiS_S_S__param_10,
	.param .u64 .ptr .align 1 _Z6krnl_9PfS_S_S_S_S_S_S_S_S_S_S_S_S_S_S_S_S_S_S_S_fiiiS_S_S__param_11,
	.param .u64 .ptr .align 1 _Z6krnl_9PfS_S_S_S_S_S_S_S_S_S_S_S_S_S_S_S_S_S_S_S_fiiiS_S_S__param_12,
	.param .u64 .ptr .align 1 _Z6krnl_9PfS_S_S_S_S_S_S_S_S_S_S_S_S_S_S_S_S_S_S_S_fiiiS_S_S__param_13,
	.param .u64 .ptr .align 1 _Z6krnl_9PfS_S_S_S_S_S_S_S_S_S_S_S_S_S_S_S_S_S_S_S_fiiiS_S_S__param_14,
	.param .u64 .ptr .align 1 _Z6krnl_9PfS_S_S_S_S_S_S_S_S_S_S_S_S_S_S_S_S_S_S_S_fiiiS_S_S__param_15,
	.param .u64 .ptr .align 1 _Z6krnl_9PfS_S_S_S_S_S_S_S_S_S_S_S_S_S_S_S_S_S_S_S_fiiiS_S_S__param_16,
	.param .u64 .ptr .align 1 _Z6krnl_9PfS_S_S_S_S_S_S_S_S_S_S_S_S_S_S_S_S_S_S_S_fiiiS_S_S__param_17,
	.param .u64 .ptr .align 1 _Z6krnl_9PfS_S_S_S_S_S_S_S_S_S_S_S_S_S_S_S_S_S_S_S_fiiiS_S_S__param_18,
	.param .u64 .ptr .align 1 _Z6krnl_9PfS_S_S_S_S_S_S_S_S_S_S_S_S_S_S_S_S_S_S_S_fiiiS_S_S__param_19,
	.param .u64 .ptr .align 1 _Z6krnl_9PfS_S_S_S_S_S_S_S_S_S_S_S_S_S_S_S_S_S_S_S_fiiiS_S_S__param_20,
	.param .f32 _Z6krnl_9PfS_S_S_S_S_S_S_S_S_S_S_S_S_S_S_S_S_S_S_S_fiiiS_S_S__param_21,
	.param .u32 _Z6krnl_9PfS_S_S_S_S_S_S_S_S_S_S_S_S_S_S_S_S_S_S_S_fiiiS_S_S__param_22,
	.param .u32 _Z6krnl_9PfS_S_S_S_S_S_S_S_S_S_S_S_S_S_S_S_S_S_S_S_fiiiS_S_S__param_23,
	.param .u32 _Z6krnl_9PfS_S_S_S_S_S_S_S_S_S_S_S_S_S_S_S_S_S_S_S_fiiiS_S_S__param_24,
	.param .u64 .ptr .align 1 _Z6krnl_9PfS_S_S_S_S_S_S_S_S_S_S_S_S_S_S_S_S_S_S_S_fiiiS_S_S__param_25,
	.param .u64 .ptr .align 1 _Z6krnl_9PfS_S_S_S_S_S_S_S_S_S_S_S_S_S_S_S_S_S_S_S_fiiiS_S_S__param_26,
	.param .u64 .ptr .align 1 _Z6krnl_9PfS_S_S_S_S_S_S_S_S_S_S_S_S_S_S_S_S_S_S_S_fiiiS_S_S__param_27
)
{
	.reg .pred 	%p<5>;
	.reg .b32 	%r<23>;
	.reg .b32 	%f<66>;
	.reg .b64 	%rd<83>;

	ld.param.u64 	%rd2, [_Z6krnl_9PfS_S_S_S_S_S_S_S_S_S_S_S_S_S_S_S_S_S_S_S_fiiiS_S_S__param_1];
	ld.param.u64 	%rd4, [_Z6krnl_9PfS_S_S_S_S_S_S_S_S_S_S_S_S_S_S_S_S_S_S_S_fiiiS_S_S__param_3];
	ld.param.u64 	%rd5, [_Z6krnl_9PfS_S_S_S_S_S_S_S_S_S_S_S_S_S_S_S_S_S_S_S_fiiiS_S_S__param_4];
	ld.param.u64 	%rd8, [_Z6krnl_9PfS_S_S_S_S_S_S_S_S_S_S_S_S_S_S_S_S_S_S_S_fiiiS_S_S__param_7];
	ld.param.u64 	%rd9, [_Z6krnl_9PfS_S_S_S_S_S_S_S_S_S_S_S_S_S_S_S_S_S_S_S_fiiiS_S_S__param_8];
	ld.param.u64 	%rd10, [_Z6krnl_9PfS_S_S_S_S_S_S_S_S_S_S_S_S_S_S_S_S_S_S_S_fiiiS_S_S__param_9];
	ld.param.u64 	%rd11, [_Z6krnl_9PfS_S_S_S_S_S_S_S_S_S_S_S_S_S_S_S_S_S_S_S_fiiiS_S_S__param_10];
	ld.param.u64 	%rd12, [_Z6krnl_9PfS_S_S_S_S_S_S_S_S_S_S_S_S_S_S_S_S_S_S_S_fiiiS_S_S__param_11];
	ld.param.u64 	%rd13, [_Z6krnl_9PfS_S_S_S_S_S_S_S_S_S_S_S_S_S_S_S_S_S_S_S_fiiiS_S_S__param_12];
	ld.param.u64 	%rd16, [_Z6krnl_9PfS_S_S_S_S_S_S_S_S_S_S_S_S_S_S_S_S_S_S_S_fiiiS_S_S__param_15];
	ld.param.u64 	%rd17, [_Z6krnl_9PfS_S_S_S_S_S_S_S_S_S_S_S_S_S_S_S_S_S_S_S_fiiiS_S_S__param_16];
	ld.param.u64 	%rd18, [_Z6krnl_9PfS_S_S_S_S_S_S_S_S_S_S_S_S_S_S_S_S_S_S_S_fiiiS_S_S__param_17];
	ld.param.u64 	%rd19, [_Z6krnl_9PfS_S_S_S_S_S_S_S_S_S_S_S_S_S_S_S_S_S_S_S_fiiiS_S_S__param_18];
	ld.param.u64 	%rd20, [_Z6krnl_9PfS_S_S_S_S_S_S_S_S_S_S_S_S_S_S_S_S_S_S_S_fiiiS_S_S__param_19];
	ld.param.u64 	%rd21, [_Z6krnl_9PfS_S_S_S_S_S_S_S_S_S_S_S_S_S_S_S_S_S_S_S_fiiiS_S_S__param_20];
	ld.param.f32 	%f1, [_Z6krnl_9PfS_S_S_S_S_S_S_S_S_S_S_S_S_S_S_S_S_S_S_S_fiiiS_S_S__param_21];
	ld.param.u32 	%r3, [_Z6krnl_9PfS_S_S_S_S_S_S_S_S_S_S_S_S_S_S_S_S_S_S_S_fiiiS_S_S__param_22];
	ld.param.u32 	%r4, [_Z6krnl_9PfS_S_S_S_S_S_S_S_S_S_S_S_S_S_S_S_S_S_S_S_fiiiS_S_S__param_23];
	ld.param.u32 	%r5, [_Z6krnl_9PfS_S_S_S_S_S_S_S_S_S_S_S_S_S_S_S_S_S_S_S_fiiiS_S_S__param_24];
	mov.u32 	%r6, %tid.x;
	mov.u32 	%r7, %ntid.x;
	mov.u32 	%r8, %ctaid.x;
	mov.u32 	%r9, %nctaid.x;
	mov.u32 	%r10, %ctaid.y;
	mov.u32 	%r11, %nctaid.y;
	mov.u32 	%r12, %ctaid.z;
	mad.lo.s32 	%r13, %r11, %r12, %r10;
	mad.lo.s32 	%r14, %r13, %r9, %r8;
	mad.lo.s32 	%r1, %r14, %r7, %r6;
	mul.lo.s32 	%r2, %r4, %r3;
	mul.lo.s32 	%r15, %r2, %r5;
	setp.ge.s32 	%p1, %r1, %r15;
	@%p1 bra 	$L__BB12_5;
	rem.s32 	%r16, %r1, %r4;
	add.s32 	%r17, %r4, -1;
	setp.eq.s32 	%p2, %r16, %r17;
	@%p2 bra 	$L__BB12_5;
	div.s32 	%r18, %r1, %r2;
	add.s32 	%r19, %r5, -1;
	setp.ge.s32 	%p3, %r18, %r19;
	@%p3 bra 	$L__BB12_5;
	div.s32 	%r20, %r1, %r4;
	rem.s32 	%r21, %r20, %r3;
	add.s32 	%r22, %r3, -1;
	setp.eq.s32 	%p4, %r21, %r22;
	@%p4 bra 	$L__BB12_5;
	ld.param.u64 	%rd82, [_Z6krnl_9PfS_S_S_S_S_S_S_S_S_S_S_S_S_S_S_S_S_S_S_S_fiiiS_S_S__param_27];
	ld.param.u64 	%rd81, [_Z6krnl_9PfS_S_S_S_S_S_S_S_S_S_S_S_S_S_S_S_S_S_S_S_fiiiS_S_S__param_26];
	ld.param.u64 	%rd80, [_Z6krnl_9PfS_S_S_S_S_S_S_S_S_S_S_S_S_S_S_S_S_S_S_S_fiiiS_S_S__param_25];
	ld.param.u64 	%rd79, [_Z6krnl_9PfS_S_S_S_S_S_S_S_S_S_S_S_S_S_S_S_S_S_S_S_fiiiS_S_S__param_14];
	ld.param.u64 	%rd78, [_Z6krnl_9PfS_S_S_S_S_S_S_S_S_S_S_S_S_S_S_S_S_S_S_S_fiiiS_S_S__param_13];
	ld.param.u64 	%rd77, [_Z6krnl_9PfS_S_S_S_S_S_S_S_S_S_S_S_S_S_S_S_S_S_S_S_fiiiS_S_S__param_6];
	ld.param.u64 	%rd76, [_Z6krnl_9PfS_S_S_S_S_S_S_S_S_S_S_S_S_S_S_S_S_S_S_S_fiiiS_S_S__param_5];
	ld.param.u64 	%rd75, [_Z6krnl_9PfS_S_S_S_S_S_S_S_S_S_S_S_S_S_S_S_S_S_S_S_fiiiS_S_S__param_2];
	ld.param.u64 	%rd74, [_Z6krnl_9PfS_S_S_S_S_S_S_S_S_S_S_S_S_S_S_S_S_S_S_S_fiiiS_S_S__param_0];
	cvta.to.global.u64 	%rd25, %rd74;
	mul.wide.s32 	%rd26, %r1, 4;
	add.s64 	%rd27, %rd25, %rd26;
	ld.global.f32 	%f2, [%rd27];
	cvta.to.global.u64 	%rd28, %rd13;
	add.s64 	%rd29, %rd28, %rd26;
	ld.global.f32 	%f3, [%rd29];
	cvta.to.global.u64 	%rd30, %rd77;
	add.s64 	%rd31, %rd30, %rd26;
	ld.global.f32 	%f4, [%rd31];
	fma.rn.f32 	%f5, %f3, %f4, %f2;
	cvta.to.global.u64 	%rd32, %rd80;
	add.s64 	%rd33, %rd32, %rd26;
	ld.global.f32 	%f6, [%rd33];
	add.f32 	%f7, %f6, %f5;
	mul.f32 	%f8, %f1, %f7;
	cvta.to.global.u64 	%rd34, %rd4;
	add.s64 	%rd35, %rd34, %rd26;
	ld.global.f32 	%f9, [%rd35];
	cvta.to.global.u64 	%rd36, %rd78;
	add.s64 	%rd37, %rd36, %rd26;
	ld.global.f32 	%f10, [%rd37];
	cvta.to.global.u64 	%rd38, %rd10;
	add.s64 	%rd39, %rd38, %rd26;
	ld.global.f32 	%f11, [%rd39];
	fma.rn.f32 	%f12, %f10, %f11, %f9;
	sub.f32 	%f13, %f12, %f6;
	mul.f32 	%f14, %f1, %f13;
	abs.f32 	%f15, %f8;
	abs.f32 	%f16, %f14;
	add.f32 	%f17, %f15, %f16;
	cvta.to.global.u64 	%rd40, %rd21;
	add.s64 	%rd41, %rd40, %rd26;
	st.global.f32 	[%rd41], %f17;
	cvta.to.global.u64 	%rd42, %rd79;
	add.s64 	%rd43, %rd42, %rd26;
	ld.global.f32 	%f18, [%rd43];
	sub.f32 	%f19, %f18, %f8;
	st.global.f32 	[%rd43], %f19;
	cvta.to.global.u64 	%rd44, %rd18;
	add.s64 	%rd45, %rd44, %rd26;
	ld.global.f32 	%f20, [%rd45];
	sub.f32 	%f21, %f20, %f14;
	st.global.f32 	[%rd45], %f21;
	cvta.to.global.u64 	%rd46, %rd2;
	add.s64 	%rd47, %rd46, %rd26;
	ld.global.f32 	%f22, [%rd47];
	ld.global.f32 	%f23, [%rd29];
	cvta.to.global.u64 	%rd48, %rd8;
	add.s64 	%rd49, %rd48, %rd26;
	ld.global.f32 	%f24, [%rd49];
	fma.rn.f32 	%f25, %f23, %f24, %f22;
	cvta.to.global.u64 	%rd50, %rd81;
	add.s64 	%rd51, %rd50, %rd26;
	ld.global.f32 	%f26, [%rd51];
	add.f32 	%f27, %f26, %f25;
	mul.f32 	%f28, %f1, %f27;
	cvta.to.global.u64 	%rd52, %rd5;
	add.s64 	%rd53, %rd52, %rd26;
	ld.global.f32 	%f29, [%rd53];
	ld.global.f32 	%f30, [%rd37];
	cvta.to.global.u64 	%rd54, %rd11;
	add.s64 	%rd55, %rd54, %rd26;
	ld.global.f32 	%f31, [%rd55];
	fma.rn.f32 	%f32, %f30, %f31, %f29;
	sub.f32 	%f33, %f32, %f26;
	mul.f32 	%f34, %f1, %f33;
	abs.f32 	%f35, %f28;
	abs.f32 	%f36, %f34;
	add.f32 	%f37, %f35, %f36;
	ld.global.f32 	%f38, [%rd41];
	add.f32 	%f39, %f38, %f37;
	st.global.f32 	[%rd41], %f39;
	cvta.to.global.u64 	%rd56, %rd16;
	add.s64 	%rd57, %rd56, %rd26;
	ld.global.f32 	%f40, [%rd57];
	sub.f32 	%f41, %f40, %f28;
	st.global.f32 	[%rd57], %f41;
	cvta.to.global.u64 	%rd58, %rd19;
	add.s64 	%rd59, %rd58, %rd26;
	ld.global.f32 	%f42, [%rd59];
	sub.f32 	%f43, %f42, %f34;
	st.global.f32 	[%rd59], %f43;
	cvta.to.global.u64 	%rd60, %rd75;
	add.s64 	%rd61, %rd60, %rd26;
	ld.global.f32 	%f44, [%rd61];
	ld.global.f32 	%f45, [%rd29];
	cvta.to.global.u64 	%rd62, %rd9;
	add.s64 	%rd63, %rd62, %rd26;
	ld.global.f32 	%f46, [%rd63];
	fma.rn.f32 	%f47, %f45, %f46, %f44;
	cvta.to.global.u64 	%rd64, %rd82;
	add.s64 	%rd65, %rd64, %rd26;
	ld.global.f32 	%f48, [%rd65];
	add.f32 	%f49, %f48, %f47;
	mul.f32 	%f50, %f1, %f49;
	cvta.to.global.u64 	%rd66, %rd76;
	add.s64 	%rd67, %rd66, %rd26;
	ld.global.f32 	%f51, [%rd67];
	ld.global.f32 	%f52, [%rd37];
	cvta.to.global.u64 	%rd68, %rd12;
	add.s64 	%rd69, %rd68, %rd26;
	ld.global.f32 	%f53, [%rd69];
	fma.rn.f32 	%f54, %f52, %f53, %f51;
	sub.f32 	%f55, %f54, %f48;
	mul.f32 	%f56, %f1, %f55;
	abs.f32 	%f57, %f50;
	abs.f32 	%f58, %f56;
	add.f32 	%f59, %f57, %f58;
	ld.global.f32 	%f60, [%rd41];
	add.f32 	%f61, %f60, %f59;
	st.global.f32 	[%rd41], %f61;
	cvta.to.global.u64 	%rd70, %rd17;
	add.s64 	%rd71, %rd70, %rd26;
	ld.global.f32 	%f62, [%rd71];
	sub.f32 	%f63, %f62, %f50;
	st.global.f32 	[%rd71], %f63;
	cvta.to.global.u64 	%rd72, %rd20;
	add.s64 	%rd73, %rd72, %rd26;
	ld.global.f32 	%f64, [%rd73];
	sub.f32 	%f65, %f64, %f56;
	st.global.f32 	[%rd73], %f65;
$L__BB12_5:
	ret;

}


// ===== COMPILED SASS (sm_100) =====

	.target	sm_100

	.elftype	@"ET_EXEC"


//--------------------- .note.nv.tkinfo           --------------------------
	.section	.note.nv.tkinfo,"",@"SHT_NOTE"
	.sectionflags	@"SHF_NOTE_NV_TKINFO"
	.tkinfo
        /*0018*/ 	.word	0x00000002
        /*0030*/ 	.string	""
        /*0030*/ 	.string	"ptxas"
        /*0030*/ 	.string	"Cuda compilation tools, release 13.0, V13.0.88"
        /*0030*/ 	.string	"Build cuda_13.0.r13.0/compiler.36424714_0"
        /*0030*/ 	.string	"-arch sm_100 -m 64 "



//--------------------- .note.nv.cuinfo           --------------------------
	.section	.note.nv.cuinfo,"",@"SHT_NOTE"
	.sectionflags	@"SHF_NOTE_NV_CUINFO"
        /*0018*/ 	.short	0x0002
        /*001a*/ 	.short	0x0064
        /*001c*/ 	.short	0x0082
	.zero		2


//--------------------- .nv.info                  --------------------------
	.section	.nv.info,"",@"SHT_CUDA_INFO"
	.align	4


	//----- nvinfo : EIATTR_REGCOUNT
	.align		4
        /*0000*/ 	.byte	0x04, 0x2f
        /*0002*/ 	.short	(.L_1 - .L_0)
	.align		4
.L_0:
        /*0004*/ 	.word	index@(_Z6krnl_1PfS_S_S_S_S_S_S_S_S_S_S_S_S_S_S_S_S_fiiiS_S_S_if)
        /*0008*/ 	.word	0x0000001a


	//----- nvinfo : EIATTR_FRAME_SIZE
	.align		4
.L_1:
        /*000c*/ 	.byte	0x04, 0x11
        /*000e*/ 	.short	(.L_3 - .L_2)
	.align		4
.L_2:
        /*0010*/ 	.word	index@($__internal_3_$__cuda_sm3x_div_rn_noftz_f32_slowpath)
        /*0014*/ 	.word	0x00000000


	//----- nvinfo : EIATTR_FRAME_SIZE
	.align		4
.L_3:
        /*0018*/ 	.byte	0x04, 0x11
        /*001a*/ 	.short	(.L_5 - .L_4)
	.align		4
.L_4:
        /*001c*/ 	.word	index@(_Z6krnl_1PfS_S_S_S_S_S_S_S_S_S_S_S_S_S_S_S_S_fiiiS_S_S_if)
        /*0020*/ 	.word	0x00000000


	//----- nvinfo : EIATTR_REGCOUNT
	.align		4
.L_5:
        /*0024*/ 	.byte	0x04, 0x2f
        /*0026*/ 	.short	(.L_7 - .L_6)
	.align		4
.L_6:
        /*0028*/ 	.word	index@(_Z6krnl_2PfS_S_S_S_S_fiii)
        /*002c*/ 	.word	0x00000018


	//----- nvinfo : EIATTR_FRAME_SIZE
	.align		4
.L_7:
        /*0030*/ 	.byte	0x04, 0x11
        /*0032*/ 	.short	(.L_9 - .L_8)
	.align		4
.L_8:
        /*0034*/ 	.word	index@(_Z6krnl_2PfS_S_S_S_S_fiii)
        /*0038*/ 	.word	0x00000000


	//----- nvinfo : EIATTR_REGCOUNT
	.align		4
.L_9:
        /*003c*/ 	.byte	0x04, 0x2f
        /*003e*/ 	.short	(.L_11 - .L_10)
	.align		4
.L_10:
        /*0040*/ 	.word	index@(_Z6krnl_3PfS_S_S_S_S_fiii)
        /*0044*/ 	.word	0x00000016


	//----- nvinfo : EIATTR_FRAME_SIZE
	.align		4
.L_11:
        /*0048*/ 	.byte	0x04, 0x11
        /*004a*/ 	.short	(.L_13 - .L_12)
	.align		4
.L_12:
        /*004c*/ 	.word	index@(_Z6krnl_3PfS_S_S_S_S_fiii)
        /*0050*/ 	.word	0x00000000


	//----- nvinfo : EIATTR_REGCOUNT
	.align		4
.L_13:
        /*0054*/ 	.byte	0x04, 0x2f
        /*0056*/ 	.short	(.L_15 - .L_14)
	.align		4
.L_14:
        /*0058*/ 	.word	index@(_Z6krnl_zPfS_S_S_S_S_fiii)
        /*005c*/ 	.word	0x00000018


	//----- nvinfo : EIATTR_FRAME_SIZE
	.align		4
.L_15:
        /*0060*/ 	.byte	0x04, 0x11
        /*0062*/ 	.short	(.L_17 - .L_16)
	.align		4
.L_16:
        /*0064*/ 	.word	index@(_Z6krnl_zPfS_S_S_S_S_fiii)
        /*0068*/ 	.word	0x00000000


	//----- nvinfo : EIATTR_REGCOUNT
	.align		4
.L_17:
        /*006c*/ 	.byte	0x04, 0x2f
        /*006e*/ 	.short	(.L_19 - .L_18)
	.align		4
.L_18:
        /*0070*/ 	.word	index@(_Z8krnl_23zPfS_S_S_S_S_S_S_S_S_S_S_fiii)
        /*0074*/ 	.word	0x0000001a


	//----- nvinfo : EIATTR_FRAME_SIZE
	.align		4
.L_19:
        /*0078*/ 	.byte	0x04, 0x11
        /*007a*/ 	.short	(.L_21 - .L_20)
	.align		4
.L_20:
        /*007c*/ 	.word	index@(_Z8krnl_23zPfS_S_S_S_S_S_S_S_S_S_S_fiii)
        /*0080*/ 	.word	0x00000000


	//----- nvinfo : EIATTR_REGCOUNT
	.align		4
.L_21:
        /*0084*/ 	.byte	0x04, 0x2f
        /*0086*/ 	.short	(.L_23 - .L_22)
	.align		4
.L_22:
        /*0088*/ 	.word	index@(_Z6krnl_4PfS_S_S_S_S_S_S_S_S_S_S_fiii)
        /*008c*/ 	.word	0x0000001c


	//----- nvinfo : EIATTR_FRAME_SIZE
	.align		4
.L_23:
        /*0090*/ 	.byte	0x04, 0x11
        /*0092*/ 	.short	(.L_25 - .L_24)
	.align		4
.L_24:
        /*0094*/ 	.word	index@($__internal_2_$__cuda_sm3x_div_rn_noftz_f32_slowpath)
        /*0098*/ 	.word	0x00000000


	//----- nvinfo : EIATTR_FRAME_SIZE
	.align		4
.L_25:
        /*009c*/ 	.byte	0x04, 0x11
        /*009e*/ 	.short	(.L_27 - .L_26)
	.align		4
.L_26:
        /*00a0*/ 	.word	index@($__internal_1_$__cuda_sm20_sqrt_rn_f32_slowpath)
        /*00a4*/ 	.word	0x00000000


	//----- nvinfo : EIATTR_FRAME_SIZE
	.align		4
.L_27:
        /*00a8*/ 	.byte	0x04, 0x11
        /*00aa*/ 	.short	(.L_29 - .L_28)
	.align		4
.L_28:
        /*00ac*/ 	.word	index@(_Z6krnl_4PfS_S_S_S_S_S_S_S_S_S_S_fiii)
        /*00b0*/ 	.word	0x00000000


	//----- nvinfo : EIATTR_REGCOUNT
	.align		4
.L_29:
        /*00b4*/ 	.byte	0x04, 0x2f
        /*00b6*/ 	.short	(.L_31 - .L_30)
	.align		4
.L_30:
        /*00b8*/ 	.word	index@(_Z6krnl_5PfS_S_S_S_S_iii)
        /*00bc*/ 	.word	0x00000016


	//----- nvinfo : EIATTR_FRAME_SIZE
	.align		4
.L_31:
        /*00c0*/ 	.byte	0x04, 0x11
        /*00c2*/ 	.short	(.L_33 - .L_32)
	.align		4
.L_32:
        /*00c4*/ 	.word	index@(_Z6krnl_5PfS_S_S_S_S_iii)
        /*00c8*/ 	.word	0x00000000


	//----- nvinfo : EIATTR_REGCOUNT
	.align		4
.L_33:
        /*00cc*/ 	.byte	0x04, 0x2f
        /*00ce*/ 	.short	(.L_35 - .L_34)
	.align		4
.L_34:
        /*00d0*/ 	.word	index@(_Z6krnl_6PfS_S_S_S_S_iii)
        /*00d4*/ 	.word	0x00000014


	//----- nvinfo : EIATTR_FRAME_SIZE
	.align		4
.L_35:
        /*00d8*/ 	.byte	0x04, 0x11
        /*00da*/ 	.short	(.L_37 - .L_36)
	.align		4
.L_36:
        /*00dc*/ 	.word	index@(_Z6krnl_6PfS_S_S_S_S_iii)
        /*00e0*/ 	.word	0x00000000


	//----- nvinfo : EIATTR_REGCOUNT
	.align		4
.L_37:
        /*00e4*/ 	.byte	0x04, 0x2f
        /*00e6*/ 	.short	(.L_39 - .L_38)
	.align		4
.L_38:
        /*00e8*/ 	.word	index@(_Z7krnl_zpPfS_S_S_S_S_iii)
        /*00ec*/ 	.word	0x00000016


	//----- nvinfo : EIATTR_FRAME_SIZE
	.align		4
.L_39:
        /*00f0*/ 	.byte	0x04, 0x11
        /*00f2*/ 	.short	(.L_41 - .L_40)
	.align		4
.L_40:
        /*00f4*/ 	.word	index@(_Z7krnl_zpPfS_S_S_S_S_iii)
        /*00f8*/ 	.word	0x00000000


	//----- nvinfo : EIATTR_REGCOUNT
	.align		4
.L_41:
        /*00fc*/ 	.byte	0x04, 0x2f
        /*00fe*/ 	.short	(.L_43 - .L_42)
	.align		4
.L_42:
        /*0100*/ 	.word	index@(_Z9krnl_56zpPfS_S_S_S_S_S_S_S_S_S_S_iii)
        /*0104*/ 	.word	0x0000001a


	//----- nvinfo : EIATTR_FRAME_SIZE
	.align		4
.L_43:
        /*0108*/ 	.byte	0x04, 0x11
        /*010a*/ 	.short	(.L_45 - .L_44)
	.align		4
.L_44:
        /*010c*/ 	.word	index@(_Z9krnl_56zpPfS_S_S_S_S_S_S_S_S_S_S_iii)
        /*0110*/ 	.word	0x00000000


	//----- nvinfo : EIATTR_REGCOUNT
	.align		4
.L_45:
        /*0114*/ 	.byte	0x04, 0x2f
        /*0116*/ 	.short	(.L_47 - .L_46)
	.align		4
.L_46:
        /*0118*/ 	.word	index@(_Z6krnl_7PfS_S_S_S_S_S_S_S_S_S_S_iii)
        /*011c*/ 	.word	0x00000020


	//----- nvinfo : EIATTR_FRAME_SIZE
	.align		4
.L_47:
        /*0120*/ 	.byte	0x04, 0x11
        /*0122*/ 	.short	(.L_49 - .L_48)
	.align		4
.L_48:
        /*0124*/ 	.word	index@(_Z6krnl_7PfS_S_S_S_S_S_S_S_S_S_S_iii)
        /*0128*/ 	.word	0x00000000


	//----- nvinfo : EIATTR_REGCOUNT
	.align		4
.L_49:
        /*012c*/ 	.byte	0x04, 0x2f
        /*012e*/ 	.short	(.L_51 - .L_50)
	.align		4
.L_50:
        /*0130*/ 	.word	index@(_Z6krnl_8PfS_S_S_S_S_S_S_S_S_S_S_S_S_S_S_S_S_S_S_S_S_S_S_S_S_ffiiiS_S_S_)
        /*0134*/ 	.word	0x00000020


	//----- nvinfo : EIATTR_FRAME_SIZE
	.align		4
.L_51:
        /*0138*/ 	.byte	0x04, 0x11
        /*013a*/ 	.short	(.L_53 - .L_52)
	.align		4
.L_52:
        /*013c*/ 	.word	index@($__internal_0_$__cuda_sm3x_div_rn_noftz_f32_slowpath)
        /*0140*/ 	.word	0x00000000


	//----- nvinfo : EIATTR_FRAME_SIZE
	.align		4
.L_53:
        /*0144*/ 	.byte	0x04, 0x11
        /*0146*/ 	.short	(.L_55 - .L_54)
	.align		4
.L_54:
        /*0148*/ 	.word	index@(_Z6krnl_8PfS_S_S_S_S_S_S_S_S_S_S_S_S_S_S_S_S_S_S_S_S_S_S_S_S_ffiiiS_S_S_)
        /*014c*/ 	.word	0x00000000


	//----- nvinfo : EIATTR_REGCOUNT
	.align		4
.L_55:
        /*0150*/ 	.byte	0x04, 0x2f
        /*0152*/ 	.short	(.L_57 - .L_56)
	.align		4
.L_56:
        /*0154*/ 	.word	index@(_Z6krnl_9PfS_S_S_S_S_S_S_S_S_S_S_S_S_S_S_S_S_S_S_S_fiiiS_S_S_)
        /*0158*/ 	.word	0x00000020


	//----- nvinfo : EIATTR_FRAME_SIZE
	.align		4
.L_57:
        /*015c*/ 	.byte	0x04, 0x11
        /*015e*/ 	.short	(.L_59 - .L_58)
	.align		4
.L_58:
        /*0160*/ 	.word	index@(_Z6krnl_9PfS_S_S_S_S_S_S_S_S_S_S_S_S_S_S_S_S_S_S_S_fiiiS_S_S_)
        /*0164*/ 	.word	0x00000000


	//----- nvinfo : EIATTR_MIN_STACK_SIZE
	.align		4
.L_59:
        /*0168*/ 	.byte	0x04, 0x12
        /*016a*/ 	.short	(.L_61 - .L_60)
	.align		4
.L_60:
        /*016c*/ 	.word	index@(_Z6krnl_9PfS_S_S_S_S_S_S_S_S_S_S_S_S_S_S_S_S_S_S_S_fiiiS_S_S_)
        /*0170*/ 	.word	0x00000000


	//----- nvinfo : EIATTR_MIN_STACK_SIZE
	.align		4
.L_61:
        /*0174*/ 	.byte	0x04, 0x12
        /*0176*/ 	.short	(.L_63 - .L_62)
	.align		4
.L_62:
        /*0178*/ 	.word	index@(_Z6krnl_8PfS_S_S_S_S_S_S_S_S_S_S_S_S_S_S_S_S_S_S_S_S_S_S_S_S_ffiiiS_S_S_)
        /*017c*/ 	.word	0x00000000


	//----- nvinfo : EIATTR_MIN_STACK_SIZE
	.align		4
.L_63:
        /*0180*/ 	.byte	0x04, 0x12
        /*0182*/ 	.short	(.L_65 - .L_64)
	.align		4
.L_64:
        /*0184*/ 	.word	index@(_Z6krnl_7PfS_S_S_S_S_S_S_S_S_S_S_iii)
        /*0188*/ 	.word	0x00000000


	//----- nvinfo : EIATTR_MIN_STACK_SIZE
	.align		4
.L_65:
        /*018c*/ 	.byte	0x04, 0x12
        /*018e*/ 	.short	(.L_67 - .L_66)
	.align		4
.L_66:
        /*0190*/ 	.word	index@(_Z9krnl_56zpPfS_S_S_S_S_S_S_S_S_S_S_iii)
        /*0194*/ 	.word	0x00000000


	//----- nvinfo : EIATTR_MIN_STACK_SIZE
	.align		4
.L_67:
        /*0198*/ 	.byte	0x04, 0x12
        /*019a*/ 	.short	(.L_69 - .L_68)
	.align		4
.L_68:
        /*019c*/ 	.word	index@(_Z7krnl_zpPfS_S_S_S_S_iii)
        /*01a0*/ 	.word	0x00000000


	//----- nvinfo : EIATTR_MIN_STACK_SIZE
	.align		4
.L_69:
        /*01a4*/ 	.byte	0x04, 0x12
        /*01a6*/ 	.short	(.L_71 - .L_70)
	.align		4
.L_70:
        /*01a8*/ 	.word	index@(_Z6krnl_6PfS_S_S_S_S_iii)
        /*01ac*/ 	.word	0x00000000


	//----- nvinfo : EIATTR_MIN_STACK_SIZE
	.align		4
.L_71:
        /*01b0*/ 	.byte	0x04, 0x12
        /*01b2*/ 	.short	(.L_73 - .L_72)
	.align		4
.L_72:
        /*01b4*/ 	.word	index@(_Z6krnl_5PfS_S_S_S_S_iii)
        /*01b8*/ 	.word	0x00000000


	//----- nvinfo : EIATTR_MIN_STACK_SIZE
	.align		4
.L_73:
        /*01bc*/ 	.byte	0x04, 0x12
        /*01be*/ 	.short	(.L_75 - .L_74)
	.align		4
.L_74:
        /*01c0*/ 	.word	index@(_Z6krnl_4PfS_S_S_S_S_S_S_S_S_S_S_fiii)
        /*01c4*/ 	.word	0x00000000


	//----- nvinfo : EIATTR_MIN_STACK_SIZE
	.align		4
.L_75:
        /*01c8*/ 	.byte	0x04, 0x12
        /*01ca*/ 	.short	(.L_77 - .L_76)
	.align		4
.L_76:
        /*01cc*/ 	.word	index@(_Z8krnl_23zPfS_S_S_S_S_S_S_S_S_S_S_fiii)
        /*01d0*/ 	.word	0x00000000


	//----- nvinfo : EIATTR_MIN_STACK_SIZE
	.align		4
.L_77:
        /*01d4*/ 	.byte	0x04, 0x12
        /*01d6*/ 	.short	(.L_79 - .L_78)
	.align		4
.L_78:
        /*01d8*/ 	.word	index@(_Z6krnl_zPfS_S_S_S_S_fiii)
        /*01dc*/ 	.word	0x00000000


	//----- nvinfo : EIATTR_MIN_STACK_SIZE
	.align		4
.L_79:
        /*01e0*/ 	.byte	0x04, 0x12
        /*01e2*/ 	.short	(.L_81 - .L_80)
	.align		4
.L_80:
        /*01e4*/ 	.word	index@(_Z6krnl_3PfS_S_S_S_S_fiii)
        /*01e8*/ 	.word	0x00000000


	//----- nvinfo : EIATTR_MIN_STACK_SIZE
	.align		4
.L_81:
        /*01ec*/ 	.byte	0x04, 0x12
        /*01ee*/ 	.short	(.L_83 - .L_82)
	.align		4
.L_82:
        /*01f0*/ 	.word	index@(_Z6krnl_2PfS_S_S_S_S_fiii)
        /*01f4*/ 	.word	0x00000000


	//----- nvinfo : EIATTR_MIN_STACK_SIZE
	.align		4
.L_83:
        /*01f8*/ 	.byte	0x04, 0x12
        /*01fa*/ 	.short	(.L_85 - .L_84)
	.align		4
.L_84:
        /*01fc*/ 	.word	index@(_Z6krnl_1PfS_S_S_S_S_S_S_S_S_S_S_S_S_S_S_S_S_fiiiS_S_S_if)
        /*0200*/ 	.word	0x00000000
.L_85:


//--------------------- .nv.compat                --------------------------
	.section	.nv.compat,"",@"SHT_CUDA_COMPAT_INFO"
	.align	4
        /*0000*/ 	.byte	0x02, 0x09, 0x00, 0x00, 0x02, 0x02, 0x01, 0x00, 0x02, 0x05, 0x05, 0x00, 0x03, 0x07, 0x01, 0x01
        /*0010*/ 	.byte	0x02, 0x03, 0x00, 0x00, 0x02, 0x06, 0x01, 0x00, 0x04, 0x0b, 0x08, 0x00, 0x01, 0x00, 0x00, 0x00
        /*0020*/ 	.byte	0x00, 0x00, 0x00, 0x00


//--------------------- .nv.info._Z6krnl_9PfS_S_S_S_S_S_S_S_S_S_S_S_S_S_S_S_S_S_S_S_fiiiS_S_S_ --------------------------
	.section	.nv.info._Z6krnl_9PfS_S_S_S_S_S_S_S_S_S_S_S_S_S_S_S_S_S_S_S_fiiiS_S_S_,"",@"SHT_CUDA_INFO"
	.sectionflags	@""
	.align	4


	//----- nvinfo : EIATTR_CUDA_API_VERSION
	.align		4
        /*0000*/ 	.byte	0x04, 0x37
        /*0002*/ 	.short	(.L_87 - .L_86)
.L_86:
        /*0004*/ 	.word	0x00000082


	//----- nvinfo : EIATTR_KPARAM_INFO
	.align		4
.L_87:
        /*0008*/ 	.byte	0x04, 0x17
        /*000a*/ 	.short	(.L_89 - .L_88)
.L_88:
        /*000c*/ 	.word	0x00000000
        /*0010*/ 	.short	0x001b
        /*0012*/ 	.short	0x00c8
        /*0014*/ 	.byte	0x00, 0xf5, 0x21, 0x00


	//----- nvinfo : EIATTR_KPARAM_INFO
	.align		4
.L_89:
        /*0018*/ 	.byte	0x04, 0x17
        /*001a*/ 	.short	(.L_91 - .L_90)
.L_90:
        /*001c*/ 	.word	0x00000000
        /*0020*/ 	.short	0x001a
        /*0022*/ 	.short	0x00c0
        /*0024*/ 	.byte	0x00, 0xf5, 0x21, 0x00


	//----- nvinfo : EIATTR_KPARAM_INFO
	.align		4
.L_91:
        /*0028*/ 	.byte	0x04, 0x17
        /*002a*/ 	.short	(.L_93 - .L_92)
.L_92:
        /*002c*/ 	.word	0x00000000
        /*0030*/ 	.short	0x0019
        /*0032*/ 	.short	0x00b8
        /*0034*/ 	.byte	0x00, 0xf5, 0x21, 0x00


	//----- nvinfo : EIATTR_KPARAM_INFO
	.align		4
.L_93:
        /*0038*/ 	.byte	0x04, 0x17
        /*003a*/ 	.short	(.L_95 - .L_94)
.L_94:
        /*003c*/ 	.word	0x00000000
        /*0040*/ 	.short	0x0018
        /*0042*/ 	.short	0x00b4
        /*0044*/ 	.byte	0x00, 0xf0, 0x11, 0x00


	//----- nvinfo : EIATTR_KPARAM_INFO
	.align		4
.L_95:
        /*0048*/ 	.byte	0x04, 0x17
        /*004a*/ 	.short	(.L_97 - .L_96)
.L_96:
        /*004c*/ 	.word	0x00000000
        /*0050*/ 	.short	0x0017
        /*0052*/ 	.short	0x00b0
        /*0054*/ 	.byte	0x00, 0xf0, 0x11, 0x00


	//----- nvinfo : EIATTR_KPARAM_INFO
	.align		4
.L_97:
        /*0058*/ 	.byte	0x04, 0x17
        /*005a*/ 	.short	(.L_99 - .L_98)
.L_98:
        /*005c*/ 	.word	0x00000000
        /*0060*/ 	.short	0x0016
        /*0062*/ 	.short	0x00ac
        /*0064*/ 	.byte	0x00, 0xf0, 0x11, 0x00


	//----- nvinfo : EIATTR_KPARAM_INFO
	.align		4
.L_99:
        /*0068*/ 	.byte	0x04, 0x17
        /*006a*/ 	.short	(.L_101 - .L_100)
.L_100:
        /*006c*/ 	.word	0x00000000
        /*0070*/ 	.short	0x0015
        /*0072*/ 	.short	0x00a8
        /*0074*/ 	.byte	0x00, 0xf0, 0x11, 0x00


	//----- nvinfo : EIATTR_KPARAM_INFO
	.align		4
.L_101:
        /*0078*/ 	.byte	0x04, 0x17
        /*007a*/ 	.short	(.L_103 - .L_102)
.L_102:
        /*007c*/ 	.word	0x00000000
        /*0080*/ 	.short	0x0014
        /*0082*/ 	.short	0x00a0
        /*0084*/ 	.byte	0x00, 0xf5, 0x21, 0x00


	//----- nvinfo : EIATTR_KPARAM_INFO
	.align		4
.L_103:
        /*0088*/ 	.byte	0x04, 0x17
        /*008a*/ 	.short	(.L_105 - .L_104)
.L_104:
        /*008c*/ 	.word	0x00000000
        /*0090*/ 	.short	0x0013
        /*0092*/ 	.short	0x0098
        /*0094*/ 	.byte	0x00, 0xf5, 0x21, 0x00


	//----- nvinfo : EIATTR_KPARAM_INFO
	.align		4
.L_105:
        /*0098*/ 	.byte	0x04, 0x17
        /*009a*/ 	.short	(.L_107 - .L_106)
.L_106:
        /*009c*/ 	.word	0x00000000
        /*00a0*/ 	.short	0x0012
        /*00a2*/ 	.short	0x0090
        /*00a4*/ 	.byte	0x00, 0xf5, 0x21, 0x00


	//----- nvinfo : EIATTR_KPARAM_INFO
	.align		4
.L_107:
        /*00a8*/ 	.byte	0x04, 0x17
        /*00aa*/ 	.short	(.L_109 - .L_108)
.L_108:
        /*00ac*/ 	.word	0x00000000
        /*00b0*/ 	.short	0x0011
        /*00b2*/ 	.short	0x0088
        /*00b4*/ 	.byte	0x00, 0xf5, 0x21, 0x00


	//----- nvinfo : EIATTR_KPARAM_INFO
	.align		4
.L_109:
        /*00b8*/ 	.byte	0x04, 0x17
        /*00ba*/ 	.short	(.L_111 - .L_110)
.L_110:
        /*00bc*/ 	.word	0x00000000
        /*00c0*/ 	.short	0x0010
        /*00c2*/ 	.short	0x0080
        /*00c4*/ 	.byte	0x00, 0xf5, 0x21, 0x00


	//----- nvinfo : EIATTR_KPARAM_INFO
	.align		4
.L_111:
        /*00c8*/ 	.byte	0x04, 0x17
        /*00ca*/ 	.short	(.L_113 - .L_112)
.L_112:
        /*00cc*/ 	.word	0x00000000
        /*00d0*/ 	.short	0x000f
        /*00d2*/ 	.short	0x0078
        /*00d4*/ 	.byte	0x00, 0xf5, 0x21, 0x00


	//----- nvinfo : EIATTR_KPARAM_INFO
	.align		4
.L_113:
        /*00d8*/ 	.byte	0x04, 0x17
        /*00da*/ 	.short	(.L_115 - .L_114)
.L_114:
        /*00dc*/ 	.word	0x00000000
        /*00e0*/ 	.short	0x000e
        /*00e2*/ 	.short	0x0070
        /*00e4*/ 	.byte	0x00, 0xf5, 0x21, 0x00


	//----- nvinfo : EIATTR_KPARAM_INFO
	.align		4
.L_115:
        /*00e8*/ 	.byte	0x04, 0x17
        /*00ea*/ 	.short	(.L_117 - .L_116)
.L_116:
        /*00ec*/ 	.word	0x00000000
        /*00f0*/ 	.short	0x000d
        /*00f2*/ 	.short	0x0068
        /*00f4*/ 	.byte	0x00, 0xf5, 0x21, 0x00


	//----- nvinfo : EIATTR_KPARAM_INFO
	.align		4
.L_117:
        /*00f8*/ 	.byte	0x04, 0x17
        /*00fa*/ 	.short	(.L_119 - .L_118)
.L_118:
        /*00fc*/ 	.word	0x00000000
        /*0100*/ 	.short	0x000c
        /*0102*/ 	.short	0x0060
        /*0104*/ 	.byte	0x00, 0xf5, 0x21, 0x00


	//----- nvinfo : EIATTR_KPARAM_INFO
	.align		4
.L_119:
        /*0108*/ 	.byte	0x04, 0x17
        /*010a*/ 	.short	(.L_121 - .L_120)
.L_120:
        /*010c*/ 	.word	0x00000000
        /*0110*/ 	.short	0x000b
        /*0112*/ 	.short	0x0058
        /*0114*/ 	.byte	0x00, 0xf5, 0x21, 0x00


	//----- nvinfo : EIATTR_KPARAM_INFO
	.align		4
.L_121:
        /*0118*/ 	.byte	0x04, 0x17
        /*011a*/ 	.short	(.L_123 - .L_122)
.L_122:
        /*011c*/ 	.word	0x00000000
        /*0120*/ 	.short	0x000a
        /*0122*/ 	.short	0x0050
        /*0124*/ 	.byte	0x00, 0xf5, 0x21, 0x00


	//----- nvinfo : EIATTR_KPARAM_INFO
	.align		4
.L_123:
        /*0128*/ 	.byte	0x04, 0x17
        /*012a*/ 	.short	(.L_125 - .L_124)
.L_124:
        /*012c*/ 	.word	0x00000000
        /*0130*/ 	.short	0x0009
        /*0132*/ 	.short	0x0048
        /*0134*/ 	.byte	0x00, 0xf5, 0x21, 0x00


	//----- nvinfo : EIATTR_KPARAM_INFO
	.align		4
.L_125:
        /*0138*/ 	.byte	0x04, 0x17
        /*013a*/ 	.short	(.L_127 - .L_126)
.L_126:
        /*013c*/ 	.word	0x00000000
        /*0140*/ 	.short	0x0008
        /*0142*/ 	.short	0x0040
        /*0144*/ 	.byte	0x00, 0xf5, 0x21, 0x00


	//----- nvinfo : EIATTR_KPARAM_INFO
	.align		4
.L_127:
        /*0148*/ 	.byte	0x04, 0x17
        /*014a*/ 	.short	(.L_129 - .L_128)
.L_128:
        /*014c*/ 	.word	0x00000000
        /*0150*/ 	.short	0x0007
        /*0152*/ 	.short	0x0038
        /*0154*/ 	.byte	0x00, 0xf5, 0x21, 0x00


	//----- nvinfo : EIATTR_KPARAM_INFO
	.align		4
.L_129:
        /*0158*/ 	.byte	0x04, 0x17
        /*015a*/ 	.short	(.L_131 - .L_130)
.L_130:
        /*015c*/ 	.word	0x00000000
        /*0160*/ 	.short	0x0006
        /*0162*/ 	.short	0x0030
        /*0164*/ 	.byte	0x00, 0xf5, 0x21, 0x00


	//----- nvinfo : EIATTR_KPARAM_INFO
	.align		4
.L_131:
        /*0168*/ 	.byte	0x04, 0x17
        /*016a*/ 	.short	(.L_133 - .L_132)
.L_132:
        /*016c*/ 	.word	0x00000000
        /*0170*/ 	.short	0x0005
        /*0172*/ 	.short	0x0028
        /*0174*/ 	.byte	0x00, 0xf5, 0x21, 0x00


	//----- nvinfo : EIATTR_KPARAM_INFO
	.align		4
.L_133:
        /*0178*/ 	.byte	0x04, 0x17
        /*017a*/ 	.short	(.L_135 - .L_134)
.L_134:
        /*017c*/ 	.word	0x00000000
        /*0180*/ 	.short	0x0004
        /*0182*/ 	.short	0x0020
        /*0184*/ 	.byte	0x00, 0xf5, 0x21, 0x00


	//----- nvinfo : EIATTR_KPARAM_INFO
	.align		4
.L_135:
        /*0188*/ 	.byte	0x04, 0x17
        /*018a*/ 	.short	(.L_137 - .L_136)
.L_136:
        /*018c*/ 	.word	0x00000000
        /*0190*/ 	.short	0x0003
        /*0192*/ 	.short	0x0018
        /*0194*/ 	.byte	0x00, 0xf5, 0x21, 0x00


	//----- nvinfo : EIATTR_KPARAM_INFO
	.align		4
.L_137:
        /*0198*/ 	.byte	0x04, 0x17
        /*019a*/ 	.short	(.L_139 - .L_138)
.L_138:
        /*019c*/ 	.word	0x00000000
        /*01a0*/ 	.short	0x0002
        /*01a2*/ 	.short	0x0010
        /*01a4*/ 	.byte	0x00, 0xf5, 0x21, 0x00


	//----- nvinfo : EIATTR_KPARAM_INFO
	.align		4
.L_139:
        /*01a8*/ 	.byte	0x04, 0x17
        /*01aa*/ 	.short	(.L_141 - .L_140)
.L_140:
        /*01ac*/ 	.word	0x00000000
        /*01b0*/ 	.short	0x0001
        /*01b2*/ 	.short	0x0008
        /*01b4*/ 	.byte	0x00, 0xf5, 0x21, 0x00


	//----- nvinfo : EIATTR_KPARAM_INFO
	.align		4
.L_141:
        /*01b8*/ 	.byte	0x04, 0x17
        /*01ba*/ 	.short	(.L_143 - .L_142)
.L_142:
        /*01bc*/ 	.word	0x00000000
        /*01c0*/ 	.short	0x0000
        /*01c2*/ 	.short	0x0000
        /*01c4*/ 	.byte	0x00, 0xf5, 0x21, 0x00


	//----- nvinfo : EIATTR_SPARSE_MMA_MASK
	.align		4
.L_143:
        /*01c8*/ 	.byte	0x03, 0x50
        /*01ca*/ 	.short	0x0000


	//----- nvinfo : EIATTR_MAXREG_COUNT
	.align		4
        /*01cc*/ 	.byte	0x03, 0x1b
        /*01ce*/ 	.short	0x00ff


	//----- nvinfo : EIATTR_MERCURY_ISA_VERSION
	.align		4
        /*01d0*/ 	.byte	0x03, 0x5f
        /*01d2*/ 	.short	0x0101


	//----- nvinfo : EIATTR_VRC_CTA_INIT_COUNT
	.align		4
        /*01d4*/ 	.byte	0x02, 0x4a
	.zero		1
	.zero		1


	//----- nvinfo : EIATTR_EXIT_INSTR_OFFSETS
	.align		4
        /*01d8*/ 	.byte	0x04, 0x1c
        /*01da*/ 	.short	(.L_145 - .L_144)


	//   ....[0]....
.L_144:
        /*01dc*/ 	.word	0x00000100


	//   ....[1]....
        /*01e0*/ 	.word	0x000002a0


	//   ....[2]....
        /*01e4*/ 	.word	0x00000440


	//   ....[3]....
        /*01e8*/ 	.word	0x00000630


	//   ....[4]....
        /*01ec*/ 	.word	0x00000d90


	//----- nvinfo : EIATTR_CBANK_PARAM_SIZE
	.align		4
.L_145:
        /*01f0*/ 	.byte	0x03, 0x19
        /*01f2*/ 	.short	0x00d0


	//----- nvinfo : EIATTR_PARAM_CBANK
	.align		4
        /*01f4*/ 	.byte	0x04, 0x0a
        /*01f6*/ 	.short	(.L_147 - .L_146)
	.align		4
.L_146:
        /*01f8*/ 	.word	index@(.nv.constant0._Z6krnl_9PfS_S_S_S_S_S_S_S_S_S_S_S_S_S_S_S_S_S_S_S_fiiiS_S_S_)
        /*01fc*/ 	.short	0x0380
        /*01fe*/ 	.short	0x00d0


	//----- nvinfo : EIATTR_SW_WAR
	.align		4
.L_147:
        /*0200*/ 	.byte	0x04, 0x36
        /*0202*/ 	.short	(.L_149 - .L_148)
.L_148:
        /*0204*/ 	.word	0x00000008
.L_149:


//--------------------- .nv.info._Z6krnl_8PfS_S_S_S_S_S_S_S_S_S_S_S_S_S_S_S_S_S_S_S_S_S_S_S_S_ffiiiS_S_S_ --------------------------
	.section	.nv.info._Z6krnl_8PfS_S_S_S_S_S_S_S_S_S_S_S_S_S_S_S_S_S_S_S_S_S_S_S_S_ffiiiS_S_S_,"",@"SHT_CUDA_INFO"
	.sectionflags	@""
	.align	4


	//----- nvinfo : EIATTR_CUDA_API_VERSION
	.align		4
        /*0000*/ 	.byte	0x04, 0x37
        /*0002*/ 	.short	(.L_151 - .L_150)
.L_150:
        /*0004*/ 	.word	0x00000082


	//----- nvinfo : EIATTR_KPARAM_INFO
	.align		4
.L_151:
        /*0008*/ 	.byte	0x04, 0x17
        /*000a*/ 	.short	(.L_153 - .L_152)
.L_152:
        /*000c*/ 	.word	0x00000000
        /*0010*/ 	.short	0x0021
        /*0012*/ 	.short	0x00f8
        /*0014*/ 	.byte	0x00, 0xf5, 0x21, 0x00


	//----- nvinfo : EIATTR_KPARAM_INFO
	.align		4
.L_153:
        /*0018*/ 	.byte	0x04, 0x17
        /*001a*/ 	.short	(.L_155 - .L_154)
.L_154:
        /*001c*/ 	.word	0x00000000
        /*0020*/ 	.short	0x0020
        /*0022*/ 	.short	0x00f0
        /*0024*/ 	.byte	0x00, 0xf5, 0x21, 0x00


	//----- nvinfo : EIATTR_KPARAM_INFO
	.align		4
.L_155:
        /*0028*/ 	.byte	0x04, 0x17
        /*002a*/ 	.short	(.L_157 - .L_156)
.L_156:
        /*002c*/ 	.word	0x00000000
        /*0030*/ 	.short	0x001f
        /*0032*/ 	.short	0x00e8
        /*0034*/ 	.byte	0x00, 0xf5, 0x21, 0x00


	//----- nvinfo : EIATTR_KPARAM_INFO
	.align		4
.L_157:
        /*0038*/ 	.byte	0x04, 0x17
        /*003a*/ 	.short	(.L_159 - .L_158)
.L_158:
        /*003c*/ 	.word	0x00000000
        /*0040*/ 	.short	0x001e
        /*0042*/ 	.short	0x00e0
        /*0044*/ 	.byte	0x00, 0xf0, 0x11, 0x00


	//----- nvinfo : EIATTR_KPARAM_INFO
	.align		4
.L_159:
        /*0048*/ 	.byte	0x04, 0x17
        /*004a*/ 	.short	(.L_161 - .L_160)
.L_160:
        /*004c*/ 	.word	0x00000000
        /*0050*/ 	.short	0x001d
        /*0052*/ 	.short	0x00dc
        /*0054*/ 	.byte	0x00, 0xf0, 0x11, 0x00


	//----- nvinfo : EIATTR_KPARAM_INFO
	.align		4
.L_161:
        /*0058*/ 	.byte	0x04, 0x17
        /*005a*/ 	.short	(.L_163 - .L_162)
.L_162:
        /*005c*/ 	.word	0x00000000
        /*0060*/ 	.short	0x001c
        /*0062*/ 	.short	0x00d8
        /*0064*/ 	.byte	0x00, 0xf0, 0x11, 0x00


	//----- nvinfo : EIATTR_KPARAM_INFO
	.align		4
.L_163:
        /*0068*/ 	.byte	0x04, 0x17
        /*006a*/ 	.short	(.L_165 - .L_164)
.L_164:
        /*006c*/ 	.word	0x00000000
        /*0070*/ 	.short	0x001b
        /*0072*/ 	.short	0x00d4
        /*0074*/ 	.byte	0x00, 0xf0, 0x11, 0x00


	//----- nvinfo : EIATTR_KPARAM_INFO
	.align		4
.L_165:
        /*0078*/ 	.byte	0x04, 0x17
        /*007a*/ 	.short	(.L_167 - .L_166)
.L_166:
        /*007c*/ 	.word	0x00000000
        /*0080*/ 	.short	0x001a
        /*0082*/ 	.short	0x00d0
        /*0084*/ 	.byte	0x00, 0xf0, 0x11, 0x00


	//----- nvinfo : EIATTR_KPARAM_INFO
	.align		4
.L_167:
        /*0088*/ 	.byte	0x04, 0x17
        /*008a*/ 	.short	(.L_169 - .L_168)
.L_168:
        /*008c*/ 	.word	0x00000000
        /*0090*/ 	.short	0x0019
        /*0092*/ 	.short	0x00c8
        /*0094*/ 	.byte	0x00, 0xf5, 0x21, 0x00


	//----- nvinfo : EIATTR_KPARAM_INFO
	.align		4
.L_169:
        /*0098*/ 	.byte	0x04, 0x17
        /*009a*/ 	.short	(.L_171 - .L_170)
.L_170:
        /*009c*/ 	.word	0x00000000
        /*00a0*/ 	.short	0x0018
        /*00a2*/ 	.short	0x00c0
        /*00a4*/ 	.byte	0x00, 0xf5, 0x21, 0x00


	//----- nvinfo : EIATTR_KPARAM_INFO
	.align		4
.L_171:
        /*00a8*/ 	.byte	0x04, 0x17
        /*00aa*/ 	.short	(.L_173 - .L_172)
.L_172:
        /*00ac*/ 	.word	0x00000000
        /*00b0*/ 	.short	0x0017
        /*00b2*/ 	.short	0x00b8
        /*00b4*/ 	.byte	0x00, 0xf5, 0x21, 0x00


	//----- nvinfo : EIATTR_KPARAM_INFO
	.align		4
.L_173:
        /*00b8*/ 	.byte	0x04, 0x17
        /*00ba*/ 	.short	(.L_175 - .L_174)
.L_174:
        /*00bc*/ 	.word	0x00000000
        /*00c0*/ 	.short	0x0016
        /*00c2*/ 	.short	0x00b0
        /*00c4*/ 	.byte	0x00, 0xf5, 0x21, 0x00


	//----- nvinfo : EIATTR_KPARAM_INFO
	.align		4
.L_175:
        /*00c8*/ 	.byte	0x04, 0x17
        /*00ca*/ 	.short	(.L_177 - .L_176)
.L_176:
        /*00cc*/ 	.word	0x00000000
        /*00d0*/ 	.short	0x0015
        /*00d2*/ 	.short	0x00a8
        /*00d4*/ 	.byte	0x00, 0xf5, 0x21, 0x00


	//----- nvinfo : EIATTR_KPARAM_INFO
	.align		4
.L_177:
        /*00d8*/ 	.byte	0x04, 0x17
        /*00da*/ 	.short	(.L_179 - .L_178)
.L_178:
        /*00dc*/ 	.word	0x00000000
        /*00e0*/ 	.short	0x0014
        /*00e2*/ 	.short	0x00a0
        /*00e4*/ 	.byte	0x00, 0xf5, 0x21, 0x00


	//----- nvinfo : EIATTR_KPARAM_INFO
	.align		4
.L_179:
        /*00e8*/ 	.byte	0x04, 0x17
        /*00ea*/ 	.short	(.L_181 - .L_180)
.L_180:
        /*00ec*/ 	.word	0x00000000
        /*00f0*/ 	.short	0x0013
        /*00f2*/ 	.short	0x0098
        /*00f4*/ 	.byte	0x00, 0xf5, 0x21, 0x00


	//----- nvinfo : EIATTR_KPARAM_INFO
	.align		4
.L_181:
        /*00f8*/ 	.byte	0x04, 0x17
        /*00fa*/ 	.short	(.L_183 - .L_182)
.L_182:
        /*00fc*/ 	.word	0x00000000
        /*0100*/ 	.short	0x0012
        /*0102*/ 	.short	0x0090
        /*0104*/ 	.byte	0x00, 0xf5, 0x21, 0x00


	//----- nvinfo : EIATTR_KPARAM_INFO
	.align		4
.L_183:
        /*0108*/ 	.byte	0x04, 0x17
        /*010a*/ 	.short	(.L_185 - .L_184)
.L_184:
        /*010c*/ 	.word	0x00000000
        /*0110*/ 	.short	0x0011
        /*0112*/ 	.short	0x0088
        /*0114*/ 	.byte	0x00, 0xf5, 0x21, 0x00


	//----- nvinfo : EIATTR_KPARAM_INFO
	.align		4
.L_185:
        /*0118*/ 	.byte	0x04, 0x17
        /*011a*/ 	.short	(.L_187 - .L_186)
.L_186:
        /*011c*/ 	.word	0x00000000
        /*0120*/ 	.short	0x0010
        /*0122*/ 	.short	0x0080
        /*0124*/ 	.byte	0x00, 0xf5, 0x21, 0x00


	//----- nvinfo : EIATTR_KPARAM_INFO
	.align		4
.L_187:
        /*0128*/ 	.byte	0x04, 0x17
        /*012a*/ 	.short	(.L_189 - .L_188)
.L_188:
        /*012c*/ 	.word	0x00000000
        /*0130*/ 	.short	0x000f
        /*0132*/ 	.short	0x0078
        /*0134*/ 	.byte	0x00, 0xf5, 0x21, 0x00


	//----- nvinfo : EIATTR_KPARAM_INFO
	.align		4
.L_189:
        /*0138*/ 	.byte	0x04, 0x17
        /*013a*/ 	.short	(.L_191 - .L_190)
.L_190:
        /*013c*/ 	.word	0x00000000
        /*0140*/ 	.short	0x000e
        /*0142*/ 	.short	0x0070
        /*0144*/ 	.byte	0x00, 0xf5, 0x21, 0x00


	//----- nvinfo : EIATTR_KPARAM_INFO
	.align		4
.L_191:
        /*0148*/ 	.byte	0x04, 0x17
        /*014a*/ 	.short	(.L_193 - .L_192)
.L_192:
        /*014c*/ 	.word	0x00000000
        /*0150*/ 	.short	0x000d
        /*0152*/ 	.short	0x0068
        /*0154*/ 	.byte	0x00, 0xf5, 0x21, 0x00


	//----- nvinfo : EIATTR_KPARAM_INFO
	.align		4
.L_193:
        /*0158*/ 	.byte	0x04, 0x17
        /*015a*/ 	.short	(.L_195 - .L_194)
.L_194:
        /*015c*/ 	.word	0x00000000
        /*0160*/ 	.short	0x000c
        /*0162*/ 	.short	0x0060
        /*0164*/ 	.byte	0x00, 0xf5, 0x21, 0x00


	//----- nvinfo : EIATTR_KPARAM_INFO
	.align		4
.L_195:
        /*0168*/ 	.byte	0x04, 0x17
        /*016a*/ 	.short	(.L_197 - .L_196)
.L_196:
        /*016c*/ 	.word	0x00000000
        /*0170*/ 	.short	0x000b
        /*0172*/ 	.short	0x0058
        /*0174*/ 	.byte	0x00, 0xf5, 0x21, 0x00


	//----- nvinfo : EIATTR_KPARAM_INFO
	.align		4
.L_197:
        /*0178*/ 	.byte	0x04, 0x17
        /*017a*/ 	.short	(.L_199 - .L_198)
.L_198:
        /*017c*/ 	.word	0x00000000
        /*0180*/ 	.short	0x000a
        /*0182*/ 	.short	0x0050
        /*0184*/ 	.byte	0x00, 0xf5, 0x21, 0x00


	//----- nvinfo : EIATTR_KPARAM_INFO
	.align		4
.L_199:
        /*0188*/ 	.byte	0x04, 0x17
        /*018a*/ 	.short	(.L_201 - .L_200)
.L_200:
        /*018c*/ 	.word	0x00000000
        /*0190*/ 	.short	0x0009
        /*0192*/ 	.short	0x0048
        /*0194*/ 	.byte	0x00, 0xf5, 0x21, 0x00


	//----- nvinfo : EIATTR_KPARAM_INFO
	.align		4
.L_201:
        /*0198*/ 	.byte	0x04, 0x17
        /*019a*/ 	.short	(.L_203 - .L_202)
.L_202:
        /*019c*/ 	.word	0x00000000
        /*01a0*/ 	.short	0x0008
        /*01a2*/ 	.short	0x0040
        /*01a4*/ 	.byte	0x00, 0xf5, 0x21, 0x00


	//----- nvinfo : EIATTR_KPARAM_INFO
	.align		4
.L_203:
        /*01a8*/ 	.byte	0x04, 0x17
        /*01aa*/ 	.short	(.L_205 - .L_204)
.L_204:
        /*01ac*/ 	.word	0x00000000
        /*01b0*/ 	.short	0x0007
        /*01b2*/ 	.short	0x0038
        /*01b4*/ 	.byte	0x00, 0xf5, 0x21, 0x00


	//----- nvinfo : EIATTR_KPARAM_INFO
	.align		4
.L_205:
        /*01b8*/ 	.byte	0x04, 0x17
        /*01ba*/ 	.short	(.L_207 - .L_206)
.L_206:
        /*01bc*/ 	.word	0x00000000
        /*01c0*/ 	.short	0x0006
        /*01c2*/ 	.short	0x0030
        /*01c4*/ 	.byte	0x00, 0xf5, 0x21, 0x00


	//----- nvinfo : EIATTR_KPARAM_INFO
	.align		4
.L_207:
        /*01c8*/ 	.byte	0x04, 0x17
        /*01ca*/ 	.short	(.L_209 - .L_208)
.L_208:
        /*01cc*/ 	.word	0x00000000
        /*01d0*/ 	.short	0x0005
        /*01d2*/ 	.short	0x0028
        /*01d4*/ 	.byte	0x00, 0xf5, 0x21, 0x00


	//----- nvinfo : EIATTR_KPARAM_INFO
	.align		4
.L_209:
        /*01d8*/ 	.byte	0x04, 0x17
        /*01da*/ 	.short	(.L_211 - .L_210)
.L_210:
        /*01dc*/ 	.word	0x00000000
        /*01e0*/ 	.short	0x0004
        /*01e2*/ 	.short	0x0020
        /*01e4*/ 	.byte	0x00, 0xf5, 0x21, 0x00


	//----- nvinfo : EIATTR_KPARAM_INFO
	.align		4
.L_211:
        /*01e8*/ 	.byte	0x04, 0x17
        /*01ea*/ 	.short	(.L_213 - .L_212)
.L_212:
        /*01ec*/ 	.word	0x00000000
        /*01f0*/ 	.short	0x0003
        /*01f2*/ 	.short	0x0018
        /*01f4*/ 	.byte	0x00, 0xf5, 0x21, 0x00


	//----- nvinfo : EIATTR_KPARAM_INFO
	.align		4
.L_213:
        /*01f8*/ 	.byte	0x04, 0x17
        /*01fa*/ 	.short	(.L_215 - .L_214)
.L_214:
        /*01fc*/ 	.word	0x00000000
        /*0200*/ 	.short	0x0002
        /*0202*/ 	.short	0x0010
        /*0204*/ 	.byte	0x00, 0xf5, 0x21, 0x00


	//----- nvinfo : EIATTR_KPARAM_INFO
	.align		4
.L_215:
        /*0208*/ 	.byte	0x04, 0x17
        /*020a*/ 	.short	(.L_217 - .L_216)
.L_216:
        /*020c*/ 	.word	0x00000000
        /*0210*/ 	.short	0x0001
        /*0212*/ 	.short	0x0008
        /*0214*/ 	.byte	0x00, 0xf5, 0x21, 0x00


	//----- nvinfo : EIATTR_KPARAM_INFO
	.align		4
.L_217:
        /*0218*/ 	.byte	0x04, 0x17
        /*021a*/ 	.short	(.L_219 - .L_218)
.L_218:
        /*021c*/ 	.word	0x00000000
        /*0220*/ 	.short	0x0000
        /*0222*/ 	.short	0x0000
        /*0224*/ 	.byte	0x00, 0xf5, 0x21, 0x00


	//----- nvinfo : EIATTR_SPARSE_MMA_MASK
	.align		4
.L_219:
        /*0228*/ 	.byte	0x03, 0x50
        /*022a*/ 	.short	0x0000


	//----- nvinfo : EIATTR_MAXREG_COUNT
	.align		4
        /*022c*/ 	.byte	0x03, 0x1b
        /*022e*/ 	.short	0x00ff


	//----- nvinfo : EIATTR_MERCURY_ISA_VERSION
	.align		4
        /*0230*/ 	.byte	0x03, 0x5f
        /*0232*/ 	.short	0x0101


	//----- nvinfo : EIATTR_VRC_CTA_INIT_COUNT
	.align		4
        /*0234*/ 	.byte	0x02, 0x4a
	.zero		1
	.zero		1


	//----- nvinfo : EIATTR_EXIT_INSTR_OFFSETS
	.align		4
        /*0238*/ 	.byte	0x04, 0x1c
        /*023a*/ 	.short	(.L_221 - .L_220)


	//   ....[0]....
.L_220:
        /*023c*/ 	.word	0x00000100


	//   ....[1]....
        /*0240*/ 	.word	0x000002a0


	//   ....[2]....
        /*0244*/ 	.word	0x00000440


	//   ....[3]....
        /*0248*/ 	.word	0x00000630


	//   ....[4]....
        /*024c*/ 	.word	0x00001190


	//----- nvinfo : EIATTR_CRS_STACK_SIZE
	.align		4
.L_221:
        /*0250*/ 	.byte	0x04, 0x1e
        /*0252*/ 	.short	(.L_223 - .L_222)
.L_222:
        /*0254*/ 	.word	0x00000000


	//----- nvinfo : EIATTR_CBANK_PARAM_SIZE
	.align		4
.L_223:
        /*0258*/ 	.byte	0x03, 0x19
        /*025a*/ 	.short	0x0100


	//----- nvinfo : EIATTR_PARAM_CBANK
	.align		4
        /*025c*/ 	.byte	0x04, 0x0a
        /*025e*/ 	.short	(.L_225 - .L_224)
	.align		4
.L_224:
        /*0260*/ 	.word	index@(.nv.constant0._Z6krnl_8PfS_S_S_S_S_S_S_S_S_S_S_S_S_S_S_S_S_S_S_S_S_S_S_S_S_ffiiiS_S_S_)
        /*0264*/ 	.short	0x0380
        /*0266*/ 	.short	0x0100


	//----- nvinfo : EIATTR_SW_WAR
	.align		4
.L_225:
        /*0268*/ 	.byte	0x04, 0x36
        /*026a*/ 	.short	(.L_227 - .L_226)
.L_226:
        /*026c*/ 	.word	0x00000008
.L_227:


//--------------------- .nv.info._Z6krnl_7PfS_S_S_S_S_S_S_S_S_S_S_iii --------------------------
	.section	.nv.info._Z6krnl_7PfS_S_S_S_S_S_S_S_S_S_S_iii,"",@"SHT_CUDA_INFO"
	.sectionflags	@""
	.align	4


	//----- nvinfo : EIATTR_CUDA_API_VERSION
	.align		4
        /*0000*/ 	.byte	0x04, 0x37
        /*0002*/ 	.short	(.L_229 - .L_228)
.L_228:
        /*0004*/ 	.word	0x00000082


	//----- nvinfo : EIATTR_KPARAM_INFO
	.align		4
.L_229:
        /*0008*/ 	.byte	0x04, 0x17
        /*000a*/ 	.short	(.L_231 - .L_230)
.L_230:
        /*000c*/ 	.word	0x00000000
        /*0010*/ 	.short	0x000e
        /*0012*/ 	.short	0x0068
        /*0014*/ 	.byte	0x00, 0xf0, 0x11, 0x00


	//----- nvinfo : EIATTR_KPARAM_INFO
	.align		4
.L_231:
        /*0018*/ 	.byte	0x04, 0x17
        /*001a*/ 	.short	(.L_233 - .L_232)
.L_232:
        /*001c*/ 	.word	0x00000000
        /*0020*/ 	.short	0x000d
        /*0022*/ 	.short	0x0064
        /*0024*/ 	.byte	0x00, 0xf0, 0x11, 0x00


	//----- nvinfo : EIATTR_KPARAM_INFO
	.align		4
.L_233:
        /*0028*/ 	.byte	0x04, 0x17
        /*002a*/ 	.short	(.L_235 - .L_234)
.L_234:
        /*002c*/ 	.word	0x00000000
        /*0030*/ 	.short	0x000c
        /*0032*/ 	.short	0x0060
        /*0034*/ 	.byte	0x00, 0xf0, 0x11, 0x00


	//----- nvinfo : EIATTR_KPARAM_INFO
	.align		4
.L_235:
        /*0038*/ 	.byte	0x04, 0x17
        /*003a*/ 	.short	(.L_237 - .L_236)
.L_236:
        /*003c*/ 	.word	0x00000000
        /*0040*/ 	.short	0x000b
        /*0042*/ 	.short	0x0058
        /*0044*/ 	.byte	0x00, 0xf5, 0x21, 0x00


	//----- nvinfo : EIATTR_KPARAM_INFO
	.align		4
.L_237:
        /*0048*/ 	.byte	0x04, 0x17
        /*004a*/ 	.short	(.L_239 - .L_238)
.L_238:
        /*004c*/ 	.word	0x00000000
        /*0050*/ 	.short	0x000a
        /*0052*/ 	.short	0x0050
        /*0054*/ 	.byte	0x00, 0xf5, 0x21, 0x00


	//----- nvinfo : EIATTR_KPARAM_INFO
	.align		4
.L_239:
        /*0058*/ 	.byte	0x04, 0x17
        /*005a*/ 	.short	(.L_241 - .L_240)
.L_240:
        /*005c*/ 	.word	0x00000000
        /*0060*/ 	.short	0x0009
        /*0062*/ 	.short	0x0048
        /*0064*/ 	.byte	0x00, 0xf5, 0x21, 0x00


	//----- nvinfo : EIATTR_KPARAM_INFO
	.align		4
.L_241:
        /*0068*/ 	.byte	0x04, 0x17
        /*006a*/ 	.short	(.L_243 - .L_242)
.L_242:
        /*006c*/ 	.word	0x00000000
        /*0070*/ 	.short	0x0008
        /*0072*/ 	.short	0x0040
        /*0074*/ 	.byte	0x00, 0xf5, 0x21, 0x00


	//----- nvinfo : EIATTR_KPARAM_INFO
	.align		4
.L_243:
        /*0078*/ 	.byte	0x04, 0x17
        /*007a*/ 	.short	(.L_245 - .L_244)
.L_244:
        /*007c*/ 	.word	0x00000000
        /*0080*/ 	.short	0x0007
        /*0082*/ 	.short	0x0038
        /*0084*/ 	.byte	0x00, 0xf5, 0x21, 0x00


	//----- nvinfo : EIATTR_KPARAM_INFO
	.align		4
.L_245:
        /*0088*/ 	.byte	0x04, 0x17
        /*008a*/ 	.short	(.L_247 - .L_246)
.L_246:
        /*008c*/ 	.word	0x00000000
        /*0090*/ 	.short	0x0006
        /*0092*/ 	.short	0x0030
        /*0094*/ 	.byte	0x00, 0xf5, 0x21, 0x00


	//----- nvinfo : EIATTR_KPARAM_INFO
	.align		4
.L_247:
        /*0098*/ 	.byte	0x04, 0x17
        /*009a*/ 	.short	(.L_249 - .L_248)
.L_248:
        /*009c*/ 	.word	0x00000000
        /*00a0*/ 	.short	0x0005
        /*00a2*/ 	.short	0x0028
        /*00a4*/ 	.byte	0x00, 0xf5, 0x21, 0x00


	//----- nvinfo : EIATTR_KPARAM_INFO
	.align		4
.L_249:
        /*00a8*/ 	.byte	0x04, 0x17
        /*00aa*/ 	.short	(.L_251 - .L_250)
.L_250:
        /*00ac*/ 	.word	0x00000000
        /*00b0*/ 	.short	0x0004
        /*00b2*/ 	.short	0x0020
        /*00b4*/ 	.byte	0x00, 0xf5, 0x21, 0x00


	//----- nvinfo : EIATTR_KPARAM_INFO
	.align		4
.L_251:
        /*00b8*/ 	.byte	0x04, 0x17
        /*00ba*/ 	.short	(.L_253 - .L_252)
.L_252:
        /*00bc*/ 	.word	0x00000000
        /*00c0*/ 	.short	0x0003
        /*00c2*/ 	.short	0x0018
        /*00c4*/ 	.byte	0x00, 0xf5, 0x21, 0x00


	//----- nvinfo : EIATTR_KPARAM_INFO
	.align		4
.L_253:
        /*00c8*/ 	.byte	0x04, 0x17
        /*00ca*/ 	.short	(.L_255 - .L_254)
.L_254:
        /*00cc*/ 	.word	0x00000000
        /*00d0*/ 	.short	0x0002
        /*00d2*/ 	.short	0x0010
        /*00d4*/ 	.byte	0x00, 0xf5, 0x21, 0x00


	//----- nvinfo : EIATTR_KPARAM_INFO
	.align		4
.L_255:
        /*00d8*/ 	.byte	0x04, 0x17
        /*00da*/ 	.short	(.L_257 - .L_256)
.L_256:
        /*00dc*/ 	.word	0x00000000
        /*00e0*/ 	.short	0x0001
        /*00e2*/ 	.short	0x0008
        /*00e4*/ 	.byte	0x00, 0xf5, 0x21, 0x00


	//----- nvinfo : EIATTR_KPARAM_INFO
	.align		4
.L_257:
        /*00e8*/ 	.byte	0x04, 0x17
        /*00ea*/ 	.short	(.L_259 - .L_258)
.L_258:
        /*00ec*/ 	.word	0x00000000
        /*00f0*/ 	.short	0x0000
        /*00f2*/ 	.short	0x0000
        /*00f4*/ 	.byte	0x00, 0xf5, 0x21, 0x00


	//----- nvinfo : EIATTR_SPARSE_MMA_MASK
	.align		4
.L_259:
        /*00f8*/ 	.byte	0x03, 0x50
        /*00fa*/ 	.short	0x0000


	//----- nvinfo : EIATTR_MAXREG_COUNT
	.align		4
        /*00fc*/ 	.byte	0x03, 0x1b
        /*00fe*/ 	.short	0x00ff


	//----- nvinfo : EIATTR_MERCURY_ISA_VERSION
	.align		4
        /*0100*/ 	.byte	0x03, 0x5f
        /*0102*/ 	.short	0x0101


	//----- nvinfo : EIATTR_VRC_CTA_INIT_COUNT
	.align		4
        /*0104*/ 	.byte	0x02, 0x4a
	.zero		1
	.zero		1


	//----- nvinfo : EIATTR_EXIT_INSTR_OFFSETS
	.align		4
        /*0108*/ 	.byte	0x04, 0x1c
        /*010a*/ 	.short	(.L_261 - .L_260)


	//   ....[0]....
.L_260:
        /*010c*/ 	.word	0x00000100


	//   ....[1]....
        /*0110*/ 	.word	0x000002a0


	//   ....[2]....
        /*0114*/ 	.word	0x00000440


	//   ....[3]....
        /*0118*/ 	.word	0x00000630


	//   ....[4]....
        /*011c*/ 	.word	0x00000a90


	//----- nvinfo : EIATTR_CBANK_PARAM_SIZE
	.align		4
.L_261:
        /*0120*/ 	.byte	0x03, 0x19
        /*0122*/ 	.short	0x006c


	//----- nvinfo : EIATTR_PARAM_CBANK
	.align		4
        /*0124*/ 	.byte	0x04, 0x0a
        /*0126*/ 	.short	(.L_263 - .L_262)
	.align		4
.L_262:
        /*0128*/ 	.word	index@(.nv.constant0._Z6krnl_7PfS_S_S_S_S_S_S_S_S_S_S_iii)
        /*012c*/ 	.short	0x0380
        /*012e*/ 	.short	0x006c


	//----- nvinfo : EIATTR_SW_WAR
	.align		4
.L_263:
        /*0130*/ 	.byte	0x04, 0x36
        /*0132*/ 	.short	(.L_265 - .L_264)
.L_264:
        /*0134*/ 	.word	0x00000008
.L_265:


//--------------------- .nv.info._Z9krnl_56zpPfS_S_S_S_S_S_S_S_S_S_S_iii --------------------------
	.section	.nv.info._Z9krnl_56zpPfS_S_S_S_S_S_S_S_S_S_S_iii,"",@"SHT_CUDA_INFO"
	.sectionflags	@""
	.align	4


	//----- nvinfo : EIATTR_CUDA_API_VERSION
	.align		4
        /*0000*/ 	.byte	0x04, 0x37
        /*0002*/ 	.short	(.L_267 - .L_266)
.L_266:
        /*0004*/ 	.word	0x00000082


	//----- nvinfo : EIATTR_KPARAM_INFO
	.align		4
.L_267:
        /*0008*/ 	.byte	0x04, 0x17
        /*000a*/ 	.short	(.L_269 - .L_268)
.L_268:
        /*000c*/ 	.word	0x00000000
        /*0010*/ 	.short	0x000e
        /*0012*/ 	.short	0x0068
        /*0014*/ 	.byte	0x00, 0xf0, 0x11, 0x00


	//----- nvinfo : EIATTR_KPARAM_INFO
	.align		4
.L_269:
        /*0018*/ 	.byte	0x04, 0x17
        /*001a*/ 	.short	(.L_271 - .L_270)
.L_270:
        /*001c*/ 	.word	0x00000000
        /*0020*/ 	.short	0x000d
        /*0022*/ 	.short	0x0064
        /*0024*/ 	.byte	0x00, 0xf0, 0x11, 0x00


	//----- nvinfo : EIATTR_KPARAM_INFO
	.align		4
.L_271:
        /*0028*/ 	.byte	0x04, 0x17
        /*002a*/ 	.short	(.L_273 - .L_272)
.L_272:
        /*002c*/ 	.word	0x00000000
        /*0030*/ 	.short	0x000c
        /*0032*/ 	.short	0x0060
        /*0034*/ 	.byte	0x00, 0xf0, 0x11, 0x00


	//----- nvinfo : EIATTR_KPARAM_INFO
	.align		4
.L_273:
        /*0038*/ 	.byte	0x04, 0x17
        /*003a*/ 	.short	(.L_275 - .L_274)
.L_274:
        /*003c*/ 	.word	0x00000000
        /*0040*/ 	.short	0x000b
        /*0042*/ 	.short	0x0058
        /*0044*/ 	.byte	0x00, 0xf5, 0x21, 0x00


	//----- nvinfo : EIATTR_KPARAM_INFO
	.align		4
.L_275:
        /*0048*/ 	.byte	0x04, 0x17
        /*004a*/ 	.short	(.L_277 - .L_276)
.L_276:
        /*004c*/ 	.word	0x00000000
        /*0050*/ 	.short	0x000a
        /*0052*/ 	.short	0x0050
        /*0054*/ 	.byte	0x00, 0xf5, 0x21, 0x00


	//----- nvinfo : EIATTR_KPARAM_INFO
	.align		4
.L_277:
        /*0058*/ 	.byte	0x04, 0x17
        /*005a*/ 	.short	(.L_279 - .L_278)
.L_278:
        /*005c*/ 	.word	0x00000000
        /*0060*/ 	.short	0x0009
        /*0062*/ 	.short	0x0048
        /*0064*/ 	.byte	0x00, 0xf5, 0x21, 0x00


	//----- nvinfo : EIATTR_KPARAM_INFO
	.align		4
.L_279:
        /*0068*/ 	.byte	0x04, 0x17
        /*006a*/ 	.short	(.L_281 - .L_280)
.L_280:
        /*006c*/ 	.word	0x00000000
        /*0070*/ 	.short	0x0008
        /*0072*/ 	.short	0x0040
        /*0074*/ 	.byte	0x00, 0xf5, 0x21, 0x00


	//----- nvinfo : EIATTR_KPARAM_INFO
	.align		4
.L_281:
        /*0078*/ 	.byte	0x04, 0x17
        /*007a*/ 	.short	(.L_283 - .L_282)
.L_282:
        /*007c*/ 	.word	0x00000000
        /*0080*/ 	.short	0x0007
        /*0082*/ 	.short	0x0038
        /*0084*/ 	.byte	0x00, 0xf5, 0x21, 0x00


	//----- nvinfo : EIATTR_KPARAM_INFO
	.align		4
.L_283:
        /*0088*/ 	.byte	0x04, 0x17
        /*008a*/ 	.short	(.L_285 - .L_284)
.L_284:
        /*008c*/ 	.word	0x00000000
        /*0090*/ 	.short	0x0006
        /*0092*/ 	.short	0x0030
        /*0094*/ 	.byte	0x00, 0xf5, 0x21, 0x00


	//----- nvinfo : EIATTR_KPARAM_INFO
	.align		4
.L_285:
        /*0098*/ 	.byte	0x04, 0x17
        /*009a*/ 	.short	(.L_287 - .L_286)
.L_286:
        /*009c*/ 	.word	0x00000000
        /*00a0*/ 	.short	0x0005
        /*00a2*/ 	.short	0x0028
        /*00a4*/ 	.byte	0x00, 0xf5, 0x21, 0x00


	//----- nvinfo : EIATTR_KPARAM_INFO
	.align		4
.L_287:
        /*00a8*/ 	.byte	0x04, 0x17
        /*00aa*/ 	.short	(.L_289 - .L_288)
.L_288:
        /*00ac*/ 	.word	0x00000000
        /*00b0*/ 	.short	0x0004
        /*00b2*/ 	.short	0x0020
        /*00b4*/ 	.byte	0x00, 0xf5, 0x21, 0x00


	//----- nvinfo : EIATTR_KPARAM_INFO
	.align		4
.L_289:
        /*00b8*/ 	.byte	0x04, 0x17
        /*00ba*/ 	.short	(.L_291 - .L_290)
.L_290:
        /*00bc*/ 	.word	0x00000000
        /*00c0*/ 	.short	0x0003
        /*00c2*/ 	.short	0x0018
        /*00c4*/ 	.byte	0x00, 0xf5, 0x21, 0x00


	//----- nvinfo : EIATTR_KPARAM_INFO
	.align		4
.L_291:
        /*00c8*/ 	.byte	0x04, 0x17
        /*00ca*/ 	.short	(.L_293 - .L_292)
.L_292:
        /*00cc*/ 	.word	0x00000000
        /*00d0*/ 	.short	0x0002
        /*00d2*/ 	.short	0x0010
        /*00d4*/ 	.byte	0x00, 0xf5, 0x21, 0x00


	//----- nvinfo : EIATTR_KPARAM_INFO
	.align		4
.L_293:
        /*00d8*/ 	.byte	0x04, 0x17
        /*00da*/ 	.short	(.L_295 - .L_294)
.L_294:
        /*00dc*/ 	.word	0x00000000
        /*00e0*/ 	.short	0x0001
        /*00e2*/ 	.short	0x0008
        /*00e4*/ 	.byte	0x00, 0xf5, 0x21, 0x00


	//----- nvinfo : EIATTR_KPARAM_INFO
	.align		4
.L_295:
        /*00e8*/ 	.byte	0x04, 0x17
        /*00ea*/ 	.short	(.L_297 - .L_296)
.L_296:
        /*00ec*/ 	.word	0x00000000
        /*00f0*/ 	.short	0x0000
        /*00f2*/ 	.short	0x0000
        /*00f4*/ 	.byte	0x00, 0xf5, 0x21, 0x00


	//----- nvinfo : EIATTR_SPARSE_MMA_MASK
	.align		4
.L_297:
        /*00f8*/ 	.byte	0x03, 0x50
        /*00fa*/ 	.short	0x0000


	//----- nvinfo : EIATTR_MAXREG_COUNT
	.align		4
        /*00fc*/ 	.byte	0x03, 0x1b
        /*00fe*/ 	.short	0x00ff


	//----- nvinfo : EIATTR_MERCURY_ISA_VERSION
	.align		4
        /*0100*/ 	.byte	0x03, 0x5f
        /*0102*/ 	.short	0x0101


	//----- nvinfo : EIATTR_VRC_CTA_INIT_COUNT
	.align		4
        /*0104*/ 	.byte	0x02, 0x4a
	.zero		1
	.zero		1


	//----- nvinfo : EIATTR_EXIT_INSTR_OFFSETS
	.align		4
        /*0108*/ 	.byte	0x04, 0x1c
        /*010a*/ 	.short	(.L_299 - .L_298)


	//   ....[0]....
.L_298:
        /*010c*/ 	.word	0x00000100


	//   ....[1]....
        /*0110*/ 	.word	0x000002a0


	//   ....[2]....
        /*0114*/ 	.word	0x00000440


	//   ....[3]....
        /*0118*/ 	.word	0x00000640


	//   ....[4]....
        /*011c*/ 	.word	0x00000e00


	//----- nvinfo : EIATTR_CBANK_PARAM_SIZE
	.align		4
.L_299:
        /*0120*/ 	.byte	0x03, 0x19
        /*0122*/ 	.short	0x006c


	//----- nvinfo : EIATTR_PARAM_CBANK
	.align		4
        /*0124*/ 	.byte	0x04, 0x0a
        /*0126*/ 	.short	(.L_301 - .L_300)
	.align		4
.L_300:
        /*0128*/ 	.word	index@(.nv.constant0._Z9krnl_56zpPfS_S_S_S_S_S_S_S_S_S_S_iii)
        /*012c*/ 	.short	0x0380
        /*012e*/ 	.short	0x006c


	//----- nvinfo : EIATTR_SW_WAR
	.align		4
.L_301:
        /*0130*/ 	.byte	0x04, 0x36
        /*0132*/ 	.short	(.L_303 - .L_302)
.L_302:
        /*0134*/ 	.word	0x00000008
.L_303:


//--------------------- .nv.info._Z7krnl_zpPfS_S_S_S_S_iii --------------------------
	.section	.nv.info._Z7krnl_zpPfS_S_S_S_S_iii,"",@"SHT_CUDA_INFO"
	.sectionflags	@""
	.align	4


	//----- nvinfo : EIATTR_CUDA_API_VERSION
	.align		4
        /*0000*/ 	.byte	0x04, 0x37
        /*0002*/ 	.short	(.L_305 - .L_304)
.L_304:
        /*0004*/ 	.word	0x00000082


	//----- nvinfo : EIATTR_KPARAM_INFO
	.align		4
.L_305:
        /*0008*/ 	.byte	0x04, 0x17
        /*000a*/ 	.short	(.L_307 - .L_306)
.L_306:
        /*000c*/ 	.word	0x00000000
        /*0010*/ 	.short	0x0008
        /*0012*/ 	.short	0x0038
        /*0014*/ 	.byte	0x00, 0xf0, 0x11, 0x00


	//----- nvinfo : EIATTR_KPARAM_INFO
	.align		4
.L_307:
        /*0018*/ 	.byte	0x04, 0x17
        /*001a*/ 	.short	(.L_309 - .L_308)
.L_308:
        /*001c*/ 	.word	0x00000000
        /*0020*/ 	.short	0x0007
        /*0022*/ 	.short	0x0034
        /*0024*/ 	.byte	0x00, 0xf0, 0x11, 0x00


	//----- nvinfo : EIATTR_KPARAM_INFO
	.align		4
.L_309:
        /*0028*/ 	.byte	0x04, 0x17
        /*002a*/ 	.short	(.L_311 - .L_310)
.L_310:
        /*002c*/ 	.word	0x00000000
        /*0030*/ 	.short	0x0006
        /*0032*/ 	.short	0x0030
        /*0034*/ 	.byte	0x00, 0xf0, 0x11, 0x00


	//----- nvinfo : EIATTR_KPARAM_INFO
	.align		4
.L_311:
        /*0038*/ 	.byte	0x04, 0x17
        /*003a*/ 	.short	(.L_313 - .L_312)
.L_312:
        /*003c*/ 	.word	0x00000000
        /*0040*/ 	.short	0x0005
        /*0042*/ 	.short	0x0028
        /*0044*/ 	.byte	0x00, 0xf5, 0x21, 0x00


	//----- nvinfo : EIATTR_KPARAM_INFO
	.align		4
.L_313:
        /*0048*/ 	.byte	0x04, 0x17
        /*004a*/ 	.short	(.L_315 - .L_314)
.L_314:
        /*004c*/ 	.word	0x00000000
        /*0050*/ 	.short	0x0004
        /*0052*/ 	.short	0x0020
        /*0054*/ 	.byte	0x00, 0xf5, 0x21, 0x00


	//----- nvinfo : EIATTR_KPARAM_INFO
	.align		4
.L_315:
        /*0058*/ 	.byte	0x04, 0x17
        /*005a*/ 	.short	(.L_317 - .L_316)
.L_316:
        /*005c*/ 	.word	0x00000000
        /*0060*/ 	.short	0x0003
        /*0062*/ 	.short	0x0018
        /*0064*/ 	.byte	0x00, 0xf5, 0x21, 0x00


	//----- nvinfo : EIATTR_KPARAM_INFO
	.align		4
.L_317:
        /*0068*/ 	.byte	0x04, 0x17
        /*006a*/ 	.short	(.L_319 - .L_318)
.L_318:
        /*006c*/ 	.word	0x00000000
        /*0070*/ 	.short	0x0002
        /*0072*/ 	.short	0x0010
        /*0074*/ 	.byte	0x00, 0xf5, 0x21, 0x00


	//----- nvinfo : EIATTR_KPARAM_INFO
	.align		4
.L_319:
        /*0078*/ 	.byte	0x04, 0x17
        /*007a*/ 	.short	(.L_321 - .L_320)
.L_320:
        /*007c*/ 	.word	0x00000000
        /*0080*/ 	.short	0x0001
        /*0082*/ 	.short	0x0008
        /*0084*/ 	.byte	0x00, 0xf5, 0x21, 0x00


	//----- nvinfo : EIATTR_KPARAM_INFO
	.align		4
.L_321:
        /*0088*/ 	.byte	0x04, 0x17
        /*008a*/ 	.short	(.L_323 - .L_322)
.L_322:
        /*008c*/ 	.word	0x00000000
        /*0090*/ 	.short	0x0000
        /*0092*/ 	.short	0x0000
        /*0094*/ 	.byte	0x00, 0xf5, 0x21, 0x00


	//----- nvinfo : EIATTR_SPARSE_MMA_MASK
	.align		4
.L_323:
        /*0098*/ 	.byte	0x03, 0x50
        /*009a*/ 	.short	0x0000


	//----- nvinfo : EIATTR_MAXREG_COUNT
	.align		4
        /*009c*/ 	.byte	0x03, 0x1b
        /*009e*/ 	.short	0x00ff


	//----- nvinfo : EIATTR_MERCURY_ISA_VERSION
	.align		4
        /*00a0*/ 	.byte	0x03, 0x5f
        /*00a2*/ 	.short	0x0101


	//----- nvinfo : EIATTR_VRC_CTA_INIT_COUNT
	.align		4
        /*00a4*/ 	.byte	0x02, 0x4a
	.zero		1
	.zero		1


	//----- nvinfo : EIATTR_EXIT_INSTR_OFFSETS
	.align		4
        /*00a8*/ 	.byte	0x04, 0x1c
        /*00aa*/ 	.short	(.L_325 - .L_324)


	//   ....[0]....
.L_324:
        /*00ac*/ 	.word	0x00000100


	//   ....[1]....
        /*00b0*/ 	.word	0x000002a0


	//   ....[2]....
        /*00b4*/ 	.word	0x00000440


	//   ....[3]....
        /*00b8*/ 	.word	0x00000640


	//   ....[4]....
        /*00bc*/ 	.word	0x00000940


	//----- nvinfo : EIATTR_CBANK_PARAM_SIZE
	.align		4
.L_325:
        /*00c0*/ 	.byte	0x03, 0x19
        /*00c2*/ 	.short	0x003c


	//----- nvinfo : EIATTR_PARAM_CBANK
	.align		4
        /*00c4*/ 	.byte	0x04, 0x0a
        /*00c6*/ 	.short	(.L_327 - .L_326)
	.align		4
.L_326:
        /*00c8*/ 	.word	index@(.nv.constant0._Z7krnl_zpPfS_S_S_S_S_iii)
        /*00cc*/ 	.short	0x0380
        /*00ce*/ 	.short	0x003c


	//----- nvinfo : EIATTR_SW_WAR
	.align		4
.L_327:
        /*00d0*/ 	.byte	0x04, 0x36
        /*00d2*/ 	.short	(.L_329 - .L_328)
.L_328:
        /*00d4*/ 	.word	0x00000008
.L_329:


//--------------------- .nv.info._Z6krnl_6PfS_S_S_S_S_iii --------------------------
	.section	.nv.info._Z6krnl_6PfS_S_S_S_S_iii,"",@"SHT_CUDA_INFO"
	.sectionflags	@""
	.align	4


	//----- nvinfo : EIATTR_CUDA_API_VERSION
	.align		4
        /*0000*/ 	.byte	0x04, 0x37
        /*0002*/ 	.short	(.L_331 - .L_330)
.L_330:
        /*0004*/ 	.word	0x00000082


	//----- nvinfo : EIATTR_KPARAM_INFO
	.align		4
.L_331:
        /*0008*/ 	.byte	0x04, 0x17
        /*000a*/ 	.short	(.L_333 - .L_332)
.L_332:
        /*000c*/ 	.word	0x00000000
        /*0010*/ 	.short	0x0008
        /*0012*/ 	.short	0x0038
        /*0014*/ 	.byte	0x00, 0xf0, 0x11, 0x00


	//----- nvinfo : EIATTR_KPARAM_INFO
	.align		4
.L_333:
        /*0018*/ 	.byte	0x04, 0x17
        /*001a*/ 	.short	(.L_335 - .L_334)
.L_334:
        /*001c*/ 	.word	0x00000000
        /*0020*/ 	.short	0x0007
        /*0022*/ 	.short	0x0034
        /*0024*/ 	.byte	0x00, 0xf0, 0x11, 0x00


	//----- nvinfo : EIATTR_KPARAM_INFO
	.align		4
.L_335:
        /*0028*/ 	.byte	0x04, 0x17
        /*002a*/ 	.short	(.L_337 - .L_336)
.L_336:
        /*002c*/ 	.word	0x00000000
        /*0030*/ 	.short	0x0006
        /*0032*/ 	.short	0x0030
        /*0034*/ 	.byte	0x00, 0xf0, 0x11, 0x00


	//----- nvinfo : EIATTR_KPARAM_INFO
	.align		4
.L_337:
        /*0038*/ 	.byte	0x04, 0x17
        /*003a*/ 	.short	(.L_339 - .L_338)
.L_338:
        /*003c*/ 	.word	0x00000000
        /*0040*/ 	.short	0x0005
        /*0042*/ 	.short	0x0028
        /*0044*/ 	.byte	0x00, 0xf5, 0x21, 0x00


	//----- nvinfo : EIATTR_KPARAM_INFO
	.align		4
.L_339:
        /*0048*/ 	.byte	0x04, 0x17
        /*004a*/ 	.short	(.L_341 - .L_340)
.L_340:
        /*004c*/ 	.word	0x00000000
        /*0050*/ 	.short	0x0004
        /*0052*/ 	.short	0x0020
        /*0054*/ 	.byte	0x00, 0xf5, 0x21, 0x00


	//----- nvinfo : EIATTR_KPARAM_INFO
	.align		4
.L_341:
        /*0058*/ 	.byte	0x04, 0x17
        /*005a*/ 	.short	(.L_343 - .L_342)
.L_342:
        /*005c*/ 	.word	0x00000000
        /*0060*/ 	.short	0x0003
        /*0062*/ 	.short	0x0018
        /*0064*/ 	.byte	0x00, 0xf5, 0x21, 0x00


	//----- nvinfo : EIATTR_KPARAM_INFO
	.align		4
.L_343:
        /*0068*/ 	.byte	0x04, 0x17
        /*006a*/ 	.short	(.L_345 - .L_344)
.L_344:
        /*006c*/ 	.word	0x00000000
        /*0070*/ 	.short	0x0002
        /*0072*/ 	.short	0x0010
        /*0074*/ 	.byte	0x00, 0xf5, 0x21, 0x00


	//----- nvinfo : EIATTR_KPARAM_INFO
	.align		4
.L_345:
        /*0078*/ 	.byte	0x04, 0x17
        /*007a*/ 	.short	(.L_347 - .L_346)
.L_346:
        /*007c*/ 	.word	0x00000000
        /*0080*/ 	.short	0x0001
        /*0082*/ 	.short	0x0008
        /*0084*/ 	.byte	0x00, 0xf5, 0x21, 0x00


	//----- nvinfo : EIATTR_KPARAM_INFO
	.align		4
.L_347:
        /*0088*/ 	.byte	0x04, 0x17
        /*008a*/ 	.short	(.L_349 - .L_348)
.L_348:
        /*008c*/ 	.word	0x00000000
        /*0090*/ 	.short	0x0000
        /*0092*/ 	.short	0x0000
        /*0094*/ 	.byte	0x00, 0xf5, 0x21, 0x00


	//----- nvinfo : EIATTR_SPARSE_MMA_MASK
	.align		4
.L_349:
        /*0098*/ 	.byte	0x03, 0x50
        /*009a*/ 	.short	0x0000


	//----- nvinfo : EIATTR_MAXREG_COUNT
	.align		4
        /*009c*/ 	.byte	0x03, 0x1b
        /*009e*/ 	.short	0x00ff


	//----- nvinfo : EIATTR_MERCURY_ISA_VERSION
	.align		4
        /*00a0*/ 	.byte	0x03, 0x5f
        /*00a2*/ 	.short	0x0101


	//----- nvinfo : EIATTR_VRC_CTA_INIT_COUNT
	.align		4
        /*00a4*/ 	.byte	0x02, 0x4a
	.zero		1
	.zero		1


	//----- nvinfo : EIATTR_EXIT_INSTR_OFFSETS
	.align		4
        /*00a8*/ 	.byte	0x04, 0x1c
        /*00aa*/ 	.short	(.L_351 - .L_350)


	//   ....[0]....
.L_350:
        /*00ac*/ 	.word	0x00000100


	//   ....[1]....
        /*00b0*/ 	.word	0x000002a0


	//   ....[2]....
        /*00b4*/ 	.word	0x00000440


	//   ....[3]....
        /*00b8*/ 	.word	0x00000640


	//   ....[4]....
        /*00bc*/ 	.word	0x00000900


	//----- nvinfo : EIATTR_CBANK_PARAM_SIZE
	.align		4
.L_351:
        /*00c0*/ 	.byte	0x03, 0x19
        /*00c2*/ 	.short	0x003c


	//----- nvinfo : EIATTR_PARAM_CBANK
	.align		4
        /*00c4*/ 	.byte	0x04, 0x0a
        /*00c6*/ 	.short	(.L_353 - .L_352)
	.align		4
.L_352:
        /*00c8*/ 	.word	index@(.nv.constant0._Z6krnl_6PfS_S_S_S_S_iii)
        /*00cc*/ 	.short	0x0380
        /*00ce*/ 	.short	0x003c


	//----- nvinfo : EIATTR_SW_WAR
	.align		4
.L_353:
        /*00d0*/ 	.byte	0x04, 0x36
        /*00d2*/ 	.short	(.L_355 - .L_354)
.L_354:
        /*00d4*/ 	.word	0x00000008
.L_355:


//--------------------- .nv.info._Z6krnl_5PfS_S_S_S_S_iii --------------------------
	.section	.nv.info._Z6krnl_5PfS_S_S_S_S_iii,"",@"SHT_CUDA_INFO"
	.sectionflags	@""
	.align	4


	//----- nvinfo : EIATTR_CUDA_API_VERSION
	.align		4
        /*0000*/ 	.byte	0x04, 0x37
        /*0002*/ 	.short	(.L_357 - .L_356)
.L_356:
        /*0004*/ 	.word	0x00000082


	//----- nvinfo : EIATTR_KPARAM_INFO
	.align		4
.L_357:
        /*0008*/ 	.byte	0x04, 0x17
        /*000a*/ 	.short	(.L_359 - .L_358)
.L_358:
        /*000c*/ 	.word	0x00000000
        /*0010*/ 	.short	0x0008
        /*0012*/ 	.short	0x0038
        /*0014*/ 	.byte	0x00, 0xf0, 0x11, 0x00


	//----- nvinfo : EIATTR_KPARAM_INFO
	.align		4
.L_359:
        /*0018*/ 	.byte	0x04, 0x17
        /*001a*/ 	.short	(.L_361 - .L_360)
.L_360:
        /*001c*/ 	.word	0x00000000
        /*0020*/ 	.short	0x0007
        /*0022*/ 	.short	0x0034
        /*0024*/ 	.byte	0x00, 0xf0, 0x11, 0x00


	//----- nvinfo : EIATTR_KPARAM_INFO
	.align		4
.L_361:
        /*0028*/ 	.byte	0x04, 0x17
        /*002a*/ 	.short	(.L_363 - .L_362)
.L_362:
        /*002c*/ 	.word	0x00000000
        /*0030*/ 	.short	0x0006
        /*0032*/ 	.short	0x0030
        /*0034*/ 	.byte	0x00, 0xf0, 0x11, 0x00


	//----- nvinfo : EIATTR_KPARAM_INFO
	.align		4
.L_363:
        /*0038*/ 	.byte	0x04, 0x17
        /*003a*/ 	.short	(.L_365 - .L_364)
.L_364:
        /*003c*/ 	.word	0x00000000
        /*0040*/ 	.short	0x0005
        /*0042*/ 	.short	0x0028
        /*0044*/ 	.byte	0x00, 0xf5, 0x21, 0x00


	//----- nvinfo : EIATTR_KPARAM_INFO
	.align		4
.L_365:
        /*0048*/ 	.byte	0x04, 0x17
        /*004a*/ 	.short	(.L_367 - .L_366)
.L_366:
        /*004c*/ 	.word	0x00000000
        /*0050*/ 	.short	0x0004
        /*0052*/ 	.short	0x0020
        /*0054*/ 	.byte	0x00, 0xf5, 0x21, 0x00


	//----- nvinfo : EIATTR_KPARAM_INFO
	.align		4
.L_367:
        /*0058*/ 	.byte	0x04, 0x17
        /*005a*/ 	.short	(.L_369 - .L_368)
.L_368:
        /*005c*/ 	.word	0x00000000
        /*0060*/ 	.short	0x0003
        /*0062*/ 	.short	0x0018
        /*0064*/ 	.byte	0x00, 0xf5, 0x21, 0x00


	//----- nvinfo : EIATTR_KPARAM_INFO
	.align		4
.L_369:
        /*0068*/ 	.byte	0x04, 0x17
        /*006a*/ 	.short	(.L_371 - .L_370)
.L_370:
        /*006c*/ 	.word	0x00000000
        /*0070*/ 	.short	0x0002
        /*0072*/ 	.short	0x0010
        /*0074*/ 	.byte	0x00, 0xf5, 0x21, 0x00


	//----- nvinfo : EIATTR_KPARAM_INFO
	.align		4
.L_371:
        /*0078*/ 	.byte	0x04, 0x17
        /*007a*/ 	.short	(.L_373 - .L_372)
.L_372:
        /*007c*/ 	.word	0x00000000
        /*0080*/ 	.short	0x0001
        /*0082*/ 	.short	0x0008
        /*0084*/ 	.byte	0x00, 0xf5, 0x21, 0x00


	//----- nvinfo : EIATTR_KPARAM_INFO
	.align		4
.L_373:
        /*0088*/ 	.byte	0x04, 0x17
        /*008a*/ 	.short	(.L_375 - .L_374)
.L_374:
        /*008c*/ 	.word	0x00000000
        /*0090*/ 	.short	0x0000
        /*0092*/ 	.short	0x0000
        /*0094*/ 	.byte	0x00, 0xf5, 0x21, 0x00


	//----- nvinfo : EIATTR_SPARSE_MMA_MASK
	.align		4
.L_375:
        /*0098*/ 	.byte	0x03, 0x50
        /*009a*/ 	.short	0x0000


	//----- nvinfo : EIATTR_MAXREG_COUNT
	.align		4
        /*009c*/ 	.byte	0x03, 0x1b
        /*009e*/ 	.short	0x00ff


	//----- nvinfo : EIATTR_MERCURY_ISA_VERSION
	.align		4
        /*00a0*/ 	.byte	0x03, 0x5f
        /*00a2*/ 	.short	0x0101


	//----- nvinfo : EIATTR_VRC_CTA_INIT_COUNT
	.align		4
        /*00a4*/ 	.byte	0x02, 0x4a
	.zero		1
	.zero		1


	//----- nvinfo : EIATTR_EXIT_INSTR_OFFSETS
	.align		4
        /*00a8*/ 	.byte	0x04, 0x1c
        /*00aa*/ 	.short	(.L_377 - .L_376)


	//   ....[0]....
.L_376:
        /*00ac*/ 	.word	0x00000100


	//   ....[1]....
        /*00b0*/ 	.word	0x000002a0


	//   ....[2]....
        /*00b4*/ 	.word	0x00000440


	//   ....[3]....
        /*00b8*/ 	.word	0x00000640


	//   ....[4]....
        /*00bc*/ 	.word	0x00000940


	//----- nvinfo : EIATTR_CBANK_PARAM_SIZE
	.align		4
.L_377:
        /*00c0*/ 	.byte	0x03, 0x19
        /*00c2*/ 	.short	0x003c


	//----- nvinfo : EIATTR_PARAM_CBANK
	.align		4
        /*00c4*/ 	.byte	0x04, 0x0a
        /*00c6*/ 	.short	(.L_379 - .L_378)
	.align		4
.L_378:
        /*00c8*/ 	.word	index@(.nv.constant0._Z6krnl_5PfS_S_S_S_S_iii)
        /*00cc*/ 	.short	0x0380
        /*00ce*/ 	.short	0x003c


	//----- nvinfo : EIATTR_SW_WAR
	.align		4
.L_379:
        /*00d0*/ 	.byte	0x04, 0x36
        /*00d2*/ 	.short	(.L_381 - .L_380)
.L_380:
        /*00d4*/ 	.word	0x00000008
.L_381:


//--------------------- .nv.info._Z6krnl_4PfS_S_S_S_S_S_S_S_S_S_S_fiii --------------------------
	.section	.nv.info._Z6krnl_4PfS_S_S_S_S_S_S_S_S_S_S_fiii,"",@"SHT_CUDA_INFO"
	.sectionflags	@""
	.align	4


	//----- nvinfo : EIATTR_CUDA_API_VERSION
	.align		4
        /*0000*/ 	.byte	0x04, 0x37
        /*0002*/ 	.short	(.L_383 - .L_382)
.L_382:
        /*0004*/ 	.word	0x00000082


	//----- nvinfo : EIATTR_KPARAM_INFO
	.align		4
.L_383:
        /*0008*/ 	.byte	0x04, 0x17
        /*000a*/ 	.short	(.L_385 - .L_384)
.L_384:
        /*000c*/ 	.word	0x00000000
        /*0010*/ 	.short	0x000f
        /*0012*/ 	.short	0x006c
        /*0014*/ 	.byte	0x00, 0xf0, 0x11, 0x00


	//----- nvinfo : EIATTR_KPARAM_INFO
	.align		4
.L_385:
        /*0018*/ 	.byte	0x04, 0x17
        /*001a*/ 	.short	(.L_387 - .L_386)
.L_386:
        /*001c*/ 	.word	0x00000000
        /*0020*/ 	.short	0x000e
        /*0022*/ 	.short	0x0068
        /*0024*/ 	.byte	0x00, 0xf0, 0x11, 0x00


	//----- nvinfo : EIATTR_KPARAM_INFO
	.align		4
.L_387:
        /*0028*/ 	.byte	0x04, 0x17
        /*002a*/ 	.short	(.L_389 - .L_388)
.L_388:
        /*002c*/ 	.word	0x00000000
        /*0030*/ 	.short	0x000d
        /*0032*/ 	.short	0x0064
        /*0034*/ 	.byte	0x00, 0xf0, 0x11, 0x00


	//----- nvinfo : EIATTR_KPARAM_INFO
	.align		4
.L_389:
        /*0038*/ 	.byte	0x04, 0x17
        /*003a*/ 	.short	(.L_391 - .L_390)
.L_390:
        /*003c*/ 	.word	0x00000000
        /*0040*/ 	.short	0x000c
        /*0042*/ 	.short	0x0060
        /*0044*/ 	.byte	0x00, 0xf0, 0x11, 0x00


	//----- nvinfo : EIATTR_KPARAM_INFO
	.align		4
.L_391:
        /*0048*/ 	.byte	0x04, 0x17
        /*004a*/ 	.short	(.L_393 - .L_392)
.L_392:
        /*004c*/ 	.word	0x00000000
        /*0050*/ 	.short	0x000b
        /*0052*/ 	.short	0x0058
        /*0054*/ 	.byte	0x00, 0xf5, 0x21, 0x00


	//----- nvinfo : EIATTR_KPARAM_INFO
	.align		4
.L_393:
        /*0058*/ 	.byte	0x04, 0x17
        /*005a*/ 	.short	(.L_395 - .L_394)
.L_394:
        /*005c*/ 	.word	0x00000000
        /*0060*/ 	.short	0x000a
        /*0062*/ 	.short	0x0050
        /*0064*/ 	.byte	0x00, 0xf5, 0x21, 0x00


	//----- nvinfo : EIATTR_KPARAM_INFO
	.align		4
.L_395:
        /*0068*/ 	.byte	0x04, 0x17
        /*006a*/ 	.short	(.L_397 - .L_396)
.L_396:
        /*006c*/ 	.word	0x00000000
        /*0070*/ 	.short	0x0009
        /*0072*/ 	.short	0x0048
        /*0074*/ 	.byte	0x00, 0xf5, 0x21, 0x00


	//----- nvinfo : EIATTR_KPARAM_INFO
	.align		4
.L_397:
        /*0078*/ 	.byte	0x04, 0x17
        /*007a*/ 	.short	(.L_399 - .L_398)
.L_398:
        /*007c*/ 	.word	0x00000000
        /*0080*/ 	.short	0x0008
        /*0082*/ 	.short	0x0040
        /*0084*/ 	.byte	0x00, 0xf5, 0x21, 0x00


	//----- nvinfo : EIATTR_KPARAM_INFO
	.align		4
.L_399:
        /*0088*/ 	.byte	0x04, 0x17
        /*008a*/ 	.short	(.L_401 - .L_400)
.L_400:
        /*008c*/ 	.word	0x00000000
        /*0090*/ 	.short	0x0007
        /*0092*/ 	.short	0x0038
        /*0094*/ 	.byte	0x00, 0xf5, 0x21, 0x00


	//----- nvinfo : EIATTR_KPARAM_INFO
	.align		4
.L_401:
        /*0098*/ 	.byte	0x04, 0x17
        /*009a*/ 	.short	(.L_403 - .L_402)
.L_402:
        /*009c*/ 	.word	0x00000000
        /*00a0*/ 	.short	0x0006
        /*00a2*/ 	.short	0x0030
        /*00a4*/ 	.byte	0x00, 0xf5, 0x21, 0x00


	//----- nvinfo : EIATTR_KPARAM_INFO
	.align		4
.L_403:
        /*00a8*/ 	.byte	0x04, 0x17
        /*00aa*/ 	.short	(.L_405 - .L_404)
.L_404:
        /*00ac*/ 	.word	0x00000000
        /*00b0*/ 	.short	0x0005
        /*00b2*/ 	.short	0x0028
        /*00b4*/ 	.byte	0x00, 0xf5, 0x21, 0x00


	//----- nvinfo : EIATTR_KPARAM_INFO
	.align		4
.L_405:
        /*00b8*/ 	.byte	0x04, 0x17
        /*00ba*/ 	.short	(.L_407 - .L_406)
.L_406:
        /*00bc*/ 	.word	0x00000000
        /*00c0*/ 	.short	0x0004
        /*00c2*/ 	.short	0x0020
        /*00c4*/ 	.byte	0x00, 0xf5, 0x21, 0x00


	//----- nvinfo : EIATTR_KPARAM_INFO
	.align		4
.L_407:
        /*00c8*/ 	.byte	0x04, 0x17
        /*00ca*/ 	.short	(.L_409 - .L_408)
.L_408:
        /*00cc*/ 	.word	0x00000000
        /*00d0*/ 	.short	0x0003
        /*00d2*/ 	.short	0x0018
        /*00d4*/ 	.byte	0x00, 0xf5, 0x21, 0x00


	//----- nvinfo : EIATTR_KPARAM_INFO
	.align		4
.L_409:
        /*00d8*/ 	.byte	0x04, 0x17
        /*00da*/ 	.short	(.L_411 - .L_410)
.L_410:
        /*00dc*/ 	.word	0x00000000
        /*00e0*/ 	.short	0x0002
        /*00e2*/ 	.short	0x0010
        /*00e4*/ 	.byte	0x00, 0xf5, 0x21, 0x00


	//----- nvinfo : EIATTR_KPARAM_INFO
	.align		4
.L_411:
        /*00e8*/ 	.byte	0x04, 0x17
        /*00ea*/ 	.short	(.L_413 - .L_412)
.L_412:
        /*00ec*/ 	.word	0x00000000
        /*00f0*/ 	.short	0x0001
        /*00f2*/ 	.short	0x0008
        /*00f4*/ 	.byte	0x00, 0xf5, 0x21, 0x00


	//----- nvinfo : EIATTR_KPARAM_INFO
	.align		4
.L_413:
        /*00f8*/ 	.byte	0x04, 0x17
        /*00fa*/ 	.short	(.L_415 - .L_414)
.L_414:
        /*00fc*/ 	.word	0x00000000
        /*0100*/ 	.short	0x0000
        /*0102*/ 	.short	0x0000
        /*0104*/ 	.byte	0x00, 0xf5, 0x21, 0x00


	//----- nvinfo : EIATTR_SPARSE_MMA_MASK
	.align		4
.L_415:
        /*0108*/ 	.byte	0x03, 0x50
        /*010a*/ 	.short	0x0000


	//----- nvinfo : EIATTR_MAXREG_COUNT
	.align		4
        /*010c*/ 	.byte	0x03, 0x1b
        /*010e*/ 	.short	0x00ff


	//----- nvinfo : EIATTR_MERCURY_ISA_VERSION
	.align		4
        /*0110*/ 	.byte	0x03, 0x5f
        /*0112*/ 	.short	0x0101


	//----- nvinfo : EIATTR_VRC_CTA_INIT_COUNT
	.align		4
        /*0114*/ 	.byte	0x02, 0x4a
	.zero		1
	.zero		1


	//----- nvinfo : EIATTR_EXIT_INSTR_OFFSETS
	.align		4
        /*0118*/ 	.byte	0x04, 0x1c
        /*011a*/ 	.short	(.L_417 - .L_416)


	//   ....[0]....
.L_416:
        /*011c*/ 	.word	0x00000100


	//   ....[1]....
        /*0120*/ 	.word	0x000002a0


	//   ....[2]....
        /*0124*/ 	.word	0x00000440


	//   ....[3]....
        /*0128*/ 	.word	0x00000630


	//   ....[4]....
        /*012c*/ 	.word	0x00005f90


	//   ....[5]....
        /*0130*/ 	.word	0x00005fe0


	//----- nvinfo : EIATTR_CRS_STACK_SIZE
	.align		4
.L_417:
        /*0134*/ 	.byte	0x04, 0x1e
        /*0136*/ 	.short	(.L_419 - .L_418)
.L_418:
        /*0138*/ 	.word	0x00000000


	//----- nvinfo : EIATTR_CBANK_PARAM_SIZE
	.align		4
.L_419:
        /*013c*/ 	.byte	0x03, 0x19
        /*013e*/ 	.short	0x0070


	//----- nvinfo : EIATTR_PARAM_CBANK
	.align		4
        /*0140*/ 	.byte	0x04, 0x0a
        /*0142*/ 	.short	(.L_421 - .L_420)
	.align		4
.L_420:
        /*0144*/ 	.word	index@(.nv.constant0._Z6krnl_4PfS_S_S_S_S_S_S_S_S_S_S_fiii)
        /*0148*/ 	.short	0x0380
        /*014a*/ 	.short	0x0070


	//----- nvinfo : EIATTR_SW_WAR
	.align		4
.L_421:
        /*014c*/ 	.byte	0x04, 0x36
        /*014e*/ 	.short	(.L_423 - .L_422)
.L_422:
        /*0150*/ 	.word	0x00000008
.L_423:


//--------------------- .nv.info._Z8krnl_23zPfS_S_S_S_S_S_S_S_S_S_S_fiii --------------------------
	.section	.nv.info._Z8krnl_23zPfS_S_S_S_S_S_S_S_S_S_S_fiii,"",@"SHT_CUDA_INFO"
	.sectionflags	@""
	.align	4


	//----- nvinfo : EIATTR_CUDA_API_VERSION
	.align		4
        /*0000*/ 	.byte	0x04, 0x37
        /*0002*/ 	.short	(.L_425 - .L_424)
.L_424:
        /*0004*/ 	.word	0x00000082


	//----- nvinfo : EIATTR_KPARAM_INFO
	.align		4
.L_425:
        /*0008*/ 	.byte	0x04, 0x17
        /*000a*/ 	.short	(.L_427 - .L_426)
.L_426:
        /*000c*/ 	.word	0x00000000
        /*0010*/ 	.short	0x000f
        /*0012*/ 	.short	0x006c
        /*0014*/ 	.byte	0x00, 0xf0, 0x11, 0x00


	//----- nvinfo : EIATTR_KPARAM_INFO
	.align		4
.L_427:
        /*0018*/ 	.byte	0x04, 0x17
        /*001a*/ 	.short	(.L_429 - .L_428)
.L_428:
        /*001c*/ 	.word	0x00000000
        /*0020*/ 	.short	0x000e
        /*0022*/ 	.short	0x0068
        /*0024*/ 	.byte	0x00, 0xf0, 0x11, 0x00


	//----- nvinfo : EIATTR_KPARAM_INFO
	.align		4
.L_429:
        /*0028*/ 	.byte	0x04, 0x17
        /*002a*/ 	.short	(.L_431 - .L_430)
.L_430:
        /*002c*/ 	.word	0x00000000
        /*0030*/ 	.short	0x000d
        /*0032*/ 	.short	0x0064
        /*0034*/ 	.byte	0x00, 0xf0, 0x11, 0x00


	//----- nvinfo : EIATTR_KPARAM_INFO
	.align		4
.L_431:
        /*0038*/ 	.byte	0x04, 0x17
        /*003a*/ 	.short	(.L_433 - .L_432)
.L_432:
        /*003c*/ 	.word	0x00000000
        /*0040*/ 	.short	0x000c
        /*0042*/ 	.short	0x0060
        /*0044*/ 	.byte	0x00, 0xf0, 0x11, 0x00


	//----- nvinfo : EIATTR_KPARAM_INFO
	.align		4
.L_433:
        /*0048*/ 	.byte	0x04, 0x17
        /*004a*/ 	.short	(.L_435 - .L_434)
.L_434:
        /*004c*/ 	.word	0x00000000
        /*0050*/ 	.short	0x000b
        /*0052*/ 	.short	0x0058
        /*0054*/ 	.byte	0x00, 0xf5, 0x21, 0x00


	//----- nvinfo : EIATTR_KPARAM_INFO
	.align		4
.L_435:
        /*0058*/ 	.byte	0x04, 0x17
        /*005a*/ 	.short	(.L_437 - .L_436)
.L_436:
        /*005c*/ 	.word	0x00000000
        /*0060*/ 	.short	0x000a
        /*0062*/ 	.short	0x0050
        /*0064*/ 	.byte	0x00, 0xf5, 0x21, 0x00


	//----- nvinfo : EIATTR_KPARAM_INFO
	.align		4
.L_437:
        /*0068*/ 	.byte	0x04, 0x17
        /*006a*/ 	.short	(.L_439 - .L_438)
.L_438:
        /*006c*/ 	.word	0x00000000
        /*0070*/ 	.short	0x0009
        /*0072*/ 	.short	0x0048
        /*0074*/ 	.byte	0x00, 0xf5, 0x21, 0x00


	//----- nvinfo : EIATTR_KPARAM_INFO
	.align		4
.L_439:
        /*0078*/ 	.byte	0x04, 0x17
        /*007a*/ 	.short	(.L_441 - .L_440)
.L_440:
        /*007c*/ 	.word	0x00000000
        /*0080*/ 	.short	0x0008
        /*0082*/ 	.short	0x0040
        /*0084*/ 	.byte	0x00, 0xf5, 0x21, 0x00


	//----- nvinfo : EIATTR_KPARAM_INFO
	.align		4
.L_441:
        /*0088*/ 	.byte	0x04, 0x17
        /*008a*/ 	.short	(.L_443 - .L_442)
.L_442:
        /*008c*/ 	.word	0x00000000
        /*0090*/ 	.short	0x0007
        /*0092*/ 	.short	0x0038
        /*0094*/ 	.byte	0x00, 0xf5, 0x21, 0x00


	//----- nvinfo : EIATTR_KPARAM_INFO
	.align		4
.L_443:
        /*0098*/ 	.byte	0x04, 0x17
        /*009a*/ 	.short	(.L_445 - .L_444)
.L_444:
        /*009c*/ 	.word	0x00000000
        /*00a0*/ 	.short	0x0006
        /*00a2*/ 	.short	0x0030
        /*00a4*/ 	.byte	0x00, 0xf5, 0x21, 0x00


	//----- nvinfo : EIATTR_KPARAM_INFO
	.align		4
.L_445:
        /*00a8*/ 	.byte	0x04, 0x17
        /*00aa*/ 	.short	(.L_447 - .L_446)
.L_446:
        /*00ac*/ 	.word	0x00000000
        /*00b0*/ 	.short	0x0005
        /*00b2*/ 	.short	0x0028
        /*00b4*/ 	.byte	0x00, 0xf5, 0x21, 0x00


	//----- nvinfo : EIATTR_KPARAM_INFO
	.align		4
.L_447:
        /*00b8*/ 	.byte	0x04, 0x17
        /*00ba*/ 	.short	(.L_449 - .L_448)
.L_448:
        /*00bc*/ 	.word	0x00000000
        /*00c0*/ 	.short	0x0004
        /*00c2*/ 	.short	0x0020
        /*00c4*/ 	.byte	0x00, 0xf5, 0x21, 0x00


	//----- nvinfo : EIATTR_KPARAM_INFO
	.align		4
.L_449:
        /*00c8*/ 	.byte	0x04, 0x17
        /*00ca*/ 	.short	(.L_451 - .L_450)
.L_450:
        /*00cc*/ 	.word	0x00000000
        /*00d0*/ 	.short	0x0003
        /*00d2*/ 	.short	0x0018
        /*00d4*/ 	.byte	0x00, 0xf5, 0x21, 0x00


	//----- nvinfo : EIATTR_KPARAM_INFO
	.align		4
.L_451:
        /*00d8*/ 	.byte	0x04, 0x17
        /*00da*/ 	.short	(.L_453 - .L_452)
.L_452:
        /*00dc*/ 	.word	0x00000000
        /*00e0*/ 	.short	0x0002
        /*00e2*/ 	.short	0x0010
        /*00e4*/ 	.byte	0x00, 0xf5, 0x21, 0x00


	//----- nvinfo : EIATTR_KPARAM_INFO
	.align		4
.L_453:
        /*00e8*/ 	.byte	0x04, 0x17
        /*00ea*/ 	.short	(.L_455 - .L_454)
.L_454:
        /*00ec*/ 	.word	0x00000000
        /*00f0*/ 	.short	0x0001
        /*00f2*/ 	.short	0x0008
        /*00f4*/ 	.byte	0x00, 0xf5, 0x21, 0x00


	//----- nvinfo : EIATTR_KPARAM_INFO
	.align		4
.L_455:
        /*00f8*/ 	.byte	0x04, 0x17
        /*00fa*/ 	.short	(.L_457 - .L_456)
.L_456:
        /*00fc*/ 	.word	0x00000000
        /*0100*/ 	.short	0x0000
        /*0102*/ 	.short	0x0000
        /*0104*/ 	.byte	0x00, 0xf5, 0x21, 0x00


	//----- nvinfo : EIATTR_SPARSE_MMA_MASK
	.align		4
.L_457:
        /*0108*/ 	.byte	0x03, 0x50
        /*010a*/ 	.short	0x0000


	//----- nvinfo : EIATTR_MAXREG_COUNT
	.align		4
        /*010c*/ 	.byte	0x03, 0x1b
        /*010e*/ 	.short	0x00ff


	//----- nvinfo : EIATTR_MERCURY_ISA_VERSION
	.align		4
        /*0110*/ 	.byte	0x03, 0x5f
        /*0112*/ 	.short	0x0101


	//----- nvinfo : EIATTR_VRC_CTA_INIT_COUNT
	.align		4
        /*0114*/ 	.byte	0x02, 0x4a
	.zero		1
	.zero		1


	//----- nvinfo : EIATTR_EXIT_INSTR_OFFSETS
	.align		4
        /*0118*/ 	.byte	0x04, 0x1c
        /*011a*/ 	.short	(.L_459 - .L_458)


	//   ....[0]....
.L_458:
        /*011c*/ 	.word	0x00000100


	//   ....[1]....
        /*0120*/ 	.word	0x000002a0


	//   ....[2]....
        /*0124*/ 	.word	0x00000440


	//   ....[3]....
        /*0128*/ 	.word	0x00000640


	//   ....[4]....
        /*012c*/ 	.word	0x00000bd0


	//----- nvinfo : EIATTR_CBANK_PARAM_SIZE
	.align		4
.L_459:
        /*0130*/ 	.byte	0x03, 0x19
        /*0132*/ 	.short	0x0070


	//----- nvinfo : EIATTR_PARAM_CBANK
	.align		4
        /*0134*/ 	.byte	0x04, 0x0a
        /*0136*/ 	.short	(.L_461 - .L_460)
	.align		4
.L_460:
        /*0138*/ 	.word	index@(.nv.constant0._Z8krnl_23zPfS_S_S_S_S_S_S_S_S_S_S_fiii)
        /*013c*/ 	.short	0x0380
        /*013e*/ 	.short	0x0070


	//----- nvinfo : EIATTR_SW_WAR
	.align		4
.L_461:
        /*0140*/ 	.byte	0x04, 0x36
        /*0142*/ 	.short	(.L_463 - .L_462)
.L_462:
        /*0144*/ 	.word	0x00000008
.L_463:


//--------------------- .nv.info._Z6krnl_zPfS_S_S_S_S_fiii --------------------------
	.section	.nv.info._Z6krnl_zPfS_S_S_S_S_fiii,"",@"SHT_CUDA_INFO"
	.sectionflags	@""
	.align	4


	//----- nvinfo : EIATTR_CUDA_API_VERSION
	.align		4
        /*0000*/ 	.byte	0x04, 0x37
        /*0002*/ 	.short	(.L_465 - .L_464)
.L_464:
        /*0004*/ 	.word	0x00000082


	//----- nvinfo : EIATTR_KPARAM_INFO
	.align		4
.L_465:
        /*0008*/ 	.byte	0x04, 0x17
        /*000a*/ 	.short	(.L_467 - .L_466)
.L_466:
        /*000c*/ 	.word	0x00000000
        /*0010*/ 	.short	0x0009
        /*0012*/ 	.short	0x003c
        /*0014*/ 	.byte	0x00, 0xf0, 0x11, 0x00


	//----- nvinfo : EIATTR_KPARAM_INFO
	.align		4
.L_467:
        /*0018*/ 	.byte	0x04, 0x17
        /*001a*/ 	.short	(.L_469 - .L_468)
.L_468:
        /*001c*/ 	.word	0x00000000
        /*0020*/ 	.short	0x0008
        /*0022*/ 	.short	0x0038
        /*0024*/ 	.byte	0x00, 0xf0, 0x11, 0x00


	//----- nvinfo : EIATTR_KPARAM_INFO
	.align		4
.L_469:
        /*0028*/ 	.byte	0x04, 0x17
        /*002a*/ 	.short	(.L_471 - .L_470)
.L_470:
        /*002c*/ 	.word	0x00000000
        /*0030*/ 	.short	0x0007
        /*0032*/ 	.short	0x0034
        /*0034*/ 	.byte	0x00, 0xf0, 0x11, 0x00


	//----- nvinfo : EIATTR_KPARAM_INFO
	.align		4
.L_471:
        /*0038*/ 	.byte	0x04, 0x17
        /*003a*/ 	.short	(.L_473 - .L_472)
.L_472:
        /*003c*/ 	.word	0x00000000
        /*0040*/ 	.short	0x0006
        /*0042*/ 	.short	0x0030
        /*0044*/ 	.byte	0x00, 0xf0, 0x11, 0x00


	//----- nvinfo : EIATTR_KPARAM_INFO
	.align		4
.L_473:
        /*0048*/ 	.byte	0x04, 0x17
        /*004a*/ 	.short	(.L_475 - .L_474)
.L_474:
        /*004c*/ 	.word	0x00000000
        /*0050*/ 	.short	0x0005
        /*0052*/ 	.short	0x0028
        /*0054*/ 	.byte	0x00, 0xf5, 0x21, 0x00


	//----- nvinfo : EIATTR_KPARAM_INFO
	.align		4
.L_475:
        /*0058*/ 	.byte	0x04, 0x17
        /*005a*/ 	.short	(.L_477 - .L_476)
.L_476:
        /*005c*/ 	.word	0x00000000
        /*0060*/ 	.short	0x0004
        /*0062*/ 	.short	0x0020
        /*0064*/ 	.byte	0x00, 0xf5, 0x21, 0x00


	//----- nvinfo : EIATTR_KPARAM_INFO
	.align		4
.L_477:
        /*0068*/ 	.byte	0x04, 0x17
        /*006a*/ 	.short	(.L_479 - .L_478)
.L_478:
        /*006c*/ 	.word	0x00000000
        /*0070*/ 	.short	0x0003
        /*0072*/ 	.short	0x0018
        /*0074*/ 	.byte	0x00, 0xf5, 0x21, 0x00


	//----- nvinfo : EIATTR_KPARAM_INFO
	.align		4
.L_479:
        /*0078*/ 	.byte	0x04, 0x17
        /*007a*/ 	.short	(.L_481 - .L_480)
.L_480:
        /*007c*/ 	.word	0x00000000
        /*0080*/ 	.short	0x0002
        /*0082*/ 	.short	0x0010
        /*0084*/ 	.byte	0x00, 0xf5, 0x21, 0x00


	//----- nvinfo : EIATTR_KPARAM_INFO
	.align		4
.L_481:
        /*0088*/ 	.byte	0x04, 0x17
        /*008a*/ 	.short	(.L_483 - .L_482)
.L_482:
        /*008c*/ 	.word	0x00000000
        /*0090*/ 	.short	0x0001
        /*0092*/ 	.short	0x0008
        /*0094*/ 	.byte	0x00, 0xf5, 0x21, 0x00


	//----- nvinfo : EIATTR_KPARAM_INFO
	.align		4
.L_483:
        /*0098*/ 	.byte	0x04, 0x17
        /*009a*/ 	.short	(.L_485 - .L_484)
.L_484:
        /*009c*/ 	.word	0x00000000
        /*00a0*/ 	.short	0x0000
        /*00a2*/ 	.short	0x0000
        /*00a4*/ 	.byte	0x00, 0xf5, 0x21, 0x00


	//----- nvinfo : EIATTR_SPARSE_MMA_MASK
	.align		4
.L_485:
        /*00a8*/ 	.byte	0x03, 0x50
        /*00aa*/ 	.short	0x0000


	//----- nvinfo : EIATTR_MAXREG_COUNT
	.align		4
        /*00ac*/ 	.byte	0x03, 0x1b
        /*00ae*/ 	.short	0x00ff


	//----- nvinfo : EIATTR_MERCURY_ISA_VERSION
	.align		4
        /*00b0*/ 	.byte	0x03, 0x5f
        /*00b2*/ 	.short	0x0101


	//----- nvinfo : EIATTR_VRC_CTA_INIT_COUNT
	.align		4
        /*00b4*/ 	.byte	0x02, 0x4a
	.zero		1
	.zero		1


	//----- nvinfo : EIATTR_EXIT_INSTR_OFFSETS
	.align		4
        /*00b8*/ 	.byte	0x04, 0x1c
        /*00ba*/ 	.short	(.L_487 - .L_486)


	//   ....[0]....
.L_486:
        /*00bc*/ 	.word	0x00000100


	//   ....[1]....
        /*00c0*/ 	.word	0x000002a0


	//   ....[2]....
        /*00c4*/ 	.word	0x00000440


	//   ....[3]....
        /*00c8*/ 	.word	0x00000630


	//   ....[4]....
        /*00cc*/ 	.word	0x00000880


	//----- nvinfo : EIATTR_CBANK_PARAM_SIZE
	.align		4
.L_487:
        /*00d0*/ 	.byte	0x03, 0x19
        /*00d2*/ 	.short	0x0040


	//----- nvinfo : EIATTR_PARAM_CBANK
	.align		4
        /*00d4*/ 	.byte	0x04, 0x0a
        /*00d6*/ 	.short	(.L_489 - .L_488)
	.align		4
.L_488:
        /*00d8*/ 	.word	index@(.nv.constant0._Z6krnl_zPfS_S_S_S_S_fiii)
        /*00dc*/ 	.short	0x0380
        /*00de*/ 	.short	0x0040


	//----- nvinfo : EIATTR_SW_WAR
	.align		4
.L_489:
        /*00e0*/ 	.byte	0x04, 0x36
        /*00e2*/ 	.short	(.L_491 - .L_490)
.L_490:
        /*00e4*/ 	.word	0x00000008
.L_491:


//--------------------- .nv.info._Z6krnl_3PfS_S_S_S_S_fiii --------------------------
	.section	.nv.info._Z6krnl_3PfS_S_S_S_S_fiii,"",@"SHT_CUDA_INFO"
	.sectionflags	@""
	.align	4


	//----- nvinfo : EIATTR_CUDA_API_VERSION
	.align		4
        /*0000*/ 	.byte	0x04, 0x37
        /*0002*/ 	.short	(.L_493 - .L_492)
.L_492:
        /*0004*/ 	.word	0x00000082


	//----- nvinfo : EIATTR_KPARAM_INFO
	.align		4
.L_493:
        /*0008*/ 	.byte	0x04, 0x17
        /*000a*/ 	.short	(.L_495 - .L_494)
.L_494:
        /*000c*/ 	.word	0x00000000
        /*0010*/ 	.short	0x0009
        /*0012*/ 	.short	0x003c
        /*0014*/ 	.byte	0x00, 0xf0, 0x11, 0x00


	//----- nvinfo : EIATTR_KPARAM_INFO
	.align		4
.L_495:
        /*0018*/ 	.byte	0x04, 0x17
        /*001a*/ 	.short	(.L_497 - .L_496)
.L_496:
        /*001c*/ 	.word	0x00000000
        /*0020*/ 	.short	0x0008
        /*0022*/ 	.short	0x0038
        /*0024*/ 	.byte	0x00, 0xf0, 0x11, 0x00


	//----- nvinfo : EIATTR_KPARAM_INFO
	.align		4
.L_497:
        /*0028*/ 	.byte	0x04, 0x17
        /*002a*/ 	.short	(.L_499 - .L_498)
.L_498:
        /*002c*/ 	.word	0x00000000
        /*0030*/ 	.short	0x0007
        /*0032*/ 	.short	0x0034
        /*0034*/ 	.byte	0x00, 0xf0, 0x11, 0x00


	//----- nvinfo : EIATTR_KPARAM_INFO
	.align		4
.L_499:
        /*0038*/ 	.byte	0x04, 0x17
        /*003a*/ 	.short	(.L_501 - .L_500)
.L_500:
        /*003c*/ 	.word	0x00000000
        /*0040*/ 	.short	0x0006
        /*0042*/ 	.short	0x0030
        /*0044*/ 	.byte	0x00, 0xf0, 0x11, 0x00


	//----- nvinfo : EIATTR_KPARAM_INFO
	.align		4
.L_501:
        /*0048*/ 	.byte	0x04, 0x17
        /*004a*/ 	.short	(.L_503 - .L_502)
.L_502:
        /*004c*/ 	.word	0x00000000
        /*0050*/ 	.short	0x0005
        /*0052*/ 	.short	0x0028
        /*0054*/ 	.byte	0x00, 0xf5, 0x21, 0x00


	//----- nvinfo : EIATTR_KPARAM_INFO
	.align		4
.L_503:
        /*0058*/ 	.byte	0x04, 0x17
        /*005a*/ 	.short	(.L_505 - .L_504)
.L_504:
        /*005c*/ 	.word	0x00000000
        /*0060*/ 	.short	0x0004
        /*0062*/ 	.short	0x0020
        /*0064*/ 	.byte	0x00, 0xf5, 0x21, 0x00


	//----- nvinfo : EIATTR_KPARAM_INFO
	.align		4
.L_505:
        /*0068*/ 	.byte	0x04, 0x17
        /*006a*/ 	.short	(.L_507 - .L_506)
.L_506:
        /*006c*/ 	.word	0x00000000
        /*0070*/ 	.short	0x0003
        /*0072*/ 	.short	0x0018
        /*0074*/ 	.byte	0x00, 0xf5, 0x21, 0x00


	//----- nvinfo : EIATTR_KPARAM_INFO
	.align		4
.L_507:
        /*0078*/ 	.byte	0x04, 0x17
        /*007a*/ 	.short	(.L_509 - .L_508)
.L_508:
        /*007c*/ 	.word	0x00000000
        /*0080*/ 	.short	0x0002
        /*0082*/ 	.short	0x0010
        /*0084*/ 	.byte	0x00, 0xf5, 0x21, 0x00


	//----- nvinfo : EIATTR_KPARAM_INFO
	.align		4
.L_509:
        /*0088*/ 	.byte	0x04, 0x17
        /*008a*/ 	.short	(.L_511 - .L_510)
.L_510:
        /*008c*/ 	.word	0x00000000
        /*0090*/ 	.short	0x0001
        /*0092*/ 	.short	0x0008
        /*0094*/ 	.byte	0x00, 0xf5, 0x21, 0x00


	//----- nvinfo : EIATTR_KPARAM_INFO
	.align		4
.L_511:
        /*0098*/ 	.byte	0x04, 0x17
        /*009a*/ 	.short	(.L_513 - .L_512)
.L_512:
        /*009c*/ 	.word	0x00000000
        /*00a0*/ 	.short	0x0000
        /*00a2*/ 	.short	0x0000
        /*00a4*/ 	.byte	0x00, 0xf5, 0x21, 0x00


	//----- nvinfo : EIATTR_SPARSE_MMA_MASK
	.align		4
.L_513:
        /*00a8*/ 	.byte	0x03, 0x50
        /*00aa*/ 	.short	0x0000


	//----- nvinfo : EIATTR_MAXREG_COUNT
	.align		4
        /*00ac*/ 	.byte	0x03, 0x1b
        /*00ae*/ 	.short	0x00ff


	//----- nvinfo : EIATTR_MERCURY_ISA_VERSION
	.align		4
        /*00b0*/ 	.byte	0x03, 0x5f
        /*00b2*/ 	.short	0x0101


	//----- nvinfo : EIATTR_VRC_CTA_INIT_COUNT
	.align		4
        /*00b4*/ 	.byte	0x02, 0x4a
	.zero		1
	.zero		1


	//----- nvinfo : EIATTR_EXIT_INSTR_OFFSETS
	.align		4
        /*00b8*/ 	.byte	0x04, 0x1c
        /*00ba*/ 	.short	(.L_515 - .L_514)


	//   ....[0]....
.L_514:
        /*00bc*/ 	.word	0x00000100


	//   ....[1]....
        /*00c0*/ 	.word	0x000002a0


	//   ....[2]....
        /*00c4*/ 	.word	0x00000440


	//   ....[3]....
        /*00c8*/ 	.word	0x00000630


	//   ....[4]....
        /*00cc*/ 	.word	0x00000840


	//----- nvinfo : EIATTR_CBANK_PARAM_SIZE
	.align		4
.L_515:
        /*00d0*/ 	.byte	0x03, 0x19
        /*00d2*/ 	.short	0x0040


	//----- nvinfo : EIATTR_PARAM_CBANK
	.align		4
        /*00d4*/ 	.byte	0x04, 0x0a
        /*00d6*/ 	.short	(.L_517 - .L_516)
	.align		4
.L_516:
        /*00d8*/ 	.word	index@(.nv.constant0._Z6krnl_3PfS_S_S_S_S_fiii)
        /*00dc*/ 	.short	0x0380
        /*00de*/ 	.short	0x0040


	//----- nvinfo : EIATTR_SW_WAR
	.align		4
.L_517:
        /*00e0*/ 	.byte	0x04, 0x36
        /*00e2*/ 	.short	(.L_519 - .L_518)
.L_518:
        /*00e4*/ 	.word	0x00000008
.L_519:


//--------------------- .nv.info._Z6krnl_2PfS_S_S_S_S_fiii --------------------------
	.section	.nv.info._Z6krnl_2PfS_S_S_S_S_fiii,"",@"SHT_CUDA_INFO"
	.sectionflags	@""
	.align	4


	//----- nvinfo : EIATTR_CUDA_API_VERSION
	.align		4
        /*0000*/ 	.byte	0x04, 0x37
        /*0002*/ 	.short	(.L_521 - .L_520)
.L_520:
        /*0004*/ 	.word	0x00000082


	//----- nvinfo : EIATTR_KPARAM_INFO
	.align		4
.L_521:
        /*0008*/ 	.byte	0x04, 0x17
        /*000a*/ 	.short	(.L_523 - .L_522)
.L_522:
        /*000c*/ 	.word	0x00000000
        /*0010*/ 	.short	0x0009
        /*0012*/ 	.short	0x003c
        /*0014*/ 	.byte	0x00, 0xf0, 0x11, 0x00


	//----- nvinfo : EIATTR_KPARAM_INFO
	.align		4
.L_523:
        /*0018*/ 	.byte	0x04, 0x17
        /*001a*/ 	.short	(.L_525 - .L_524)
.L_524:
        /*001c*/ 	.word	0x00000000
        /*0020*/ 	.short	0x0008
        /*0022*/ 	.short	0x0038
        /*0024*/ 	.byte	0x00, 0xf0, 0x11, 0x00


	//----- nvinfo : EIATTR_KPARAM_INFO
	.align		4
.L_525:
        /*0028*/ 	.byte	0x04, 0x17
        /*002a*/ 	.short	(.L_527 - .L_526)
.L_526:
        /*002c*/ 	.word	0x00000000
        /*0030*/ 	.short	0x0007
        /*0032*/ 	.short	0x0034
        /*0034*/ 	.byte	0x00, 0xf0, 0x11, 0x00


	//----- nvinfo : EIATTR_KPARAM_INFO
	.align		4
.L_527:
        /*0038*/ 	.byte	0x04, 0x17
        /*003a*/ 	.short	(.L_529 - .L_528)
.L_528:
        /*003c*/ 	.word	0x00000000
        /*0040*/ 	.short	0x0006
        /*0042*/ 	.short	0x0030
        /*0044*/ 	.byte	0x00, 0xf0, 0x11, 0x00


	//----- nvinfo : EIATTR_KPARAM_INFO
	.align		4
.L_529:
        /*0048*/ 	.byte	0x04, 0x17
        /*004a*/ 	.short	(.L_531 - .L_530)
.L_530:
        /*004c*/ 	.word	0x00000000
        /*0050*/ 	.short	0x0005
        /*0052*/ 	.short	0x0028
        /*0054*/ 	.byte	0x00, 0xf5, 0x21, 0x00


	//----- nvinfo : EIATTR_KPARAM_INFO
	.align		4
.L_531:
        /*0058*/ 	.byte	0x04, 0x17
        /*005a*/ 	.short	(.L_533 - .L_532)
.L_532:
        /*005c*/ 	.word	0x00000000
        /*0060*/ 	.short	0x0004
        /*0062*/ 	.short	0x0020
        /*0064*/ 	.byte	0x00, 0xf5, 0x21, 0x00


	//----- nvinfo : EIATTR_KPARAM_INFO
	.align		4
.L_533:
        /*0068*/ 	.byte	0x04, 0x17
        /*006a*/ 	.short	(.L_535 - .L_534)
.L_534:
        /*006c*/ 	.word	0x00000000
        /*0070*/ 	.short	0x0003
        /*0072*/ 	.short	0x0018
        /*0074*/ 	.byte	0x00, 0xf5, 0x21, 0x00


	//----- nvinfo : EIATTR_KPARAM_INFO
	.align		4
.L_535:
        /*0078*/ 	.byte	0x04, 0x17
        /*007a*/ 	.short	(.L_537 - .L_536)
.L_536:
        /*007c*/ 	.word	0x00000000
        /*0080*/ 	.short	0x0002
        /*0082*/ 	.short	0x0010
        /*0084*/ 	.byte	0x00, 0xf5, 0x21, 0x00


	//----- nvinfo : EIATTR_KPARAM_INFO
	.align		4
.L_537:
        /*0088*/ 	.byte	0x04, 0x17
        /*008a*/ 	.short	(.L_539 - .L_538)
.L_538:
        /*008c*/ 	.word	0x00000000
        /*0090*/ 	.short	0x0001
        /*0092*/ 	.short	0x0008
        /*0094*/ 	.byte	0x00, 0xf5, 0x21, 0x00


	//----- nvinfo : EIATTR_KPARAM_INFO
	.align		4
.L_539:
        /*0098*/ 	.byte	0x04, 0x17
        /*009a*/ 	.short	(.L_541 - .L_540)
.L_540:
        /*009c*/ 	.word	0x00000000
        /*00a0*/ 	.short	0x0000
        /*00a2*/ 	.short	0x0000
        /*00a4*/ 	.byte	0x00, 0xf5, 0x21, 0x00


	//----- nvinfo : EIATTR_SPARSE_MMA_MASK
	.align		4
.L_541:
        /*00a8*/ 	.byte	0x03, 0x50
        /*00aa*/ 	.short	0x0000


	//----- nvinfo : EIATTR_MAXREG_COUNT
	.align		4
        /*00ac*/ 	.byte	0x03, 0x1b
        /*00ae*/ 	.short	0x00ff


	//----- nvinfo : EIATTR_MERCURY_ISA_VERSION
	.align		4
        /*00b0*/ 	.byte	0x03, 0x5f
        /*00b2*/ 	.short	0x0101


	//----- nvinfo : EIATTR_VRC_CTA_INIT_COUNT
	.align		4
        /*00b4*/ 	.byte	0x02, 0x4a
	.zero		1
	.zero		1


	//----- nvinfo : EIATTR_EXIT_INSTR_OFFSETS
	.align		4
        /*00b8*/ 	.byte	0x04, 0x1c
        /*00ba*/ 	.short	(.L_543 - .L_542)


	//   ....[0]....
.L_542:
        /*00bc*/ 	.word	0x00000100


	//   ....[1]....
        /*00c0*/ 	.word	0x000002a0


	//   ....[2]....
        /*00c4*/ 	.word	0x00000440


	//   ....[3]....
        /*00c8*/ 	.word	0x00000630


	//   ....[4]....
        /*00cc*/ 	.word	0x00000880


	//----- nvinfo : EIATTR_CBANK_PARAM_SIZE
	.align		4
.L_543:
        /*00d0*/ 	.byte	0x03, 0x19
        /*00d2*/ 	.short	0x0040


	//----- nvinfo : EIATTR_PARAM_CBANK
	.align		4
        /*00d4*/ 	.byte	0x04, 0x0a
        /*00d6*/ 	.short	(.L_545 - .L_544)
	.align		4
.L_544:
        /*00d8*/ 	.word	index@(.nv.constant0._Z6krnl_2PfS_S_S_S_S_fiii)
        /*00dc*/ 	.short	0x0380
        /*00de*/ 	.short	0x0040


	//----- nvinfo : EIATTR_SW_WAR
	.align		4
.L_545:
        /*00e0*/ 	.byte	0x04, 0x36
        /*00e2*/ 	.short	(.L_547 - .L_546)
.L_546:
        /*00e4*/ 	.word	0x00000008
.L_547:


//--------------------- .nv.info._Z6krnl_1PfS_S_S_S_S_S_S_S_S_S_S_S_S_S_S_S_S_fiiiS_S_S_if --------------------------
	.section	.nv.info._Z6krnl_1PfS_S_S_S_S_S_S_S_S_S_S_S_S_S_S_S_S_fiiiS_S_S_if,"",@"SHT_CUDA_INFO"
	.sectionflags	@""
	.align	4


	//----- nvinfo : EIATTR_CUDA_API_VERSION
	.align		4
        /*0000*/ 	.byte	0x04, 0x37
        /*0002*/ 	.short	(.L_549 - .L_548)
.L_548:
        /*0004*/ 	.word	0x00000082


	//----- nvinfo : EIATTR_KPARAM_INFO
	.align		4
.L_549:
        /*0008*/ 	.byte	0x04, 0x17
        /*000a*/ 	.short	(.L_551 - .L_550)
.L_550:
        /*000c*/ 	.word	0x00000000
        /*0010*/ 	.short	0x001a
        /*0012*/ 	.short	0x00bc
        /*0014*/ 	.byte	0x00, 0xf0, 0x11, 0x00


	//----- nvinfo : EIATTR_KPARAM_INFO
	.align		4
.L_551:
        /*0018*/ 	.byte	0x04, 0x17
        /*001a*/ 	.short	(.L_553 - .L_552)
.L_552:
        /*001c*/ 	.word	0x00000000
        /*0020*/ 	.short	0x0019
        /*0022*/ 	.short	0x00b8
        /*0024*/ 	.byte	0x00, 0xf0, 0x11, 0x00


	//----- nvinfo : EIATTR_KPARAM_INFO
	.align		4
.L_553:
        /*0028*/ 	.byte	0x04, 0x17
        /*002a*/ 	.short	(.L_555 - .L_554)
.L_554:
        /*002c*/ 	.word	0x00000000
        /*0030*/ 	.short	0x0018
        /*0032*/ 	.short	0x00b0
        /*0034*/ 	.byte	0x00, 0xf5, 0x21, 0x00


	//----- nvinfo : EIATTR_KPARAM_INFO
	.align		4
.L_555:
        /*0038*/ 	.byte	0x04, 0x17
        /*003a*/ 	.short	(.L_557 - .L_556)
.L_556:
        /*003c*/ 	.word	0x00000000
        /*0040*/ 	.short	0x0017
        /*0042*/ 	.short	0x00a8
        /*0044*/ 	.byte	0x00, 0xf5, 0x21, 0x00


	//----- nvinfo : EIATTR_KPARAM_INFO
	.align		4
.L_557:
        /*0048*/ 	.byte	0x04, 0x17
        /*004a*/ 	.short	(.L_559 - .L_558)
.L_558:
        /*004c*/ 	.word	0x00000000
        /*0050*/ 	.short	0x0016
        /*0052*/ 	.short	0x00a0
        /*0054*/ 	.byte	0x00, 0xf5, 0x21, 0x00


	//----- nvinfo : EIATTR_KPARAM_INFO
	.align		4
.L_559:
        /*0058*/ 	.byte	0x04, 0x17
        /*005a*/ 	.short	(.L_561 - .L_560)
.L_560:
        /*005c*/ 	.word	0x00000000
        /*0060*/ 	.short	0x0015
        /*0062*/ 	.short	0x009c
        /*0064*/ 	.byte	0x00, 0xf0, 0x11, 0x00


	//----- nvinfo : EIATTR_KPARAM_INFO
	.align		4
.L_561:
        /*0068*/ 	.byte	0x04, 0x17
        /*006a*/ 	.short	(.L_563 - .L_562)
.L_562:
        /*006c*/ 	.word	0x00000000
        /*0070*/ 	.short	0x0014
        /*0072*/ 	.short	0x0098
        /*0074*/ 	.byte	0x00, 0xf0, 0x11, 0x00


	//----- nvinfo : EIATTR_KPARAM_INFO
	.align		4
.L_563:
        /*0078*/ 	.byte	0x04, 0x17
        /*007a*/ 	.short	(.L_565 - .L_564)
.L_564:
        /*007c*/ 	.word	0x00000000
        /*0080*/ 	.short	0x0013
        /*0082*/ 	.short	0x0094
        /*0084*/ 	.byte	0x00, 0xf0, 0x11, 0x00


	//----- nvinfo : EIATTR_KPARAM_INFO
	.align		4
.L_565:
        /*0088*/ 	.byte	0x04, 0x17
        /*008a*/ 	.short	(.L_567 - .L_566)
.L_566:
        /*008c*/ 	.word	0x00000000
        /*0090*/ 	.short	0x0012
        /*0092*/ 	.short	0x0090
        /*0094*/ 	.byte	0x00, 0xf0, 0x11, 0x00


	//----- nvinfo : EIATTR_KPARAM_INFO
	.align		4
.L_567:
        /*0098*/ 	.byte	0x04, 0x17
        /*009a*/ 	.short	(.L_569 - .L_568)
.L_568:
        /*009c*/ 	.word	0x00000000
        /*00a0*/ 	.short	0x0011
        /*00a2*/ 	.short	0x0088
        /*00a4*/ 	.byte	0x00, 0xf5, 0x21, 0x00


	//----- nvinfo : EIATTR_KPARAM_INFO
	.align		4
.L_569:
        /*00a8*/ 	.byte	0x04, 0x17
        /*00aa*/ 	.short	(.L_571 - .L_570)
.L_570:
        /*00ac*/ 	.word	0x00000000
        /*00b0*/ 	.short	0x0010
        /*00b2*/ 	.short	0x0080
        /*00b4*/ 	.byte	0x00, 0xf5, 0x21, 0x00


	//----- nvinfo : EIATTR_KPARAM_INFO
	.align		4
.L_571:
        /*00b8*/ 	.byte	0x04, 0x17
        /*00ba*/ 	.short	(.L_573 - .L_572)
.L_572:
        /*00bc*/ 	.word	0x00000000
        /*00c0*/ 	.short	0x000f
        /*00c2*/ 	.short	0x0078
        /*00c4*/ 	.byte	0x00, 0xf5, 0x21, 0x00


	//----- nvinfo : EIATTR_KPARAM_INFO
	.align		4
.L_573:
        /*00c8*/ 	.byte	0x04, 0x17
        /*00ca*/ 	.short	(.L_575 - .L_574)
.L_574:
        /*00cc*/ 	.word	0x00000000
        /*00d0*/ 	.short	0x000e
        /*00d2*/ 	.short	0x0070
        /*00d4*/ 	.byte	0x00, 0xf5, 0x21, 0x00


	//----- nvinfo : EIATTR_KPARAM_INFO
	.align		4
.L_575:
        /*00d8*/ 	.byte	0x04, 0x17
        /*00da*/ 	.short	(.L_577 - .L_576)
.L_576:
        /*00dc*/ 	.word	0x00000000
        /*00e0*/ 	.short	0x000d
        /*00e2*/ 	.short	0x0068
        /*00e4*/ 	.byte	0x00, 0xf5, 0x21, 0x00


	//----- nvinfo : EIATTR_KPARAM_INFO
	.align		4
.L_577:
        /*00e8*/ 	.byte	0x04, 0x17
        /*00ea*/ 	.short	(.L_579 - .L_578)
.L_578:
        /*00ec*/ 	.word	0x00000000
        /*00f0*/ 	.short	0x000c
        /*00f2*/ 	.short	0x0060
        /*00f4*/ 	.byte	0x00, 0xf5, 0x21, 0x00


	//----- nvinfo : EIATTR_KPARAM_INFO
	.align		4
.L_579:
        /*00f8*/ 	.byte	0x04, 0x17
        /*00fa*/ 	.short	(.L_581 - .L_580)
.L_580:
        /*00fc*/ 	.word	0x00000000
        /*0100*/ 	.short	0x000b
        /*0102*/ 	.short	0x0058
        /*0104*/ 	.byte	0x00, 0xf5, 0x21, 0x00


	//----- nvinfo : EIATTR_KPARAM_INFO
	.align		4
.L_581:
        /*0108*/ 	.byte	0x04, 0x17
        /*010a*/ 	.short	(.L_583 - .L_582)
.L_582:
        /*010c*/ 	.word	0x00000000
        /*0110*/ 	.short	0x000a
        /*0112*/ 	.short	0x0050
        /*0114*/ 	.byte	0x00, 0xf5, 0x21, 0x00


	//----- nvinfo : EIATTR_KPARAM_INFO
	.align		4
.L_583:
        /*0118*/ 	.byte	0x04, 0x17
        /*011a*/ 	.short	(.L_585 - .L_584)
.L_584:
        /*011c*/ 	.word	0x00000000
        /*0120*/ 	.short	0x0009
        /*0122*/ 	.short	0x0048
        /*0124*/ 	.byte	0x00, 0xf5, 0x21, 0x00


	//----- nvinfo : EIATTR_KPARAM_INFO
	.align		4
.L_585:
        /*0128*/ 	.byte	0x04, 0x17
        /*012a*/ 	.short	(.L_587 - .L_586)
.L_586:
        /*012c*/ 	.word	0x00000000
        /*0130*/ 	.short	0x0008
        /*0132*/ 	.short	0x0040
        /*0134*/ 	.byte	0x00, 0xf5, 0x21, 0x00


	//----- nvinfo : EIATTR_KPARAM_INFO
	.align		4
.L_587:
        /*0138*/ 	.byte	0x04, 0x17
        /*013a*/ 	.short	(.L_589 - .L_588)
.L_588:
        /*013c*/ 	.word	0x00000000
        /*0140*/ 	.short	0x0007
        /*0142*/ 	.short	0x0038
        /*0144*/ 	.byte	0x00, 0xf5, 0x21, 0x00


	//----- nvinfo : EIATTR_KPARAM_INFO
	.align		4
.L_589:
        /*0148*/ 	.byte	0x04, 0x17
        /*014a*/ 	.short	(.L_591 - .L_590)
.L_590:
        /*014c*/ 	.word	0x00000000
        /*0150*/ 	.short	0x0006
        /*0152*/ 	.short	0x0030
        /*0154*/ 	.byte	0x00, 0xf5, 0x21, 0x00


	//----- nvinfo : EIATTR_KPARAM_INFO
	.align		4
.L_591:
        /*0158*/ 	.byte	0x04, 0x17
        /*015a*/ 	.short	(.L_593 - .L_592)
.L_592:
        /*015c*/ 	.word	0x00000000
        /*0160*/ 	.short	0x0005
        /*0162*/ 	.short	0x0028
        /*0164*/ 	.byte	0x00, 0xf5, 0x21, 0x00


	//----- nvinfo : EIATTR_KPARAM_INFO
	.align		4
.L_593:
        /*0168*/ 	.byte	0x04, 0x17
        /*016a*/ 	.short	(.L_595 - .L_594)
.L_594:
        /*016c*/ 	.word	0x00000000
        /*0170*/ 	.short	0x0004
        /*0172*/ 	.short	0x0020
        /*0174*/ 	.byte	0x00, 0xf5, 0x21, 0x00


	//----- nvinfo : EIATTR_KPARAM_INFO
	.align		4
.L_595:
        /*0178*/ 	.byte	0x04, 0x17
        /*017a*/ 	.short	(.L_597 - .L_596)
.L_596:
        /*017c*/ 	.word	0x00000000
        /*0180*/ 	.short	0x0003
        /*0182*/ 	.short	0x0018
        /*0184*/ 	.byte	0x00, 0xf5, 0x21, 0x00


	//----- nvinfo : EIATTR_KPARAM_INFO
	.align		4
.L_597:
        /*0188*/ 	.byte	0x04, 0x17
        /*018a*/ 	.short	(.L_599 - .L_598)
.L_598:
        /*018c*/ 	.word	0x00000000
        /*0190*/ 	.short	0x0002
        /*0192*/ 	.short	0x0010
        /*0194*/ 	.byte	0x00, 0xf5, 0x21, 0x00


	//----- nvinfo : EIATTR_KPARAM_INFO
	.align		4
.L_599:
        /*0198*/ 	.byte	0x04, 0x17
        /*019a*/ 	.short	(.L_601 - .L_600)
.L_600:
        /*019c*/ 	.word	0x00000000
        /*01a0*/ 	.short	0x0001
        /*01a2*/ 	.short	0x0008
        /*01a4*/ 	.byte	0x00, 0xf5, 0x21, 0x00


	//----- nvinfo : EIATTR_KPARAM_INFO
	.align		4
.L_601:
        /*01a8*/ 	.byte	0x04, 0x17
        /*01aa*/ 	.short	(.L_603 - .L_602)
.L_602:
        /*01ac*/ 	.word	0x00000000
        /*01b0*/ 	.short	0x0000
        /*01b2*/ 	.short	0x0000
        /*01b4*/ 	.byte	0x00, 0xf5, 0x21, 0x00


	//----- nvinfo : EIATTR_SPARSE_MMA_MASK
	.align		4
.L_603:
        /*01b8*/ 	.byte	0x03, 0x50
        /*01ba*/ 	.short	0x0000


	//----- nvinfo : EIATTR_MAXREG_COUNT
	.align		4
        /*01bc*/ 	.byte	0x03, 0x1b
        /*01be*/ 	.short	0x00ff


	//----- nvinfo : EIATTR_MERCURY_ISA_VERSION
	.align		4
        /*01c0*/ 	.byte	0x03, 0x5f
        /*01c2*/ 	.short	0x0101


	//----- nvinfo : EIATTR_VRC_CTA_INIT_COUNT
	.align		4
        /*01c4*/ 	.byte	0x02, 0x4a
	.zero		1
	.zero		1


	//----- nvinfo : EIATTR_EXIT_INSTR_OFFSETS
	.align		4
        /*01c8*/ 	.byte	0x04, 0x1c
        /*01ca*/ 	.short	(.L_605 - .L_604)


	//   ....[0]....
.L_604:
        /*01cc*/ 	.word	0x00000100


	//   ....[1]....
        /*01d0*/ 	.word	0x000002a0


	//   ....[2]....
        /*01d4*/ 	.word	0x00000440


	//   ....[3]....
        /*01d8*/ 	.word	0x00000630


	//   ....[4]....
        /*01dc*/ 	.word	0x00001360


	//----- nvinfo : EIATTR_CRS_STACK_SIZE
	.align		4
.L_605:
        /*01e0*/ 	.byte	0x04, 0x1e
        /*01e2*/ 	.short	(.L_607 - .L_606)
.L_606:
        /*01e4*/ 	.word	0x00000000


	//----- nvinfo : EIATTR_CBANK_PARAM_SIZE
	.align		4
.L_607:
        /*01e8*/ 	.byte	0x03, 0x19
        /*01ea*/ 	.short	0x00c0


	//----- nvinfo : EIATTR_PARAM_CBANK
	.align		4
        /*01ec*/ 	.byte	0x04, 0x0a
        /*01ee*/ 	.short	(.L_609 - .L_608)
	.align		4
.L_608:
        /*01f0*/ 	.word	index@(.nv.constant0._Z6krnl_1PfS_S_S_S_S_S_S_S_S_S_S_S_S_S_S_S_S_fiiiS_S_S_if)
        /*01f4*/ 	.short	0x0380
        /*01f6*/ 	.short	0x00c0


	//----- nvinfo : EIATTR_SW_WAR
	.align		4
.L_609:
        /*01f8*/ 	.byte	0x04, 0x36
        /*01fa*/ 	.short	(.L_611 - .L_610)
.L_610:
        /*01fc*/ 	.word	0x00000008
.L_611:


//--------------------- .nv.callgraph             --------------------------
	.section	.nv.callgraph,"",@"SHT_CUDA_CALLGRAPH"
	.align	4
	.sectionentsize	8
	.align		4
        /*0000*/ 	.word	0x00000000
	.align		4
        /*0004*/ 	.word	0xffffffff
	.align		4
        /*0008*/ 	.word	0x00000000
	.align		4
        /*000c*/ 	.word	0xfffffffe
	.align		4
        /*0010*/ 	.word	0x00000000
	.align		4
        /*0014*/ 	.word	0xfffffffd
	.align		4
        /*0018*/ 	.word	0x00000000
	.align		4
        /*001c*/ 	.word	0xfffffffc


//--------------------- .text._Z6krnl_9PfS_S_S_S_S_S_S_S_S_S_S_S_S_S_S_S_S_S_S_S_fiiiS_S_S_ --------------------------
	.section	.text._Z6krnl_9PfS_S_S_S_S_S_S_S_S_S_S_S_S_S_S_S_S_S_S_S_fiiiS_S_S_,"ax",@progbits
	.align	128
.text._Z6krnl_9PfS_S_S_S_S_S_S_S_S_S_S_S_S_S_S_S_S_S_S_S_fiiiS_S_S_:
        .type           _Z6krnl_9PfS_S_S_S_S_S_S_S_S_S_S_S_S_S_S_S_S_S_S_S_fiiiS_S_S_,@function
        .size           _Z6krnl_9PfS_S_S_S_S_S_S_S_S_S_S_S_S_S_S_S_S_S_S_S_fiiiS_S_S_,(.L_x_120 - _Z6krnl_9PfS_S_S_S_S_S_S_S_S_S_S_S_S_S_S_S_S_S_S_S_fiiiS_S_S_)
        .other          _Z6krnl_9PfS_S_S_S_S_S_S_S_S_S_S_S_S_S_S_S_S_S_S_S_fiiiS_S_S_,@"STO_CUDA_ENTRY STV_DEFAULT"
_Z6krnl_9PfS_S_S_S_S_S_S_S_S_S_S_S_S_S_S_S_S_S_S_S_fiiiS_S_S_:
[----:B------:R-:W-:Y:S01]  /*0000*/  LDC R1, c[0x0][0x37c] ;  /* 0x0000df00ff017b82 */ /* 0x000fe20000000800 */
[----:B------:R-:W0:Y:S01]  /*0010*/  S2R R2, SR_CTAID.Y ;  /* 0x0000000000027919 */ /* 0x000e220000002600 */
[----:B------:R-:W1:Y:S06]  /*0020*/  LDCU UR4, c[0x0][0x360] ;  /* 0x00006c00ff0477ac */ /* 0x000e6c0008000800 */
[----:B------:R-:W2:Y:S01]  /*0030*/  LDC R9, c[0x0][0x370] ;  /* 0x0000dc00ff097b82 */ /* 0x000ea20000000800 */
[----:B------:R-:W0:Y:S01]  /*0040*/  S2R R0, SR_CTAID.Z ;  /* 0x0000000000007919 */ /* 0x000e220000002700 */
[----:B------:R-:W1:Y:S06]  /*0050*/  S2R R3, SR_TID.X ;  /* 0x0000000000037919 */ /* 0x000e6c0000002100 */
[----:B------:R-:W0:Y:S08]  /*0060*/  LDC R11, c[0x0][0x374] ;  /* 0x0000dd00ff0b7b82 */ /* 0x000e300000000800 */
[----:B------:R-:W3:Y:S08]  /*0070*/  LDC R7, c[0x0][0x42c] ;  /* 0x00010b00ff077b82 */ /* 0x000ef00000000800 */
[----:B------:R-:W3:Y:S08]  /*0080*/  LDC.64 R4, c[0x0][0x430] ;  /* 0x00010c00ff047b82 */ /* 0x000ef00000000a00 */
[----:B------:R-:W2:Y:S01]  /*0090*/  S2UR UR5, SR_CTAID.X ;  /* 0x00000000000579c3 */ /* 0x000ea20000002500 */
[----:B0-----:R-:W-:-:S02]  /*00a0*/  IMAD R2, R11, R0, R2 ;  /* 0x000000000b027224 */ /* 0x001fc400078e0202 */
[----:B---3--:R-:W-:-:S04]  /*00b0*/  IMAD R0, R4, R7, RZ ;  /* 0x0000000704007224 */ /* 0x008fc800078e02ff */
[----:B------:R-:W-:Y:S02]  /*00c0*/  IMAD R6, R0, R5, RZ ;  /* 0x0000000500067224 */ /* 0x000fe400078e02ff */
[----:B--2---:R-:W-:-:S04]  /*00d0*/  IMAD R2, R2, R9, UR5 ;  /* 0x0000000502027e24 */ /* 0x004fc8000f8e0209 */
[----:B-1----:R-:W-:-:S05]  /*00e0*/  IMAD R3, R2, UR4, R3 ;  /* 0x0000000402037c24 */ /* 0x002fca000f8e0203 */
[----:B------:R-:W-:-:S13]  /*00f0*/  ISETP.GE.AND P0, PT, R3, R6, PT ;  /* 0x000000060300720c */ /* 0x000fda0003f06270 */
[----:B------:R-:W-:Y:S05]  /*0100*/  @P0 EXIT ;  /* 0x000000000000094d */ /* 0x000fea0003800000 */
[----:B------:R-:W-:Y:S01]  /*0110*/  IABS R2, R4 ;  /* 0x0000000400027213 */ /* 0x000fe20000000000 */
[----:B------:R-:W-:Y:S01]  /*0120*/  HFMA2 R8, -RZ, RZ, 0, 0 ;  /* 0x00000000ff087431 */ /* 0x000fe200000001ff */
[----:B------:R-:W-:Y:S02]  /*0130*/  IABS R13, R3 ;  /* 0x00000003000d7213 */ /* 0x000fe40000000000 */
[----:B------:R-:W0:Y:S01]  /*0140*/  I2F.RP R6, R2 ;  /* 0x0000000200067306 */ /* 0x000e220000209400 */
[----:B------:R-:W-:-:S07]  /*0150*/  ISETP.GE.AND P2, PT, R3, RZ, PT ;  /* 0x000000ff0300720c */ /* 0x000fce0003f46270 */
[----:B0-----:R-:W0:Y:S02]  /*0160*/  MUFU.RCP R6, R6 ;  /* 0x0000000600067308 */ /* 0x001e240000001000 */
[----:B0-----:R-:W-:-:S06]  /*0170*/  IADD3 R10, PT, PT, R6, 0xffffffe, RZ ;  /* 0x0ffffffe060a7810 */ /* 0x001fcc0007ffe0ff */
[----:B------:R0:W1:Y:S02]  /*0180*/  F2I.FTZ.U32.TRUNC.NTZ R9, R10 ;  /* 0x0000000a00097305 */ /* 0x000064000021f000 */
[----:B0-----:R-:W-:Y:S02]  /*0190*/  IADD3 R10, PT, PT, R4, -0x1, RZ ;  /* 0xffffffff040a7810 */ /* 0x001fe40007ffe0ff */
[----:B-1----:R-:W-:-:S05]  /*01a0*/  IADD3 R11, PT, PT, RZ, -R9, RZ ;  /* 0x80000009ff0b7210 */ /* 0x002fca0007ffe0ff */
[----:B------:R-:W-:-:S04]  /*01b0*/  IMAD R11, R11, R2, RZ ;  /* 0x000000020b0b7224 */ /* 0x000fc800078e02ff */
[----:B------:R-:W-:-:S06]  /*01c0*/  IMAD.HI.U32 R8, R9, R11, R8 ;  /* 0x0000000b09087227 */ /* 0x000fcc00078e0008 */
[----:B------:R-:W-:-:S05]  /*01d0*/  IMAD.HI.U32 R8, R8, R13, RZ ;  /* 0x0000000d08087227 */ /* 0x000fca00078e00ff */
[----:B------:R-:W-:-:S05]  /*01e0*/  IADD3 R9, PT, PT, -R8, RZ, RZ ;  /* 0x000000ff08097210 */ /* 0x000fca0007ffe1ff */
[----:B------:R-:W-:-:S05]  /*01f0*/  IMAD R9, R2, R9, R13 ;  /* 0x0000000902097224 */ /* 0x000fca00078e020d */
[----:B------:R-:W-:-:S13]  /*0200*/  ISETP.GT.U32.AND P1, PT, R2, R9, PT ;  /* 0x000000090200720c */ /* 0x000fda0003f24070 */
[----:B------:R-:W-:-:S04]  /*0210*/  @!P1 IADD3 R9, PT, PT, R9, -R2, RZ ;  /* 0x8000000209099210 */ /* 0x000fc80007ffe0ff */
[----:B------:R-:W-:Y:S02]  /*0220*/  ISETP.GT.U32.AND P0, PT, R2, R9, PT ;  /* 0x000000090200720c */ /* 0x000fe40003f04070 */
[----:B------:R-:W-:-:S04]  /*0230*/  IADD3 R6, PT, PT, R9, -R2, RZ ;  /* 0x8000000209067210 */ /* 0x000fc80007ffe0ff */
[----:B------:R-:W-:Y:S02]  /*0240*/  SEL R11, R6, R9, !P0 ;  /* 0x00000009060b7207 */ /* 0x000fe40004000000 */
[----:B------:R-:W-:Y:S02]  /*0250*/  ISETP.NE.AND P0, PT, R4, RZ, PT ;  /* 0x000000ff0400720c */ /* 0x000fe40003f05270 */
[----:B------:R-:W-:Y:S02]  /*0260*/  LOP3.LUT R6, RZ, R4, RZ, 0x33, !PT ;  /* 0x00000004ff067212 */ /* 0x000fe400078e33ff */
[----:B------:R-:W-:-:S04]  /*0270*/  @!P2 IADD3 R11, PT, PT, -R11, RZ, RZ ;  /* 0x000000ff0b0ba210 */ /* 0x000fc80007ffe1ff */
[----:B------:R-:W-:-:S04]  /*0280*/  SEL R11, R6, R11, !P0 ;  /* 0x0000000b060b7207 */ /* 0x000fc80004000000 */
[----:B------:R-:W-:-:S13]  /*0290*/  ISETP.NE.AND P2, PT, R11, R10, PT ;  /* 0x0000000a0b00720c */ /* 0x000fda0003f45270 */
[----:B------:R-:W-:Y:S05]  /*02a0*/  @!P2 EXIT ;  /* 0x000000000000a94d */ /* 0x000fea0003800000 */
[-C--:B------:R-:W-:Y:S02]  /*02b0*/  IABS R16, R0.reuse ;  /* 0x0000000000107213 */ /* 0x080fe40000000000 */
[----:B------:R-:W-:Y:S02]  /*02c0*/  IABS R17, R0 ;  /* 0x0000000000117213 */ /* 0x000fe40000000000 */
[----:B------:R-:W0:Y:S01]  /*02d0*/  I2F.RP R12, R16 ;  /* 0x00000010000c7306 */ /* 0x000e220000209400 */
[----:B------:R-:W-:-:S07]  /*02e0*/  IADD3 R5, PT, PT, R5, -0x1, RZ ;  /* 0xffffffff05057810 */ /* 0x000fce0007ffe0ff */
[----:B0-----:R-:W0:Y:S02]  /*02f0*/  MUFU.RCP R12, R12 ;  /* 0x0000000c000c7308 */ /* 0x001e240000001000 */
[----:B0-----:R-:W-:-:S06]  /*0300*/  IADD3 R10, PT, PT, R12, 0xffffffe, RZ ;  /* 0x0ffffffe0c0a7810 */ /* 0x001fcc0007ffe0ff */
[----:B------:R0:W1:Y:S02]  /*0310*/  F2I.FTZ.U32.TRUNC.NTZ R11, R10 ;  /* 0x0000000a000b7305 */ /* 0x000064000021f000 */
[----:B0-----:R-:W-:Y:S02]  /*0320*/  MOV R10, RZ ;  /* 0x000000ff000a7202 */ /* 0x001fe40000000f00 */
[----:B-1----:R-:W-:-:S05]  /*0330*/  IADD3 R15, PT, PT, RZ, -R11, RZ ;  /* 0x8000000bff0f7210 */ /* 0x002fca0007ffe0ff */
[----:B------:R-:W-:-:S04]  /*0340*/  IMAD R15, R15, R16, RZ ;  /* 0x000000100f0f7224 */ /* 0x000fc800078e02ff */
[----:B------:R-:W-:Y:S01]  /*0350*/  IMAD.HI.U32 R14, R11, R15, R10 ;  /* 0x0000000f0b0e7227 */ /* 0x000fe200078e000a */
[----:B------:R-:W-:Y:S02]  /*0360*/  IADD3 R11, PT, PT, RZ, -R17, RZ ;  /* 0x80000011ff0b7210 */ /* 0x000fe40007ffe0ff */
[----:B------:R-:W-:-:S03]  /*0370*/  LOP3.LUT R10, R3, R0, RZ, 0x3c, !PT ;  /* 0x00000000030a7212 */ /* 0x000fc600078e3cff */
[----:B------:R-:W-:Y:S01]  /*0380*/  IMAD.HI.U32 R14, R14, R13, RZ ;  /* 0x0000000d0e0e7227 */ /* 0x000fe200078e00ff */
[----:B------:R-:W-:-:S03]  /*0390*/  ISETP.GE.AND P3, PT, R10, RZ, PT ;  /* 0x000000ff0a00720c */ /* 0x000fc60003f66270 */
[----:B------:R-:W-:-:S05]  /*03a0*/  IMAD R13, R14, R11, R13 ;  /* 0x0000000b0e0d7224 */ /* 0x000fca00078e020d */
[----:B------:R-:W-:-:S13]  /*03b0*/  ISETP.GT.U32.AND P4, PT, R16, R13, PT ;  /* 0x0000000d1000720c */ /* 0x000fda0003f84070 */
[-C--:B------:R-:W-:Y:S02]  /*03c0*/  @!P4 IADD3 R13, PT, PT, R13, -R16.reuse, RZ ;  /* 0x800000100d0dc210 */ /* 0x080fe40007ffe0ff */
[----:B------:R-:W-:Y:S02]  /*03d0*/  @!P4 IADD3 R14, PT, PT, R14, 0x1, RZ ;  /* 0x000000010e0ec810 */ /* 0x000fe40007ffe0ff */
[----:B------:R-:W-:Y:S02]  /*03e0*/  ISETP.GE.U32.AND P2, PT, R13, R16, PT ;  /* 0x000000100d00720c */ /* 0x000fe40003f46070 */
[----:B------:R-:W-:-:S11]  /*03f0*/  ISETP.NE.AND P4, PT, R0, RZ, PT ;  /* 0x000000ff0000720c */ /* 0x000fd60003f85270 */
[----:B------:R-:W-:-:S04]  /*0400*/  @P2 IADD3 R14, PT, PT, R14, 0x1, RZ ;  /* 0x000000010e0e2810 */ /* 0x000fc80007ffe0ff */
[----:B------:R-:W-:Y:S02]  /*0410*/  @!P3 IADD3 R14, PT, PT, -R14, RZ, RZ ;  /* 0x000000ff0e0eb210 */ /* 0x000fe40007ffe1ff */
[----:B------:R-:W-:-:S04]  /*0420*/  @!P4 LOP3.LUT R14, RZ, R0, RZ, 0x33, !PT ;  /* 0x00000000ff0ec212 */ /* 0x000fc800078e33ff */
[----:B------:R-:W-:-:S13]  /*0430*/  ISETP.GE.AND P2, PT, R14, R5, PT ;  /* 0x000000050e00720c */ /* 0x000fda0003f46270 */
[----:B------:R-:W-:Y:S05]  /*0440*/  @P2 EXIT ;  /* 0x000000000000294d */ /* 0x000fea0003800000 */
[----:B------:R-:W-:Y:S02]  /*0450*/  IABS R11, R7 ;  /* 0x00000007000b7213 */ /* 0x000fe40000000000 */
[----:B------:R-:W-:Y:S02]  /*0460*/  ISETP.GE.U32.AND P2, PT, R9, R2, PT ;  /* 0x000000020900720c */ /* 0x000fe40003f46070 */
[----:B------:R-:W0:Y:S01]  /*0470*/  I2F.RP R0, R11 ;  /* 0x0000000b00007306 */ /* 0x000e220000209400 */
[----:B------:R-:W-:Y:S02]  /*0480*/  LOP3.LUT R4, R3, R4, RZ, 0x3c, !PT ;  /* 0x0000000403047212 */ /* 0x000fe400078e3cff */
[----:B------:R-:W-:Y:S02]  /*0490*/  @!P1 IADD3 R8, PT, PT, R8, 0x1, RZ ;  /* 0x0000000108089810 */ /* 0x000fe40007ffe0ff */
[----:B------:R-:W-:Y:S02]  /*04a0*/  ISETP.GE.AND P3, PT, R4, RZ, PT ;  /* 0x000000ff0400720c */ /* 0x000fe40003f66270 */
[----:B------:R-:W-:-:S04]  /*04b0*/  MOV R4, RZ ;  /* 0x000000ff00047202 */ /* 0x000fc80000000f00 */
[----:B------:R-:W-:Y:S01]  /*04c0*/  @P2 IADD3 R8, PT, PT, R8, 0x1, RZ ;  /* 0x0000000108082810 */ /* 0x000fe20007ffe0ff */
[----:B0-----:R-:W0:Y:S06]  /*04d0*/  MUFU.RCP R0, R0 ;  /* 0x0000000000007308 */ /* 0x001e2c0000001000 */
[----:B------:R-:W-:-:S04]  /*04e0*/  @!P3 IADD3 R8, PT, PT, -R8, RZ, RZ ;  /* 0x000000ff0808b210 */ /* 0x000fc80007ffe1ff */
[----:B------:R-:W-:-:S04]  /*04f0*/  SEL R6, R6, R8, !P0 ;  /* 0x0000000806067207 */ /* 0x000fc80004000000 */
[----:B------:R-:W-:Y:S02]  /*0500*/  ISETP.GE.AND P2, PT, R6, RZ, PT ;  /* 0x000000ff0600720c */ /* 0x000fe40003f46270 */
[----:B0-----:R-:W-:-:S06]  /*0510*/  IADD3 R5, PT, PT, R0, 0xffffffe, RZ ;  /* 0x0ffffffe00057810 */ /* 0x001fcc0007ffe0ff */
[----:B------:R-:W0:Y:S02]  /*0520*/  F2I.FTZ.U32.TRUNC.NTZ R5, R5 ;  /* 0x0000000500057305 */ /* 0x000e24000021f000 */
[----:B0-----:R-:W-:-:S05]  /*0530*/  IADD3 R0, PT, PT, RZ, -R5, RZ ;  /* 0x80000005ff007210 */ /* 0x001fca0007ffe0ff */
[----:B------:R-:W-:Y:S01]  /*0540*/  IMAD R9, R0, R11, RZ ;  /* 0x0000000b00097224 */ /* 0x000fe200078e02ff */
[----:B------:R-:W-:-:S03]  /*0550*/  IABS R0, R6 ;  /* 0x0000000600007213 */ /* 0x000fc60000000000 */
[----:B------:R-:W-:Y:S01]  /*0560*/  IMAD.HI.U32 R4, R5, R9, R4 ;  /* 0x0000000905047227 */ /* 0x000fe200078e0004 */
[----:B------:R-:W-:-:S05]  /*0570*/  IADD3 R5, PT, PT, R7, -0x1, RZ ;  /* 0xffffffff07057810 */ /* 0x000fca0007ffe0ff */
[----:B------:R-:W-:-:S05]  /*0580*/  IMAD.HI.U32 R4, R4, R0, RZ ;  /* 0x0000000004047227 */ /* 0x000fca00078e00ff */
[----:B------:R-:W-:-:S05]  /*0590*/  IADD3 R4, PT, PT, -R4, RZ, RZ ;  /* 0x000000ff04047210 */ /* 0x000fca0007ffe1ff */
[----:B------:R-:W-:-:S05]  /*05a0*/  IMAD R0, R11, R4, R0 ;  /* 0x000000040b007224 */ /* 0x000fca00078e0200 */
[----:B------:R-:W-:-:S13]  /*05b0*/  ISETP.GT.U32.AND P0, PT, R11, R0, PT ;  /* 0x000000000b00720c */ /* 0x000fda0003f04070 */
[----:B------:R-:W-:Y:S02]  /*05c0*/  @!P0 IADD3 R0, PT, PT, R0, -R11, RZ ;  /* 0x8000000b00008210 */ /* 0x000fe40007ffe0ff */
[----:B------:R-:W-:Y:S02]  /*05d0*/  ISETP.NE.AND P0, PT, R7, RZ, PT ;  /* 0x000000ff0700720c */ /* 0x000fe40003f05270 */
[----:B------:R-:W-:-:S13]  /*05e0*/  ISETP.GT.U32.AND P1, PT, R11, R0, PT ;  /* 0x000000000b00720c */ /* 0x000fda0003f24070 */
[----:B------:R-:W-:-:S04]  /*05f0*/  @!P1 IADD3 R0, PT, PT, R0, -R11, RZ ;  /* 0x8000000b00009210 */ /* 0x000fc80007ffe0ff */
[----:B------:R-:W-:Y:S02]  /*0600*/  @!P2 IADD3 R0, PT, PT, -R0, RZ, RZ ;  /* 0x000000ff0000a210 */ /* 0x000fe40007ffe1ff */
[----:B------:R-:W-:-:S04]  /*0610*/  @!P0 LOP3.LUT R0, RZ, R7, RZ, 0x33, !PT ;  /* 0x00000007ff008212 */ /* 0x000fc800078e33ff */
[----:B------:R-:W-:-:S13]  /*0620*/  ISETP.NE.AND P0, PT, R0, R5, PT ;  /* 0x000000050000720c */ /* 0x000fda0003f05270 */
[----:B------:R-:W-:Y:S05]  /*0630*/  @!P0 EXIT ;  /* 0x000000000000894d */ /* 0x000fea0003800000 */
[----:B------:R-:W0:Y:S01]  /*0640*/  LDC.64 R12, c[0x0][0x3b0] ;  /* 0x0000ec00ff0c7b82 */ /* 0x000e220000000a00 */
[----:B------:R-:W1:Y:S01]  /*0650*/  LDCU.64 UR4, c[0x0][0x358] ;  /* 0x00006b00ff0477ac */ /* 0x000e620008000a00 */
[----:B------:R-:W2:Y:S06]  /*0660*/  LDCU UR6, c[0x0][0x428] ;  /* 0x00008500ff0677ac */ /* 0x000eac0008000800 */
[----:B------:R-:W3:Y:S08]  /*0670*/  LDC.64 R10, c[0x0][0x380] ;  /* 0x0000e000ff0a7b82 */ /* 0x000ef00000000a00 */
[----:B------:R-:W4:Y:S08]  /*0680*/  LDC.64 R16, c[0x0][0x398] ;  /* 0x0000e600ff107b82 */ /* 0x000f300000000a00 */
[----:B------:R-:W5:Y:S01]  /*0690*/  LDC.64 R18, c[0x0][0x3c8] ;  /* 0x0000f200ff127b82 */ /* 0x000f620000000a00 */
[----:B0-----:R-:W-:-:S06]  /*06a0*/  IMAD.WIDE R12, R3, 0x4, R12 ;  /* 0x00000004030c7825 */ /* 0x001fcc00078e020c */
[----:B-1----:R-:W2:Y:S01]  /*06b0*/  LDG.E R12, desc[UR4][R12.64] ;  /* 0x000000040c0c7981 */ /* 0x002ea2000c1e1900 */
[----:B------:R-:W0:Y:S01]  /*06c0*/  LDC.64 R4, c[0x0][0x3e0] ;  /* 0x0000f800ff047b82 */ /* 0x000e220000000a00 */
[----:B---3--:R-:W-:-:S05]  /*06d0*/  IMAD.WIDE R10, R3, 0x4, R10 ;  /* 0x00000004030a7825 */ /* 0x008fca00078e020a */
[----:B------:R1:W2:Y:S02]  /*06e0*/  LDG.E R0, desc[UR4][R10.64] ;  /* 0x000000040a007981 */ /* 0x0002a4000c1e1900 */
[----:B------:R-:W3:Y:S08]  /*06f0*/  LDC.64 R6, c[0x0][0x3e8] ;  /* 0x0000fa00ff067b82 */ /* 0x000ef00000000a00 */
[----:B------:R-:W3:Y:S01]  /*0700*/  LDC.64 R8, c[0x0][0x438] ;  /* 0x00010e00ff087b82 */ /* 0x000ee20000000a00 */
[----:B----4-:R-:W-:-:S04]  /*0710*/  IMAD.WIDE R16, R3, 0x4, R16 ;  /* 0x0000000403107825 */ /* 0x010fc800078e0210 */
[C---:B-----5:R-:W-:Y:S02]  /*0720*/  IMAD.WIDE R18, R3.reuse, 0x4, R18 ;  /* 0x0000000403127825 */ /* 0x060fe400078e0212 */
[----:B------:R-:W4:Y:S01]  /*0730*/  LDG.E R16, desc[UR4][R16.64] ;  /* 0x0000000410107981 */ /* 0x000f22000c1e1900 */
[----:B-1----:R-:W1:Y:S01]  /*0740*/  LDC.64 R10, c[0x0][0x3f0] ;  /* 0x0000fc00ff0a7b82 */ /* 0x002e620000000a00 */
[C---:B0-----:R-:W-:Y:S02]  /*0750*/  IMAD.WIDE R4, R3.reuse, 0x4, R4 ;  /* 0x0000000403047825 */ /* 0x041fe400078e0204 */
[----:B------:R-:W4:Y:S04]  /*0760*/  LDG.E R18, desc[UR4][R18.64] ;  /* 0x0000000412127981 */ /* 0x000f28000c1e1900 */
[----:B------:R-:W2:Y:S01]  /*0770*/  LDG.E R21, desc[UR4][R4.64] ;  /* 0x0000000404157981 */ /* 0x000ea2000c1e1900 */
[----:B---3--:R-:W-:-:S05]  /*0780*/  IMAD.WIDE R6, R3, 0x4, R6 ;  /* 0x0000000403067825 */ /* 0x008fca00078e0206 */
[----:B------:R-:W4:Y:S01]  /*0790*/  LDG.E R23, desc[UR4][R6.64] ;  /* 0x0000000406177981 */ /* 0x000f22000c1e1900 */
[C---:B------:R-:W-:Y:S02]  /*07a0*/  IMAD.WIDE R14, R3.reuse, 0x4, R8 ;  /* 0x00000004030e7825 */ /* 0x040fe400078e0208 */
[----:B------:R-:W0:Y:S04]  /*07b0*/  LDC.64 R8, c[0x0][0x420] ;  /* 0x00010800ff087b82 */ /* 0x000e280000000a00 */
[----:B------:R-:W3:Y:S01]  /*07c0*/  LDG.E R15, desc[UR4][R14.64] ;  /* 0x000000040e0f7981 */ /* 0x000ee2000c1e1900 */
[----:B0-----:R-:W-:-:S04]  /*07d0*/  IMAD.WIDE R8, R3, 0x4, R8 ;  /* 0x0000000403087825 */ /* 0x001fc800078e0208 */
[----:B--2---:R-:W-:Y:S02]  /*07e0*/  FFMA R0, R21, R12, R0 ;  /* 0x0000000c15007223 */ /* 0x004fe40000000000 */
[----:B------:R-:W0:Y:S01]  /*07f0*/  LDC.64 R20, c[0x0][0x388] ;  /* 0x0000e200ff147b82 */ /* 0x000e220000000a00 */
[----:B----4-:R-:W-:Y:S01]  /*0800*/  FFMA R2, R23, R18, R16 ;  /* 0x0000001217027223 */ /* 0x010fe20000000010 */
[----:B---3--:R-:W-:-:S03]  /*0810*/  FADD R0, R0, R15 ;  /* 0x0000000f00007221 */ /* 0x008fc60000000000 */
[----:B------:R-:W-:Y:S01]  /*0820*/  FADD R2, -R15, R2 ;  /* 0x000000020f027221 */ /* 0x000fe20000000100 */
[----:B-1----:R-:W-:Y:S02]  /*0830*/  IMAD.WIDE R18, R3, 0x4, R10 ;  /* 0x0000000403127825 */ /* 0x002fe400078e020a */
[----:B------:R-:W1:Y:S02]  /*0840*/  LDC.64 R22, c[0x0][0x3b8] ;  /* 0x0000ee00ff167b82 */ /* 0x000e640000000a00 */
[----:B------:R-:W-:Y:S01]  /*0850*/  FMUL R13, R0, UR6 ;  /* 0x00000006000d7c20 */ /* 0x000fe20008400000 */
[----:B------:R-:W-:-:S04]  /*0860*/  FMUL R0, R2, UR6 ;  /* 0x0000000602007c20 */ /* 0x000fc80008400000 */
[----:B------:R-:W-:Y:S01]  /*0870*/  FADD R25, |R13|, |R0| ;  /* 0x400000000d197221 */ /* 0x000fe20000000200 */
[----:B------:R-:W2:Y:S04]  /*0880*/  LDC.64 R10, c[0x0][0x408] ;  /* 0x00010200ff0a7b82 */ /* 0x000ea80000000a00 */
[----:B------:R-:W-:Y:S04]  /*0890*/  STG.E desc[UR4][R8.64], R25 ;  /* 0x0000001908007986 */ /* 0x000fe8000c101904 */
[----:B------:R-:W3:Y:S01]  /*08a0*/  LDG.E R2, desc[UR4][R18.64] ;  /* 0x0000000412027981 */ /* 0x000ee2000c1e1900 */
[----:B------:R-:W4:Y:S08]  /*08b0*/  LDC.64 R16, c[0x0][0x3a0] ;  /* 0x0000e800ff107b82 */ /* 0x000f300000000a00 */
[----:B------:R-:W5:Y:S01]  /*08c0*/  LDC.64 R14, c[0x0][0x3d0] ;  /* 0x0000f400ff0e7b82 */ /* 0x000f620000000a00 */
[----:B--2---:R-:W-:-:S04]  /*08d0*/  IMAD.WIDE R10, R3, 0x4, R10 ;  /* 0x00000004030a7825 */ /* 0x004fc800078e020a */
[----:B---3--:R-:W-:-:S03]  /*08e0*/  FADD R27, -R13, R2 ;  /* 0x000000020d1b7221 */ /* 0x008fc60000000100 */
[----:B------:R-:W2:Y:S02]  /*08f0*/  LDC.64 R12, c[0x0][0x440] ;  /* 0x00011000ff0c7b82 */ /* 0x000ea40000000a00 */
[----:B------:R5:W-:Y:S04]  /*0900*/  STG.E desc[UR4][R18.64], R27 ;  /* 0x0000001b12007986 */ /* 0x000be8000c101904 */
[----:B------:R-:W3:Y:S01]  /*0910*/  LDG.E R29, desc[UR4][R10.64] ;  /* 0x000000040a1d7981 */ /* 0x000ee2000c1e1900 */
[----:B0-----:R-:W-:-:S04]  /*0920*/  IMAD.WIDE R20, R3, 0x4, R20 ;  /* 0x0000000403147825 */ /* 0x001fc800078e0214 */
[----:B-1----:R-:W-:-:S04]  /*0930*/  IMAD.WIDE R22, R3, 0x4, R22 ;  /* 0x0000000403167825 */ /* 0x002fc800078e0216 */
[----:B----4-:R-:W-:-:S04]  /*0940*/  IMAD.WIDE R16, R3, 0x4, R16 ;  /* 0x0000000403107825 */ /* 0x010fc800078e0210 */
[----:B-----5:R-:W-:-:S04]  /*0950*/  IMAD.WIDE R18, R3, 0x4, R14 ;  /* 0x0000000403127825 */ /* 0x020fc800078e020e */
[----:B--2---:R-:W-:Y:S02]  /*0960*/  IMAD.WIDE R14, R3, 0x4, R12 ;  /* 0x00000004030e7825 */ /* 0x004fe400078e020c */
[----:B------:R-:W0:Y:S02]  /*0970*/  LDC.64 R12, c[0x0][0x3f8] ;  /* 0x0000fe00ff0c7b82 */ /* 0x000e240000000a00 */
[----:B---3--:R-:W-:-:S05]  /*0980*/  FADD R29, -R0, R29 ;  /* 0x0000001d001d7221 */ /* 0x008fca0000000100 */
[----:B------:R1:W-:Y:S04]  /*0990*/  STG.E desc[UR4][R10.64], R29 ;  /* 0x0000001d0a007986 */ /* 0x0003e8000c101904 */
[----:B------:R-:W2:Y:S04]  /*09a0*/  LDG.E R20, desc[UR4][R20.64] ;  /* 0x0000000414147981 */ /* 0x000ea8000c1e1900 */
[----:B------:R-:W2:Y:S04]  /*09b0*/  LDG.E R22, desc[UR4][R22.64] ;  /* 0x0000000416167981 */ /* 0x000ea8000c1e1900 */
[----:B------:R-:W3:Y:S04]  /*09c0*/  LDG.E R16, desc[UR4][R16.64] ;  /* 0x0000000410107981 */ /* 0x000ee8000c1e1900 */
[----:B------:R-:W3:Y:S04]  /*09d0*/  LDG.E R18, desc[UR4][R18.64] ;  /* 0x0000000412127981 */ /* 0x000ee8000c1e1900 */
[----:B------:R-:W2:Y:S04]  /*09e0*/  LDG.E R25, desc[UR4][R4.64] ;  /* 0x0000000404197981 */ /* 0x000ea8000c1e1900 */
[----:B------:R-:W3:Y:S04]  /*09f0*/  LDG.E R27, desc[UR4][R6.64] ;  /* 0x00000004061b7981 */ /* 0x000ee8000c1e1900 */
[----:B------:R-:W4:Y:S04]  /*0a00*/  LDG.E R14, desc[UR4][R14.64] ;  /* 0x000000040e0e7981 */ /* 0x000f28000c1e1900 */
[----:B------:R-:W1:Y:S01]  /*0a10*/  LDG.E R24, desc[UR4][R8.64] ;  /* 0x0000000408187981 */ /* 0x000e62000c1e1900 */
[----:B--2---:R-:W-:-:S02]  /*0a20*/  FFMA R25, R25, R22, R20 ;  /* 0x0000001619197223 */ /* 0x004fc40000000014 */
[----:B------:R-:W2:Y:S01]  /*0a30*/  LDC.64 R22, c[0x0][0x390] ;  /* 0x0000e400ff167b82 */ /* 0x000ea20000000a00 */
[----:B---3--:R-:W-:Y:S01]  /*0a40*/  FFMA R27, R27, R18, R16 ;  /* 0x000000121b1b7223 */ /* 0x008fe20000000010 */
[----:B----4-:R-:W-:-:S03]  /*0a50*/  FADD R25, R25, R14 ;  /* 0x0000000e19197221 */ /* 0x010fc60000000000 */
[----:B------:R-:W-:Y:S01]  /*0a60*/  FADD R0, -R14, R27 ;  /* 0x0000001b0e007221 */ /* 0x000fe20000000100 */
[----:B0-----:R-:W-:Y:S02]  /*0a70*/  IMAD.WIDE R20, R3, 0x4, R12 ;  /* 0x0000000403147825 */ /* 0x001fe400078e020c */
[----:B------:R-:W0:Y:S02]  /*0a80*/  LDC.64 R18, c[0x0][0x410] ;  /* 0x00010400ff127b82 */ /* 0x000e240000000a00 */
[----:B------:R-:W-:Y:S01]  /*0a90*/  FMUL R25, R25, UR6 ;  /* 0x0000000619197c20 */ /* 0x000fe20008400000 */
[----:B------:R-:W-:-:S04]  /*0aa0*/  FMUL R0, R0, UR6 ;  /* 0x0000000600007c20 */ /* 0x000fc80008400000 */
[----:B------:R-:W-:Y:S01]  /*0ab0*/  FADD R2, |R25|, |R0| ;  /* 0x4000000019027221 */ /* 0x000fe20000000200 */
[----:B------:R-:W3:Y:S03]  /*0ac0*/  LDC.64 R16, c[0x0][0x3c0] ;  /* 0x0000f000ff107b82 */ /* 0x000ee60000000a00 */
[----:B-1----:R-:W-:-:S05]  /*0ad0*/  FADD R11, R2, R24 ;  /* 0x00000018020b7221 */ /* 0x002fca0000000000 */
[----:B------:R1:W-:Y:S01]  /*0ae0*/  STG.E desc[UR4][R8.64], R11 ;  /* 0x0000000b08007986 */ /* 0x0003e2000c101904 */
[----:B------:R-:W4:Y:S03]  /*0af0*/  LDC.64 R14, c[0x0][0x3a8] ;  /* 0x0000ea00ff0e7b82 */ /* 0x000f260000000a00 */
[----:B------:R-:W5:Y:S01]  /*0b00*/  LDG.E R2, desc[UR4][R20.64] ;  /* 0x0000000414027981 */ /* 0x000f62000c1e1900 */
[----:B0-----:R-:W-:-:S04]  /*0b10*/  IMAD.WIDE R18, R3, 0x4, R18 ;  /* 0x0000000403127825 */ /* 0x001fc800078e0212 */
[----:B------:R-:W0:Y:S08]  /*0b20*/  LDC.64 R12, c[0x0][0x3d8] ;  /* 0x0000f600ff0c7b82 */ /* 0x000e300000000a00 */
[----:B-1----:R-:W1:Y:S01]  /*0b30*/  LDC.64 R10, c[0x0][0x448] ;  /* 0x00011200ff0a7b82 */ /* 0x002e620000000a00 */
[----:B-----5:R-:W-:-:S05]  /*0b40*/  FADD R25, -R25, R2 ;  /* 0x0000000219197221 */ /* 0x020fca0000000100 */
[----:B------:R0:W-:Y:S04]  /*0b50*/  STG.E desc[UR4][R20.64], R25 ;  /* 0x0000001914007986 */ /* 0x0001e8000c101904 */
[----:B------:R-:W5:Y:S01]  /*0b60*/  LDG.E R27, desc[UR4][R18.64] ;  /* 0x00000004121b7981 */ /* 0x000f62000c1e1900 */
[----:B--2---:R-:W-:-:S04]  /*0b70*/  IMAD.WIDE R22, R3, 0x4, R22 ;  /* 0x0000000403167825 */ /* 0x004fc800078e0216 */
[----:B---3--:R-:W-:-:S04]  /*0b80*/  IMAD.WIDE R16, R3, 0x4, R16 ;  /* 0x0000000403107825 */ /* 0x008fc800078e0210 */
[----:B----4-:R-:W-:-:S04]  /*0b90*/  IMAD.WIDE R14, R3, 0x4, R14 ;  /* 0x00000004030e7825 */ /* 0x010fc800078e020e */
[----:B0-----:R-:W-:-:S04]  /*0ba0*/  IMAD.WIDE R20, R3, 0x4, R12 ;  /* 0x0000000403147825 */ /* 0x001fc800078e020c */
[----:B-1----:R-:W-:Y:S02]  /*0bb0*/  IMAD.WIDE R12, R3, 0x4, R10 ;  /* 0x00000004030c7825 */ /* 0x002fe400078e020a */
[----:B------:R-:W0:Y:S02]  /*0bc0*/  LDC.64 R10, c[0x0][0x400] ;  /* 0x00010000ff0a7b82 */ /* 0x000e240000000a00 */
[----:B-----5:R-:W-:-:S05]  /*0bd0*/  FADD R27, -R0, R27 ;  /* 0x0000001b001b7221 */ /* 0x020fca0000000100 */
[----:B------:R-:W-:Y:S04]  /*0be0*/  STG.E desc[UR4][R18.64], R27 ;  /* 0x0000001b12007986 */ /* 0x000fe8000c101904 */
[----:B------:R-:W2:Y:S04]  /*0bf0*/  LDG.E R4, desc[UR4][R4.64] ;  /* 0x0000000404047981 */ /* 0x000ea8000c1e1900 */
[----:B------:R-:W3:Y:S04]  /*0c00*/  LDG.E R6, desc[UR4][R6.64] ;  /* 0x0000000406067981 */ /* 0x000ee8000c1e1900 */
[----:B------:R-:W2:Y:S04]  /*0c10*/  LDG.E R23, desc[UR4][R22.64] ;  /* 0x0000000416177981 */ /* 0x000ea8000c1e1900 */
[----:B------:R-:W2:Y:S04]  /*0c20*/  LDG.E R16, desc[UR4][R16.64] ;  /* 0x0000000410107981 */ /* 0x000ea8000c1e1900 */
[----:B------:R-:W3:Y:S04]  /*0c30*/  LDG.E R15, desc[UR4][R14.64] ;  /* 0x000000040e0f7981 */ /* 0x000ee8000c1e1900 */
[----:B------:R-:W3:Y:S04]  /*0c40*/  LDG.E R20, desc[UR4][R20.64] ;  /* 0x0000000414147981 */ /* 0x000ee8000c1e1900 */
[----:B------:R-:W4:Y:S04]  /*0c50*/  LDG.E R13, desc[UR4][R12.64] ;  /* 0x000000040c0d7981 */ /* 0x000f28000c1e1900 */
[----:B------:R-:W5:Y:S01]  /*0c60*/  LDG.E R5, desc[UR4][R8.64] ;  /* 0x0000000408057981 */ /* 0x000f62000c1e1900 */
[----:B0-----:R-:W-:-:S04]  /*0c70*/  IMAD.WIDE R10, R3, 0x4, R10 ;  /* 0x00000004030a7825 */ /* 0x001fc800078e020a */
[----:B--2---:R-:W-:Y:S01]  /*0c80*/  FFMA R4, R4, R16, R23 ;  /* 0x0000001004047223 */ /* 0x004fe20000000017 */
[----:B---3--:R-:W-:-:S03]  /*0c90*/  FFMA R6, R6, R20, R15 ;  /* 0x0000001406067223 */ /* 0x008fc6000000000f */
[----:B----4-:R-:W-:Y:S01]  /*0ca0*/  FADD R4, R4, R13 ;  /* 0x0000000d04047221 */ /* 0x010fe20000000000 */
[----:B------:R-:W-:-:S03]  /*0cb0*/  FADD R6, -R13, R6 ;  /* 0x000000060d067221 */ /* 0x000fc60000000100 */
[----:B------:R-:W-:Y:S01]  /*0cc0*/  FMUL R0, R4, UR6 ;  /* 0x0000000604007c20 */ /* 0x000fe20008400000 */
[----:B------:R-:W-:-:S04]  /*0cd0*/  FMUL R7, R6, UR6 ;  /* 0x0000000606077c20 */ /* 0x000fc80008400000 */
[----:B------:R-:W-:-:S04]  /*0ce0*/  FADD R2, |R0|, |R7| ;  /* 0x4000000700027221 */ /* 0x000fc80000000200 */
[----:B-----5:R-:W-:Y:S02]  /*0cf0*/  FADD R15, R2, R5 ;  /* 0x00000005020f7221 */ /* 0x020fe40000000000 */
[----:B------:R-:W0:Y:S03]  /*0d00*/  LDC.64 R4, c[0x0][0x418] ;  /* 0x00010600ff047b82 */ /* 0x000e260000000a00 */
[----:B------:R-:W-:Y:S04]  /*0d10*/  STG.E desc[UR4][R8.64], R15 ;  /* 0x0000000f08007986 */ /* 0x000fe8000c101904 */
[----:B------:R-:W2:Y:S01]  /*0d20*/  LDG.E R13, desc[UR4][R10.64] ;  /* 0x000000040a0d7981 */ /* 0x000ea2000c1e1900 */
[----:B0-----:R-:W-:-:S04]  /*0d30*/  IMAD.WIDE R2, R3, 0x4, R4 ;  /* 0x0000000403027825 */ /* 0x001fc800078e0204 */
[----:B--2---:R-:W-:-:S05]  /*0d40*/  FADD R13, -R0, R13 ;  /* 0x0000000d000d7221 */ /* 0x004fca0000000100 */
[----:B------:R-:W-:Y:S04]  /*0d50*/  STG.E desc[UR4][R10.64], R13 ;  /* 0x0000000d0a007986 */ /* 0x000fe8000c101904 */
[----:B------:R-:W2:Y:S02]  /*0d60*/  LDG.E R0, desc[UR4][R2.64] ;  /* 0x0000000402007981 */ /* 0x000ea4000c1e1900 */
[----:B--2---:R-:W-:-:S05]  /*0d70*/  FADD R7, -R7, R0 ;  /* 0x0000000007077221 */ /* 0x004fca0000000100 */
[----:B------:R-:W-:Y:S01]  /*0d80*/  STG.E desc[UR4][R2.64], R7 ;  /* 0x0000000702007986 */ /* 0x000fe2000c101904 */
[----:B------:R-:W-:Y:S05]  /*0d90*/  EXIT ;  /* 0x000000000000794d */ /* 0x000fea0003800000 */
.L_x_0:
[----:B------:R-:W-:-:S00]  /*0da0*/  BRA `(.L_x_0) ;  /* 0xfffffffc00fc7947 */ /* 0x000fc0000383ffff */
[----:B------:R-:W-:-:S00]  /*0db0*/  NOP ;  /* 0x0000000000007918 */ /* 0x000fc00000000000 */
        /* <DEDUP_REMOVED lines=12> */
.L_x_120:


//--------------------- .text._Z6krnl_8PfS_S_S_S_S_S_S_S_S_S_S_S_S_S_S_S_S_S_S_S_S_S_S_S_S_ffiiiS_S_S_ --------------------------
	.section	.text._Z6krnl_8PfS_S_S_S_S_S_S_S_S_S_S_S_S_S_S_S_S_S_S_S_S_S_S_S_S_ffiiiS_S_S_,"ax",@progbits
	.align	128
.text._Z6krnl_8PfS_S_S_S_S_S_S_S_S_S_S_S_S_S_S_S_S_S_S_S_S_S_S_S_S_ffiiiS_S_S_:
        .type           _Z6krnl_8PfS_S_S_S_S_S_S_S_S_S_S_S_S_S_S_S_S_S_S_S_S_S_S_S_S_ffiiiS_S_S_,@function
        .size           _Z6krnl_8PfS_S_S_S_S_S_S_S_S_S_S_S_S_S_S_S_S_S_S_S_S_S_S_S_S_ffiiiS_S_S_,(.L_x_121 - _Z6krnl_8PfS_S_S_S_S_S_S_S_S_S_S_S_S_S_S_S_S_S_S_S_S_S_S_S_S_ffiiiS_S_S_)
        .other          _Z6krnl_8PfS_S_S_S_S_S_S_S_S_S_S_S_S_S_S_S_S_S_S_S_S_S_S_S_S_ffiiiS_S_S_,@"STO_CUDA_ENTRY STV_DEFAULT"
_Z6krnl_8PfS_S_S_S_S_S_S_S_S_S_S_S_S_S_S_S_S_S_S_S_S_S_S_S_S_ffiiiS_S_S_:
[----:B------:R-:W-:Y:S01]  /*0000*/  LDC R1, c[0x0][0x37c] ;  /* 0x0000df00ff017b82 */ /* 0x000fe20000000800 */
[----:B------:R-:W0:Y:S01]  /*0010*/  S2R R0, SR_CTAID.Y ;  /* 0x0000000000007919 */ /* 0x000e220000002600 */
[----:B------:R-:W1:Y:S06]  /*0020*/  LDCU UR4, c[0x0][0x360] ;  /* 0x00006c00ff0477ac */ /* 0x000e6c0008000800 */
[----:B------:R-:W2:Y:S01]  /*0030*/  LDC R7, c[0x0][0x370] ;  /* 0x0000dc00ff077b82 */ /* 0x000ea20000000800 */
[----:B------:R-:W0:Y:S01]  /*0040*/  S2R R2, SR_CTAID.Z ;  /* 0x0000000000027919 */ /* 0x000e220000002700 */
[----:B------:R-:W3:Y:S01]  /*0050*/  LDCU UR6, c[0x0][0x460] ;  /* 0x00008c00ff0677ac */ /* 0x000ee20008000800 */
[----:B------:R-:W1:Y:S05]  /*0060*/  S2R R9, SR_TID.X ;  /* 0x0000000000097919 */ /* 0x000e6a0000002100 */
[----:B------:R-:W0:Y:S08]  /*0070*/  LDC R3, c[0x0][0x374] ;  /* 0x0000dd00ff037b82 */ /* 0x000e300000000800 */
[----:B------:R-:W4:Y:S08]  /*0080*/  LDC.64 R4, c[0x0][0x458] ;  /* 0x00011600ff047b82 */ /* 0x000f300000000a00 */
[----:B------:R-:W2:Y:S01]  /*0090*/  S2UR UR5, SR_CTAID.X ;  /* 0x00000000000579c3 */ /* 0x000ea20000002500 */
[----:B0-----:R-:W-:-:S02]  /*00a0*/  IMAD R0, R3, R2, R0 ;  /* 0x0000000203007224 */ /* 0x001fc400078e0200 */
[----:B----4-:R-:W-:Y:S02]  /*00b0*/  IMAD R3, R5, R4, RZ ;  /* 0x0000000405037224 */ /* 0x010fe400078e02ff */
[----:B--2---:R-:W-:Y:S02]  /*00c0*/  IMAD R0, R0, R7, UR5 ;  /* 0x0000000500007e24 */ /* 0x004fe4000f8e0207 */
[----:B---3--:R-:W-:Y:S02]  /*00d0*/  IMAD R7, R3, UR6, RZ ;  /* 0x0000000603077c24 */ /* 0x008fe4000f8e02ff */
[----:B-1----:R-:W-:-:S05]  /*00e0*/  IMAD R2, R0, UR4, R9 ;  /* 0x0000000400027c24 */ /* 0x002fca000f8e0209 */
[----:B------:R-:W-:-:S13]  /*00f0*/  ISETP.GE.AND P0, PT, R2, R7, PT ;  /* 0x000000070200720c */ /* 0x000fda0003f06270 */
[----:B------:R-:W-:Y:S05]  /*0100*/  @P0 EXIT ;  /* 0x000000000000094d */ /* 0x000fea0003800000 */
[----:B------:R-:W-:Y:S01]  /*0110*/  IABS R0, R5 ;  /* 0x0000000500007213 */ /* 0x000fe20000000000 */
[----:B------:R-:W-:Y:S01]  /*0120*/  HFMA2 R6, -RZ, RZ, 0, 0 ;  /* 0x00000000ff067431 */ /* 0x000fe200000001ff */
[----:B------:R-:W-:Y:S02]  /*0130*/  IABS R11, R2 ;  /* 0x00000002000b7213 */ /* 0x000fe40000000000 */
[----:B------:R-:W0:Y:S01]  /*0140*/  I2F.RP R8, R0 ;  /* 0x0000000000087306 */ /* 0x000e220000209400 */
[----:B------:R-:W-:Y:S02]  /*0150*/  ISETP.GE.AND P2, PT, R2, RZ, PT ;  /* 0x000000ff0200720c */ /* 0x000fe40003f46270 */
[----:B------:R-:W-:-:S05]  /*0160*/  IADD3 R13, PT, PT, R5, -0x1, RZ ;  /* 0xffffffff050d7810 */ /* 0x000fca0007ffe0ff */
[----:B0-----:R-:W0:Y:S02]  /*0170*/  MUFU.RCP R8, R8 ;  /* 0x0000000800087308 */ /* 0x001e240000001000 */
[----:B0-----:R-:W-:-:S06]  /*0180*/  IADD3 R7, PT, PT, R8, 0xffffffe, RZ ;  /* 0x0ffffffe08077810 */ /* 0x001fcc0007ffe0ff */
[----:B------:R-:W0:Y:S02]  /*0190*/  F2I.FTZ.U32.TRUNC.NTZ R7, R7 ;  /* 0x0000000700077305 */ /* 0x000e24000021f000 */
[----:B0-----:R-:W-:-:S04]  /*01a0*/  IMAD.MOV R9, RZ, RZ, -R7 ;  /* 0x000000ffff097224 */ /* 0x001fc800078e0a07 */
[----:B------:R-:W-:-:S04]  /*01b0*/  IMAD R9, R9, R0, RZ ;  /* 0x0000000009097224 */ /* 0x000fc800078e02ff */
[----:B------:R-:W-:Y:S01]  /*01c0*/  IMAD.HI.U32 R6, R7, R9, R6 ;  /* 0x0000000907067227 */ /* 0x000fe200078e0006 */
[----:B------:R-:W-:-:S05]  /*01d0*/  LOP3.LUT R7, RZ, R5, RZ, 0x33, !PT ;  /* 0x00000005ff077212 */ /* 0x000fca00078e33ff */
[----:B------:R-:W-:-:S04]  /*01e0*/  IMAD.HI.U32 R6, R6, R11, RZ ;  /* 0x0000000b06067227 */ /* 0x000fc800078e00ff */
[----:B------:R-:W-:-:S04]  /*01f0*/  IMAD.MOV R9, RZ, RZ, -R6 ;  /* 0x000000ffff097224 */ /* 0x000fc800078e0a06 */
[----:B------:R-:W-:-:S05]  /*0200*/  IMAD R9, R0, R9, R11 ;  /* 0x0000000900097224 */ /* 0x000fca00078e020b */
[----:B------:R-:W-:-:S13]  /*0210*/  ISETP.GT.U32.AND P1, PT, R0, R9, PT ;  /* 0x000000090000720c */ /* 0x000fda0003f24070 */
[----:B------:R-:W-:-:S04]  /*0220*/  @!P1 IADD3 R9, PT, PT, R9, -R0, RZ ;  /* 0x8000000009099210 */ /* 0x000fc80007ffe0ff */
[----:B------:R-:W-:Y:S01]  /*0230*/  ISETP.GT.U32.AND P0, PT, R0, R9, PT ;  /* 0x000000090000720c */ /* 0x000fe20003f04070 */
[----:B------:R-:W-:-:S05]  /*0240*/  IMAD.IADD R8, R9, 0x1, -R0 ;  /* 0x0000000109087824 */ /* 0x000fca00078e0a00 */
[----:B------:R-:W-:Y:S02]  /*0250*/  SEL R8, R8, R9, !P0 ;  /* 0x0000000908087207 */ /* 0x000fe40004000000 */
[----:B------:R-:W-:Y:S02]  /*0260*/  ISETP.NE.AND P0, PT, R5, RZ, PT ;  /* 0x000000ff0500720c */ /* 0x000fe40003f05270 */
[----:B------:R-:W-:-:S04]  /*0270*/  @!P2 IADD3 R8, PT, PT, -R8, RZ, RZ ;  /* 0x000000ff0808a210 */ /* 0x000fc80007ffe1ff */
[----:B------:R-:W-:-:S04]  /*0280*/  SEL R8, R7, R8, !P0 ;  /* 0x0000000807087207 */ /* 0x000fc80004000000 */
[----:B------:R-:W-:-:S13]  /*0290*/  ISETP.NE.AND P2, PT, R8, R13, PT ;  /* 0x0000000d0800720c */ /* 0x000fda0003f45270 */
[----:B------:R-:W-:Y:S05]  /*02a0*/  @!P2 EXIT ;  /* 0x000000000000a94d */ /* 0x000fea0003800000 */
[-C--:B------:R-:W-:Y:S01]  /*02b0*/  IABS R14, R3.reuse ;  /* 0x00000003000e7213 */ /* 0x080fe20000000000 */
[----:B------:R-:W-:Y:S01]  /*02c0*/  UIADD3 UR4, UPT, UPT, UR6, -0x1, URZ ;  /* 0xffffffff06047890 */ /* 0x000fe2000fffe0ff */
[-C--:B------:R-:W-:Y:S02]  /*02d0*/  IABS R16, R3.reuse ;  /* 0x0000000300107213 */ /* 0x080fe40000000000 */
[----:B------:R-:W0:Y:S08]  /*02e0*/  I2F.RP R8, R14 ;  /* 0x0000000e00087306 */ /* 0x000e300000209400 */
[----:B0-----:R-:W0:Y:S02]  /*02f0*/  MUFU.RCP R8, R8 ;  /* 0x0000000800087308 */ /* 0x001e240000001000 */
[----:B0-----:R-:W-:Y:S01]  /*0300*/  VIADD R12, R8, 0xffffffe ;  /* 0x0ffffffe080c7836 */ /* 0x001fe20000000000 */
[----:B------:R-:W-:-:S05]  /*0310*/  LOP3.LUT R8, R2, R3, RZ, 0x3c, !PT ;  /* 0x0000000302087212 */ /* 0x000fca00078e3cff */
[----:B------:R0:W1:Y:S01]  /*0320*/  F2I.FTZ.U32.TRUNC.NTZ R13, R12 ;  /* 0x0000000c000d7305 */ /* 0x000062000021f000 */
[----:B------:R-:W-:Y:S02]  /*0330*/  ISETP.GE.AND P3, PT, R8, RZ, PT ;  /* 0x000000ff0800720c */ /* 0x000fe40003f66270 */
[----:B0-----:R-:W-:Y:S02]  /*0340*/  MOV R12, RZ ;  /* 0x000000ff000c7202 */ /* 0x001fe40000000f00 */
[----:B-1----:R-:W-:-:S05]  /*0350*/  IADD3 R15, PT, PT, RZ, -R13, RZ ;  /* 0x8000000dff0f7210 */ /* 0x002fca0007ffe0ff */
[----:B------:R-:W-:-:S04]  /*0360*/  IMAD R15, R15, R14, RZ ;  /* 0x0000000e0f0f7224 */ /* 0x000fc800078e02ff */
[----:B------:R-:W-:-:S04]  /*0370*/  IMAD.HI.U32 R10, R13, R15, R12 ;  /* 0x0000000f0d0a7227 */ /* 0x000fc800078e000c */
[----:B------:R-:W-:Y:S02]  /*0380*/  IMAD.MOV R13, RZ, RZ, -R16 ;  /* 0x000000ffff0d7224 */ /* 0x000fe400078e0a10 */
[----:B------:R-:W-:-:S04]  /*0390*/  IMAD.HI.U32 R10, R10, R11, RZ ;  /* 0x0000000b0a0a7227 */ /* 0x000fc800078e00ff */
[----:B------:R-:W-:-:S05]  /*03a0*/  IMAD R11, R10, R13, R11 ;  /* 0x0000000d0a0b7224 */ /* 0x000fca00078e020b */
[----:B------:R-:W-:-:S13]  /*03b0*/  ISETP.GT.U32.AND P4, PT, R14, R11, PT ;  /* 0x0000000b0e00720c */ /* 0x000fda0003f84070 */
[-C--:B------:R-:W-:Y:S02]  /*03c0*/  @!P4 IADD3 R11, PT, PT, R11, -R14.reuse, RZ ;  /* 0x8000000e0b0bc210 */ /* 0x080fe40007ffe0ff */
[----:B------:R-:W-:Y:S02]  /*03d0*/  @!P4 IADD3 R10, PT, PT, R10, 0x1, RZ ;  /* 0x000000010a0ac810 */ /* 0x000fe40007ffe0ff */
[----:B------:R-:W-:Y:S02]  /*03e0*/  ISETP.GE.U32.AND P2, PT, R11, R14, PT ;  /* 0x0000000e0b00720c */ /* 0x000fe40003f46070 */
[----:B------:R-:W-:-:S11]  /*03f0*/  ISETP.NE.AND P4, PT, R3, RZ, PT ;  /* 0x000000ff0300720c */ /* 0x000fd60003f85270 */
[----:B------:R-:W-:-:S05]  /*0400*/  @P2 VIADD R10, R10, 0x1 ;  /* 0x000000010a0a2836 */ /* 0x000fca0000000000 */
[----:B------:R-:W-:Y:S02]  /*0410*/  @!P3 IADD3 R10, PT, PT, -R10, RZ, RZ ;  /* 0x000000ff0a0ab210 */ /* 0x000fe40007ffe1ff */
[----:B------:R-:W-:-:S04]  /*0420*/  @!P4 LOP3.LUT R10, RZ, R3, RZ, 0x33, !PT ;  /* 0x00000003ff0ac212 */ /* 0x000fc800078e33ff */
[----:B------:R-:W-:-:S13]  /*0430*/  ISETP.GE.AND P2, PT, R10, UR4, PT ;  /* 0x000000040a007c0c */ /* 0x000fda000bf46270 */
[----:B------:R-:W-:Y:S05]  /*0440*/  @P2 EXIT ;  /* 0x000000000000294d */ /* 0x000fea0003800000 */
[----:B------:R-:W-:Y:S01]  /*0450*/  IABS R11, R4 ;  /* 0x00000004000b7213 */ /* 0x000fe20000000000 */
[----:B------:R-:W-:Y:S01]  /*0460*/  @!P1 VIADD R6, R6, 0x1 ;  /* 0x0000000106069836 */ /* 0x000fe20000000000 */
[----:B------:R-:W-:Y:S02]  /*0470*/  ISETP.GE.U32.AND P2, PT, R9, R0, PT ;  /* 0x000000000900720c */ /* 0x000fe40003f46070 */
[----:B------:R-:W0:Y:S01]  /*0480*/  I2F.RP R3, R11 ;  /* 0x0000000b00037306 */ /* 0x000e220000209400 */
[----:B------:R-:W-:-:S04]  /*0490*/  LOP3.LUT R5, R2, R5, RZ, 0x3c, !PT ;  /* 0x0000000502057212 */ /* 0x000fc800078e3cff */
[----:B------:R-:W-:-:S06]  /*04a0*/  ISETP.GE.AND P3, PT, R5, RZ, PT ;  /* 0x000000ff0500720c */ /* 0x000fcc0003f66270 */
[----:B------:R-:W-:Y:S01]  /*04b0*/  @P2 IADD3 R6, PT, PT, R6, 0x1, RZ ;  /* 0x0000000106062810 */ /* 0x000fe20007ffe0ff */
[----:B0-----:R-:W0:Y:S06]  /*04c0*/  MUFU.RCP R3, R3 ;  /* 0x0000000300037308 */ /* 0x001e2c0000001000 */
[----:B------:R-:W-:-:S05]  /*04d0*/  @!P3 IMAD.MOV R6, RZ, RZ, -R6 ;  /* 0x000000ffff06b224 */ /* 0x000fca00078e0a06 */
[----:B------:R-:W-:-:S04]  /*04e0*/  SEL R6, R7, R6, !P0 ;  /* 0x0000000607067207 */ /* 0x000fc80004000000 */
[----:B------:R-:W-:Y:S02]  /*04f0*/  ISETP.GE.AND P2, PT, R6, RZ, PT ;  /* 0x000000ff0600720c */ /* 0x000fe40003f46270 */
[----:B0-----:R-:W-:-:S04]  /*0500*/  IADD3 R8, PT, PT, R3, 0xffffffe, RZ ;  /* 0x0ffffffe03087810 */ /* 0x001fc80007ffe0ff */
[----:B------:R0:W1:Y:S02]  /*0510*/  F2I.FTZ.U32.TRUNC.NTZ R9, R8 ;  /* 0x0000000800097305 */ /* 0x000064000021f000 */
[----:B0-----:R-:W-:Y:S02]  /*0520*/  MOV R8, RZ ;  /* 0x000000ff00087202 */ /* 0x001fe40000000f00 */
[----:B-1----:R-:W-:-:S05]  /*0530*/  IADD3 R0, PT, PT, RZ, -R9, RZ ;  /* 0x80000009ff007210 */ /* 0x002fca0007ffe0ff */
[----:B------:R-:W-:Y:S01]  /*0540*/  IMAD R3, R0, R11, RZ ;  /* 0x0000000b00037224 */ /* 0x000fe200078e02ff */
[----:B------:R-:W-:-:S03]  /*0550*/  IABS R0, R6 ;  /* 0x0000000600007213 */ /* 0x000fc60000000000 */
[----:B------:R-:W-:-:S04]  /*0560*/  IMAD.HI.U32 R8, R9, R3, R8 ;  /* 0x0000000309087227 */ /* 0x000fc800078e0008 */
[----:B------:R-:W-:Y:S02]  /*0570*/  VIADD R3, R4, 0xffffffff ;  /* 0xffffffff04037836 */ /* 0x000fe40000000000 */
[----:B------:R-:W-:-:S05]  /*0580*/  IMAD.HI.U32 R8, R8, R0, RZ ;  /* 0x0000000008087227 */ /* 0x000fca00078e00ff */
[----:B------:R-:W-:-:S05]  /*0590*/  IADD3 R8, PT, PT, -R8, RZ, RZ ;  /* 0x000000ff08087210 */ /* 0x000fca0007ffe1ff */
[----:B------:R-:W-:-:S05]  /*05a0*/  IMAD R0, R11, R8, R0 ;  /* 0x000000080b007224 */ /* 0x000fca00078e0200 */
[----:B------:R-:W-:-:S13]  /*05b0*/  ISETP.GT.U32.AND P0, PT, R11, R0, PT ;  /* 0x000000000b00720c */ /* 0x000fda0003f04070 */
[----:B------:R-:W-:Y:S01]  /*05c0*/  @!P0 IMAD.IADD R0, R0, 0x1, -R11 ;  /* 0x0000000100008824 */ /* 0x000fe200078e0a0b */
[----:B------:R-:W-:-:S04]  /*05d0*/  ISETP.NE.AND P0, PT, R4, RZ, PT ;  /* 0x000000ff0400720c */ /* 0x000fc80003f05270 */
[----:B------:R-:W-:-:S13]  /*05e0*/  ISETP.GT.U32.AND P1, PT, R11, R0, PT ;  /* 0x000000000b00720c */ /* 0x000fda0003f24070 */
[----:B------:R-:W-:-:S04]  /*05f0*/  @!P1 IADD3 R0, PT, PT, R0, -R11, RZ ;  /* 0x8000000b00009210 */ /* 0x000fc80007ffe0ff */
[----:B------:R-:W-:Y:S02]  /*0600*/  @!P2 IADD3 R0, PT, PT, -R0, RZ, RZ ;  /* 0x000000ff0000a210 */ /* 0x000fe40007ffe1ff */
[----:B------:R-:W-:-:S04]  /*0610*/  @!P0 LOP3.LUT R0, RZ, R4, RZ, 0x33, !PT ;  /* 0x00000004ff008212 */ /* 0x000fc800078e33ff */
[----:B------:R-:W-:-:S13]  /*0620*/  ISETP.NE.AND P0, PT, R0, R3, PT ;  /* 0x000000030000720c */ /* 0x000fda0003f05270 */
[----:B------:R-:W-:Y:S05]  /*0630*/  @!P0 EXIT ;  /* 0x000000000000894d */ /* 0x000fea0003800000 */
[----:B------:R-:W0:Y:S01]  /*0640*/  LDC.64 R24, c[0x0][0x3d8] ;  /* 0x0000f600ff187b82 */ /* 0x000e220000000a00 */
[----:B------:R-:W1:Y:S07]  /*0650*/  LDCU.64 UR4, c[0x0][0x358] ;  /* 0x00006b00ff0477ac */ /* 0x000e6e0008000a00 */
[----:B------:R-:W2:Y:S08]  /*0660*/  LDC.64 R26, c[0x0][0x408] ;  /* 0x00010200ff1a7b82 */ /* 0x000eb00000000a00 */
[----:B------:R-:W3:Y:S08]  /*0670*/  LDC.64 R4, c[0x0][0x3b8] ;  /* 0x0000ee00ff047b82 */ /* 0x000ef00000000a00 */
[----:B------:R-:W4:Y:S01]  /*0680*/  LDC.64 R18, c[0x0][0x3f0] ;  /* 0x0000fc00ff127b82 */ /* 0x000f220000000a00 */
[----:B0-----:R-:W-:-:S05]  /*0690*/  IMAD.WIDE R24, R2, 0x4, R24 ;  /* 0x0000000402187825 */ /* 0x001fca00078e0218 */
[----:B-1----:R-:W5:Y:S02]  /*06a0*/  LDG.E R0, desc[UR4][R24.64] ;  /* 0x0000000418007981 */ /* 0x002f64000c1e1900 */
[----:B------:R-:W0:Y:S01]  /*06b0*/  LDC.64 R28, c[0x0][0x3c0] ;  /* 0x0000f000ff1c7b82 */ /* 0x000e220000000a00 */
[----:B--2---:R-:W-:-:S05]  /*06c0*/  IMAD.WIDE R26, R2, 0x4, R26 ;  /* 0x00000004021a7825 */ /* 0x004fca00078e021a */
[----:B------:R-:W5:Y:S02]  /*06d0*/  LDG.E R15, desc[UR4][R26.64] ;  /* 0x000000041a0f7981 */ /* 0x000f64000c1e1900 */
[----:B------:R-:W1:Y:S08]  /*06e0*/  LDC.64 R16, c[0x0][0x438] ;  /* 0x00010e00ff107b82 */ /* 0x000e700000000a00 */
[----:B------:R-:W2:Y:S08]  /*06f0*/  LDC.64 R6, c[0x0][0x3b0] ;  /* 0x0000ec00ff067b82 */ /* 0x000eb00000000a00 */
[----:B------:R-:W2:Y:S08]  /*0700*/  LDC.64 R10, c[0x0][0x398] ;  /* 0x0000e600ff0a7b82 */ /* 0x000eb00000000a00 */
[----:B------:R-:W2:Y:S08]  /*0710*/  LDC.64 R12, c[0x0][0x380] ;  /* 0x0000e000ff0c7b82 */ /* 0x000eb00000000a00 */
[----:B------:R-:W2:Y:S01]  /*0720*/  LDC.64 R8, c[0x0][0x420] ;  /* 0x00010800ff087b82 */ /* 0x000ea20000000a00 */
[----:B---3--:R-:W-:-:S04]  /*0730*/  IMAD.WIDE R4, R2, 0x4, R4 ;  /* 0x0000000402047825 */ /* 0x008fc800078e0204 */
[C---:B----4-:R-:W-:Y:S01]  /*0740*/  IMAD.WIDE R18, R2.reuse, 0x4, R18 ;  /* 0x0000000402127825 */ /* 0x050fe200078e0212 */
[----:B------:R-:W5:Y:S02]  /*0750*/  LDG.E R22, desc[UR4][R4.64] ;  /* 0x0000000404167981 */ /* 0x000f64000c1e1900 */
[----:B------:R-:W3:Y:S01]  /*0760*/  LDC R23, c[0x0][0x450] ;  /* 0x00011400ff177b82 */ /* 0x000ee20000000800 */
[C---:B0-----:R-:W-:Y:S02]  /*0770*/  IMAD.WIDE R28, R2.reuse, 0x4, R28 ;  /* 0x00000004021c7825 */ /* 0x041fe400078e021c */
[----:B------:R0:W4:Y:S02]  /*0780*/  LDG.E R19, desc[UR4][R18.64] ;  /* 0x0000000412137981 */ /* 0x000124000c1e1900 */
[C---:B-1----:R-:W-:Y:S02]  /*0790*/  IMAD.WIDE R16, R2.reuse, 0x4, R16 ;  /* 0x0000000402107825 */ /* 0x042fe400078e0210 */
[----:B------:R-:W4:Y:S02]  /*07a0*/  LDG.E R14, desc[UR4][R28.64] ;  /* 0x000000041c0e7981 */ /* 0x000f24000c1e1900 */
[----:B--2---:R-:W-:-:S02]  /*07b0*/  IMAD.WIDE R6, R2, 0x4, R6 ;  /* 0x0000000402067825 */ /* 0x004fc400078e0206 */
[----:B------:R-:W2:Y:S02]  /*07c0*/  LDG.E R17, desc[UR4][R16.64] ;  /* 0x0000000410117981 */ /* 0x000ea4000c1e1900 */
[C---:B------:R-:W-:Y:S02]  /*07d0*/  IMAD.WIDE R20, R2.reuse, 0x4, R10 ;  /* 0x0000000402147825 */ /* 0x040fe400078e020a */
[----:B------:R-:W4:Y:S02]  /*07e0*/  LDG.E R10, desc[UR4][R6.64] ;  /* 0x00000004060a7981 */ /* 0x000f24000c1e1900 */
[C---:B------:R-:W-:Y:S02]  /*07f0*/  IMAD.WIDE R12, R2.reuse, 0x4, R12 ;  /* 0x00000004020c7825 */ /* 0x040fe400078e020c */
[----:B------:R-:W2:Y:S02]  /*0800*/  LDG.E R21, desc[UR4][R20.64] ;  /* 0x0000000414157981 */ /* 0x000ea4000c1e1900 */
[----:B------:R-:W-:-:S02]  /*0810*/  IMAD.WIDE R8, R2, 0x4, R8 ;  /* 0x0000000402087825 */ /* 0x000fc400078e0208 */
[----:B------:R-:W2:Y:S04]  /*0820*/  LDG.E R12, desc[UR4][R12.64] ;  /* 0x000000040c0c7981 */ /* 0x000ea8000c1e1900 */
[----:B------:R1:W2:Y:S01]  /*0830*/  LDG.E R8, desc[UR4][R8.64] ;  /* 0x0000000408087981 */ /* 0x0002a2000c1e1900 */
[----:B---3--:R-:W-:-:S04]  /*0840*/  FADD R3, R23, R23 ;  /* 0x0000001717037221 */ /* 0x008fc80000000000 */
[----:B0-----:R-:W1:Y:S01]  /*0850*/  MUFU.RCP R18, R3 ;  /* 0x0000000300127308 */ /* 0x001e620000001000 */
[----:B------:R-:W-:Y:S01]  /*0860*/  BSSY.RECONVERGENT B0, `(.L_x_1) ;  /* 0x0000018000007945 */ /* 0x000fe20003800200 */
[----:B-1----:R-:W-:-:S04]  /*0870*/  FFMA R9, -R3, R18, 1 ;  /* 0x3f80000003097423 */ /* 0x002fc80000000112 */
[----:B------:R-:W-:Y:S01]  /*0880*/  FFMA R13, R18, R9, R18 ;  /* 0x00000009120d7223 */ /* 0x000fe20000000012 */
[----:B-----5:R-:W-:Y:S01]  /*0890*/  FFMA R0, R22, R0, R15 ;  /* 0x0000000016007223 */ /* 0x020fe2000000000f */
[----:B----4-:R-:W-:-:S03]  /*08a0*/  FFMA R19, R10, R14, R19 ;  /* 0x0000000e0a137223 */ /* 0x010fc60000000013 */
[----:B--2---:R-:W-:Y:S01]  /*08b0*/  FADD R14, R0, -R17 ;  /* 0x80000011000e7221 */ /* 0x004fe20000000000 */
[----:B------:R-:W0:Y:S01]  /*08c0*/  LDC.64 R10, c[0x0][0x468] ;  /* 0x00011a00ff0a7b82 */ /* 0x000e220000000a00 */
[--C-:B------:R-:W-:Y:S01]  /*08d0*/  FADD R15, R21, R21.reuse ;  /* 0x00000015150f7221 */ /* 0x100fe20000000000 */
[C---:B------:R-:W-:Y:S01]  /*08e0*/  FADD R0, R12.reuse, -R21 ;  /* 0x800000150c007221 */ /* 0x040fe20000000000 */
[----:B------:R-:W-:Y:S02]  /*08f0*/  FADD R12, R12, R12 ;  /* 0x0000000c0c0c7221 */ /* 0x000fe40000000000 */
[----:B------:R-:W-:Y:S01]  /*0900*/  FADD R15, R14, -R15 ;  /* 0x8000000f0e0f7221 */ /* 0x000fe20000000000 */
[----:B------:R-:W-:-:S03]  /*0910*/  FADD R19, R19, -R8 ;  /* 0x8000000813137221 */ /* 0x000fc60000000000 */
[----:B------:R-:W-:Y:S01]  /*0920*/  FFMA R0, R15, R23, R0 ;  /* 0x000000170f007223 */ /* 0x000fe20000000000 */
[----:B------:R-:W-:-:S04]  /*0930*/  FADD R19, R19, -R12 ;  /* 0x8000000c13137221 */ /* 0x000fc80000000000 */
[----:B------:R-:W-:-:S04]  /*0940*/  FFMA R0, -R19, R23, R0 ;  /* 0x0000001713007223 */ /* 0x000fc80000000100 */
[----:B------:R-:W1:Y:S01]  /*0950*/  FCHK P0, R0, R3 ;  /* 0x0000000300007302 */ /* 0x000e620000000000 */
[----:B------:R-:W-:-:S04]  /*0960*/  FFMA R12, R0, R13, RZ ;  /* 0x0000000d000c7223 */ /* 0x000fc800000000ff */
[----:B------:R-:W-:Y:S01]  /*0970*/  FFMA R14, -R3, R12, R0 ;  /* 0x0000000c030e7223 */ /* 0x000fe20000000100 */
[----:B0-----:R-:W-:-:S04]  /*0980*/  IMAD.WIDE R8, R2, 0x4, R10 ;  /* 0x0000000402087825 */ /* 0x001fc800078e020a */
[----:B------:R-:W-:Y:S01]  /*0990*/  FFMA R12, R13, R14, R12 ;  /* 0x0000000e0d0c7223 */ /* 0x000fe2000000000c */
[----:B-1----:R-:W-:Y:S06]  /*09a0*/  @!P0 BRA `(.L_x_2) ;  /* 0x00000000000c8947 */ /* 0x002fec0003800000 */
[----:B------:R-:W-:-:S07]  /*09b0*/  MOV R10, 0x9d0 ;  /* 0x000009d0000a7802 */ /* 0x000fce0000000f00 */
[----:B------:R-:W-:Y:S05]  /*09c0*/  CALL.REL.NOINC `($__internal_0_$__cuda_sm3x_div_rn_noftz_f32_slowpath) ;  /* 0x0000000400f47944 */ /* 0x000fea0003c00000 */
[----:B------:R-:W-:-:S07]  /*09d0*/  MOV R12, R0 ;  /* 0x00000000000c7202 */ /* 0x000fce0000000f00 */
.L_x_2:
[----:B------:R-:W-:Y:S05]  /*09e0*/  BSYNC.RECONVERGENT B0 ;  /* 0x0000000000007941 */ /* 0x000fea0003800200 */
.L_x_1:
[----:B------:R-:W0:Y:S01]  /*09f0*/  LDCU.64 UR6, c[0x0][0x450] ;  /* 0x00008a00ff0677ac */ /* 0x000e220008000a00 */
[----:B------:R-:W1:Y:S08]  /*0a00*/  LDC.64 R22, c[0x0][0x410] ;  /* 0x00010400ff167b82 */ /* 0x000e700000000a00 */
[----:B------:R-:W2:Y:S08]  /*0a10*/  LDC.64 R24, c[0x0][0x3e0] ;  /* 0x0000f800ff187b82 */ /* 0x000eb00000000a00 */
[----:B------:R-:W3:Y:S01]  /*0a20*/  LDC.64 R18, c[0x0][0x3c8] ;  /* 0x0000f200ff127b82 */ /* 0x000ee20000000a00 */
[----:B0-----:R-:W-:-:S04]  /*0a30*/  FSETP.GTU.AND P0, PT, R12, UR7, PT ;  /* 0x000000070c007c0b */ /* 0x001fc8000bf0c000 */
[----:B------:R-:W-:-:S03]  /*0a40*/  FSEL R0, R12, UR7, !P0 ;  /* 0x000000070c007c08 */ /* 0x000fc6000c000000 */
[----:B------:R-:W0:Y:S01]  /*0a50*/  LDC.64 R20, c[0x0][0x3f8] ;  /* 0x0000fe00ff147b82 */ /* 0x000e220000000a00 */
[----:B------:R-:W-:Y:S01]  /*0a60*/  FSETP.GT.AND P0, PT, R0, -UR7, PT ;  /* 0x8000000700007c0b */ /* 0x000fe2000bf04000 */
[----:B-1----:R-:W-:-:S03]  /*0a70*/  IMAD.WIDE R22, R2, 0x4, R22 ;  /* 0x0000000402167825 */ /* 0x002fc600078e0216 */
[----:B------:R-:W-:-:S03]  /*0a80*/  FSEL R27, R0, -UR7, P0 ;  /* 0x80000007001b7c08 */ /* 0x000fc60008000000 */
[----:B------:R-:W1:Y:S01]  /*0a90*/  LDC.64 R16, c[0x0][0x440] ;  /* 0x00011000ff107b82 */ /* 0x000e620000000a00 */
[C---:B--2---:R-:W-:Y:S01]  /*0aa0*/  IMAD.WIDE R24, R2.reuse, 0x4, R24 ;  /* 0x0000000402187825 */ /* 0x044fe200078e0218 */
[----:B------:R2:W-:Y:S04]  /*0ab0*/  STG.E desc[UR4][R8.64], R27 ;  /* 0x0000001b08007986 */ /* 0x0005e8000c101904 */
[----:B------:R-:W4:Y:S02]  /*0ac0*/  LDG.E R0, desc[UR4][R24.64] ;  /* 0x0000000418007981 */ /* 0x000f24000c1e1900 */
[----:B------:R-:W5:Y:S08]  /*0ad0*/  LDC.64 R10, c[0x0][0x3a0] ;  /* 0x0000e800ff0a7b82 */ /* 0x000f700000000a00 */
[----:B------:R-:W2:Y:S08]  /*0ae0*/  LDC.64 R14, c[0x0][0x428] ;  /* 0x00010a00ff0e7b82 */ /* 0x000eb00000000a00 */
[----:B------:R-:W2:Y:S01]  /*0af0*/  LDC.64 R12, c[0x0][0x388] ;  /* 0x0000e200ff0c7b82 */ /* 0x000ea20000000a00 */
[C---:B---3--:R-:W-:Y:S01]  /*0b00*/  IMAD.WIDE R18, R2.reuse, 0x4, R18 ;  /* 0x0000000402127825 */ /* 0x048fe200078e0212 */
[----:B------:R3:W4:Y:S03]  /*0b10*/  LDG.E R23, desc[UR4][R22.64] ;  /* 0x0000000416177981 */ /* 0x000726000c1e1900 */
[C---:B0-----:R-:W-:Y:S01]  /*0b20*/  IMAD.WIDE R20, R2.reuse, 0x4, R20 ;  /* 0x0000000402147825 */ /* 0x041fe200078e0214 */
[----:B------:R-:W4:Y:S03]  /*0b30*/  LDG.E R26, desc[UR4][R4.64] ;  /* 0x00000004041a7981 */ /* 0x000f26000c1e1900 */
[C---:B-1----:R-:W-:Y:S01]  /*0b40*/  IMAD.WIDE R16, R2.reuse, 0x4, R16 ;  /* 0x0000000402107825 */ /* 0x042fe200078e0210 */
[----:B------:R0:W4:Y:S03]  /*0b50*/  LDG.E R18, desc[UR4][R18.64] ;  /* 0x0000000412127981 */ /* 0x000126000c1e1900 */
[C---:B-----5:R-:W-:Y:S01]  /*0b60*/  IMAD.WIDE R10, R2.reuse, 0x4, R10 ;  /* 0x00000004020a7825 */ /* 0x060fe200078e020a */
[----:B------:R-:W5:Y:S03]  /*0b70*/  LDG.E R21, desc[UR4][R20.64] ;  /* 0x0000000414157981 */ /* 0x000f66000c1e1900 */
[C---:B--2---:R-:W-:Y:S01]  /*0b80*/  IMAD.WIDE R14, R2.reuse, 0x4, R14 ;  /* 0x00000004020e7825 */ /* 0x044fe200078e020e */
[----:B------:R-:W2:Y:S04]  /*0b90*/  LDG.E R17, desc[UR4][R16.64] ;  /* 0x0000000410117981 */ /* 0x000ea8000c1e1900 */
[----:B------:R-:W0:Y:S01]  /*0ba0*/  LDG.E R10, desc[UR4][R10.64] ;  /* 0x000000040a0a7981 */ /* 0x000e22000c1e1900 */
[----:B------:R-:W-:-:S03]  /*0bb0*/  IMAD.WIDE R12, R2, 0x4, R12 ;  /* 0x00000004020c7825 */ /* 0x000fc600078e020c */
[----:B------:R-:W5:Y:S04]  /*0bc0*/  LDG.E R8, desc[UR4][R6.64] ;  /* 0x0000000406087981 */ /* 0x000f68000c1e1900 */
[----:B------:R-:W5:Y:S04]  /*0bd0*/  LDG.E R15, desc[UR4][R14.64] ;  /* 0x000000040e0f7981 */ /* 0x000f68000c1e1900 */
[----:B------:R-:W5:Y:S01]  /*0be0*/  LDG.E R13, desc[UR4][R12.64] ;  /* 0x000000040c0d7981 */ /* 0x000f62000c1e1900 */
[----:B---3--:R-:W1:Y:S01]  /*0bf0*/  MUFU.RCP R22, R3 ;  /* 0x0000000300167308 */ /* 0x008e620000001000 */
[----:B------:R-:W-:Y:S01]  /*0c00*/  BSSY.RECONVERGENT B0, `(.L_x_3) ;  /* 0x0000018000007945 */ /* 0x000fe20003800200 */
[----:B----4-:R-:W-:-:S04]  /*0c10*/  FFMA R0, R26, R0, R23 ;  /* 0x000000001a007223 */ /* 0x010fc80000000017 */
[----:B--2---:R-:W-:Y:S01]  /*0c20*/  FADD R0, R0, -R17 ;  /* 0x8000001100007221 */ /* 0x004fe20000000000 */
[----:B0-----:R-:W-:Y:S01]  /*0c30*/  FADD R19, R10, R10 ;  /* 0x0000000a0a137221 */ /* 0x001fe20000000000 */
[----:B-----5:R-:W-:-:S03]  /*0c40*/  FFMA R18, R8, R18, R21 ;  /* 0x0000001208127223 */ /* 0x020fc60000000015 */
[----:B------:R-:W-:Y:S01]  /*0c50*/  FADD R19, R0, -R19 ;  /* 0x8000001300137221 */ /* 0x000fe20000000000 */
[----:B------:R-:W0:Y:S01]  /*0c60*/  LDC.64 R8, c[0x0][0x470] ;  /* 0x00011c00ff087b82 */ /* 0x000e220000000a00 */
[----:B------:R-:W-:Y:S01]  /*0c70*/  FADD R18, R18, -R15 ;  /* 0x8000000f12127221 */ /* 0x000fe20000000000 */
[C---:B------:R-:W-:Y:S01]  /*0c80*/  FADD R10, R13.reuse, -R10 ;  /* 0x8000000a0d0a7221 */ /* 0x040fe20000000000 */
[----:B------:R-:W-:-:S03]  /*0c90*/  FADD R11, R13, R13 ;  /* 0x0000000d0d0b7221 */ /* 0x000fc60000000000 */
[----:B------:R-:W-:Y:S01]  /*0ca0*/  FFMA R10, R19, UR6, R10 ;  /* 0x00000006130a7c23 */ /* 0x000fe2000800000a */
[----:B------:R-:W-:-:S04]  /*0cb0*/  FADD R11, R18, -R11 ;  /* 0x8000000b120b7221 */ /* 0x000fc80000000000 */
[----:B------:R-:W-:Y:S01]  /*0cc0*/  FFMA R10, -R11, UR6, R10 ;  /* 0x000000060b0a7c23 */ /* 0x000fe2000800010a */
[----:B-1----:R-:W-:-:S03]  /*0cd0*/  FFMA R13, -R3, R22, 1 ;  /* 0x3f800000030d7423 */ /* 0x002fc60000000116 */
[----:B------:R-:W1:Y:S01]  /*0ce0*/  FCHK P0, R10, R3 ;  /* 0x000000030a007302 */ /* 0x000e620000000000 */
[----:B------:R-:W-:-:S04]  /*0cf0*/  FFMA R0, R22, R13, R22 ;  /* 0x0000000d16007223 */ /* 0x000fc80000000016 */
[----:B------:R-:W-:-:S04]  /*0d00*/  FFMA R11, R0, R10, RZ ;  /* 0x0000000a000b7223 */ /* 0x000fc800000000ff */
[----:B------:R-:W-:Y:S01]  /*0d10*/  FFMA R12, -R3, R11, R10 ;  /* 0x0000000b030c7223 */ /* 0x000fe2000000010a */
[----:B0-----:R-:W-:-:S04]  /*0d20*/  IMAD.WIDE R8, R2, 0x4, R8 ;  /* 0x0000000402087825 */ /* 0x001fc800078e0208 */
[----:B------:R-:W-:Y:S01]  /*0d30*/  FFMA R0, R0, R12, R11 ;  /* 0x0000000c00007223 */ /* 0x000fe2000000000b */
[----:B-1----:R-:W-:Y:S06]  /*0d40*/  @!P0 BRA `(.L_x_4) ;  /* 0x00000000000c8947 */ /* 0x002fec0003800000 */
[----:B------:R-:W-:Y:S02]  /*0d50*/  MOV R0, R10 ;  /* 0x0000000a00007202 */ /* 0x000fe40000000f00 */
[----:B------:R-:W-:-:S07]  /*0d60*/  MOV R10, 0xd80 ;  /* 0x00000d80000a7802 */ /* 0x000fce0000000f00 */
[----:B------:R-:W-:Y:S05]  /*0d70*/  CALL.REL.NOINC `($__internal_0_$__cuda_sm3x_div_rn_noftz_f32_slowpath) ;  /* 0x0000000400087944 */ /* 0x000fea0003c00000 */
.L_x_4:
[----:B------:R-:W-:Y:S05]  /*0d80*/  BSYNC.RECONVERGENT B0 ;  /* 0x0000000000007941 */ /* 0x000fea0003800200 */
.L_x_3:
        /* <DEDUP_REMOVED lines=18> */
[----:B------:R-:W4:Y:S03]  /*0eb0*/  LDG.E R25, desc[UR4][R24.64] ;  /* 0x0000000418197981 */ /* 0x000f26000c1e1900 */
[C---:B0-----:R-:W-:Y:S01]  /*0ec0*/  IMAD.WIDE R10, R2.reuse, 0x4, R10 ;  /* 0x00000004020a7825 */ /* 0x041fe200078e020a */
[----:B------:R-:W4:Y:S03]  /*0ed0*/  LDG.E R23, desc[UR4][R22.64] ;  /* 0x0000000416177981 */ /* 0x000f26000c1e1900 */
[C---:B-1----:R-:W-:Y:S01]  /*0ee0*/  IMAD.WIDE R20, R2.reuse, 0x4, R20 ;  /* 0x0000000402147825 */ /* 0x042fe200078e0214 */
[----:B------:R-:W3:Y:S03]  /*0ef0*/  LDG.E R17, desc[UR4][R16.64] ;  /* 0x0000000410117981 */ /* 0x000ee6000c1e1900 */
[C---:B-----5:R-:W-:Y:S01]  /*0f00*/  IMAD.WIDE R18, R2.reuse, 0x4, R18 ;  /* 0x0000000402127825 */ /* 0x060fe200078e0212 */
[----:B------:R-:W5:Y:S03]  /*0f10*/  LDG.E R11, desc[UR4][R10.64] ;  /* 0x000000040a0b7981 */ /* 0x000f66000c1e1900 */
[C---:B--2---:R-:W-:Y:S01]  /*0f20*/  IMAD.WIDE R12, R2.reuse, 0x4, R12 ;  /* 0x00000004020c7825 */ /* 0x044fe200078e020c */
[----:B------:R5:W2:Y:S04]  /*0f30*/  LDG.E R6, desc[UR4][R6.64] ;  /* 0x0000000406067981 */ /* 0x000aa8000c1e1900 */
[----:B------:R-:W2:Y:S01]  /*0f40*/  LDG.E R21, desc[UR4][R20.64] ;  /* 0x0000000414157981 */ /* 0x000ea2000c1e1900 */
[----:B------:R-:W-:-:S03]  /*0f50*/  IMAD.WIDE R14, R2, 0x4, R14 ;  /* 0x00000004020e7825 */ /* 0x000fc600078e020e */
[----:B------:R-:W2:Y:S04]  /*0f60*/  LDG.E R19, desc[UR4][R18.64] ;  /* 0x0000000412137981 */ /* 0x000ea8000c1e1900 */
[----:B------:R-:W2:Y:S04]  /*0f70*/  LDG.E R13, desc[UR4][R12.64] ;  /* 0x000000040c0d7981 */ /* 0x000ea8000c1e1900 */
[----:B------:R-:W2:Y:S01]  /*0f80*/  LDG.E R14, desc[UR4][R14.64] ;  /* 0x000000040e0e7981 */ /* 0x000ea2000c1e1900 */
[----:B------:R-:W0:Y:S01]  /*0f90*/  MUFU.RCP R8, R3 ;  /* 0x0000000300087308 */ /* 0x000e220000001000 */
[----:B------:R-:W-:Y:S01]  /*0fa0*/  BSSY.RECONVERGENT B0, `(.L_x_5) ;  /* 0x0000018000007945 */ /* 0x000fe20003800200 */
[----:B0-----:R-:W-:Y:S01]  /*0fb0*/  FFMA R9, -R3, R8, 1 ;  /* 0x3f80000003097423 */ /* 0x001fe20000000108 */
[----:B----4-:R-:W-:-:S04]  /*0fc0*/  FFMA R4, R4, R25, R23 ;  /* 0x0000001904047223 */ /* 0x010fc80000000017 */
[----:B---3--:R-:W-:Y:S02]  /*0fd0*/  FADD R0, R4, -R17 ;  /* 0x8000001104007221 */ /* 0x008fe40000000000 */
[----:B------:R-:W0:Y:S01]  /*0fe0*/  LDC.64 R4, c[0x0][0x478] ;  /* 0x00011e00ff047b82 */ /* 0x000e220000000a00 */
[----:B-----5:R-:W-:-:S04]  /*0ff0*/  FADD R7, R11, R11 ;  /* 0x0000000b0b077221 */ /* 0x020fc80000000000 */
[----:B------:R-:W-:Y:S01]  /*1000*/  FADD R0, R0, -R7 ;  /* 0x8000000700007221 */ /* 0x000fe20000000000 */
[----:B--2---:R-:W-:-:S04]  /*1010*/  FFMA R6, R6, R21, R19 ;  /* 0x0000001506067223 */ /* 0x004fc80000000013 */
[----:B------:R-:W-:Y:S01]  /*1020*/  FADD R6, R6, -R13 ;  /* 0x8000000d06067221 */ /* 0x000fe20000000000 */
[C---:B------:R-:W-:Y:S01]  /*1030*/  FADD R11, R14.reuse, -R11 ;  /* 0x8000000b0e0b7221 */ /* 0x040fe20000000000 */
[----:B------:R-:W-:-:S03]  /*1040*/  FADD R7, R14, R14 ;  /* 0x0000000e0e077221 */ /* 0x000fc60000000000 */
[----:B------:R-:W-:Y:S01]  /*1050*/  FFMA R0, R0, UR6, R11 ;  /* 0x0000000600007c23 */ /* 0x000fe2000800000b */
[----:B------:R-:W-:-:S04]  /*1060*/  FADD R7, R6, -R7 ;  /* 0x8000000706077221 */ /* 0x000fc80000000000 */
[----:B------:R-:W-:-:S04]  /*1070*/  FFMA R6, -R7, UR6, R0 ;  /* 0x0000000607067c23 */ /* 0x000fc80008000100 */
[----:B------:R-:W1:Y:S01]  /*1080*/  FCHK P0, R6, R3 ;  /* 0x0000000306007302 */ /* 0x000e620000000000 */
[----:B------:R-:W-:-:S04]  /*1090*/  FFMA R0, R8, R9, R8 ;  /* 0x0000000908007223 */ /* 0x000fc80000000008 */
[----:B------:R-:W-:-:S04]  /*10a0*/  FFMA R7, R0, R6, RZ ;  /* 0x0000000600077223 */ /* 0x000fc800000000ff */
[----:B------:R-:W-:Y:S01]  /*10b0*/  FFMA R8, -R3, R7, R6 ;  /* 0x0000000703087223 */ /* 0x000fe20000000106 */
[----:B0-----:R-:W-:-:S04]  /*10c0*/  IMAD.WIDE R4, R2, 0x4, R4 ;  /* 0x0000000402047825 */ /* 0x001fc800078e0204 */
[----:B------:R-:W-:Y:S01]  /*10d0*/  FFMA R0, R0, R8, R7 ;  /* 0x0000000800007223 */ /* 0x000fe20000000007 */
[----:B-1----:R-:W-:Y:S06]  /*10e0*/  @!P0 BRA `(.L_x_6) ;  /* 0x00000000000c8947 */ /* 0x002fec0003800000 */
[----:B------:R-:W-:Y:S01]  /*10f0*/  IMAD.MOV.U32 R0, RZ, RZ, R6 ;  /* 0x000000ffff007224 */ /* 0x000fe200078e0006 */
[----:B------:R-:W-:-:S07]  /*1100*/  MOV R10, 0x1120 ;  /* 0x00001120000a7802 */ /* 0x000fce0000000f00 */
[----:B------:R-:W-:Y:S05]  /*1110*/  CALL.REL.NOINC `($__internal_0_$__cuda_sm3x_div_rn_noftz_f32_slowpath) ;  /* 0x0000000000207944 */ /* 0x000fea0003c00000 */
.L_x_6:
[----:B------:R-:W-:Y:S05]  /*1120*/  BSYNC.RECONVERGENT B0 ;  /* 0x0000000000007941 */ /* 0x000fea0003800200 */
.L_x_5:
[----:B------:R-:W0:Y:S02]  /*1130*/  LDCU UR6, c[0x0][0x454] ;  /* 0x00008a80ff0677ac */ /* 0x000e240008000800 */
[----:B0-----:R-:W-:-:S04]  /*1140*/  FSETP.GTU.AND P0, PT, R0, UR6, PT ;  /* 0x0000000600007c0b */ /* 0x001fc8000bf0c000 */
[----:B------:R-:W-:-:S04]  /*1150*/  FSEL R0, R0, UR6, !P0 ;  /* 0x0000000600007c08 */ /* 0x000fc8000c000000 */
[----:B------:R-:W-:-:S04]  /*1160*/  FSETP.GT.AND P0, PT, R0, -UR6, PT ;  /* 0x8000000600007c0b */ /* 0x000fc8000bf04000 */
[----:B------:R-:W-:-:S05]  /*1170*/  FSEL R3, R0, -UR6, P0 ;  /* 0x8000000600037c08 */ /* 0x000fca0008000000 */
[----:B------:R-:W-:Y:S01]  /*1180*/  STG.E desc[UR4][R4.64], R3 ;  /* 0x0000000304007986 */ /* 0x000fe2000c101904 */
[----:B------:R-:W-:Y:S05]  /*1190*/  EXIT ;  /* 0x000000000000794d */ /* 0x000fea0003800000 */
        .weak           $__internal_0_$__cuda_sm3x_div_rn_noftz_f32_slowpath
        .type           $__internal_0_$__cuda_sm3x_div_rn_noftz_f32_slowpath,@function
        .size           $__internal_0_$__cuda_sm3x_div_rn_noftz_f32_slowpath,(.L_x_121 - $__internal_0_$__cuda_sm3x_div_rn_noftz_f32_slowpath)
$__internal_0_$__cuda_sm3x_div_rn_noftz_f32_slowpath:
[--C-:B------:R-:W-:Y:S01]  /*11a0*/  SHF.R.U32.HI R11, RZ, 0x17, R3.reuse ;  /* 0x00000017ff0b7819 */ /* 0x100fe20000011603 */
[----:B------:R-:W-:Y:S01]  /*11b0*/  BSSY.RECONVERGENT B1, `(.L_x_7) ;  /* 0x0000063000017945 */ /* 0x000fe20003800200 */
[----:B------:R-:W-:Y:S01]  /*11c0*/  SHF.R.U32.HI R12, RZ, 0x17, R0 ;  /* 0x00000017ff0c7819 */ /* 0x000fe20000011600 */
[----:B------:R-:W-:Y:S01]  /*11d0*/  IMAD.MOV.U32 R13, RZ, RZ, R3 ;  /* 0x000000ffff0d7224 */ /* 0x000fe200078e0003 */
[----:B------:R-:W-:Y:S02]  /*11e0*/  LOP3.LUT R11, R11, 0xff, RZ, 0xc0, !PT ;  /* 0x000000ff0b0b7812 */ /* 0x000fe400078ec0ff */
[----:B------:R-:W-:Y:S02]  /*11f0*/  LOP3.LUT R15, R12, 0xff, RZ, 0xc0, !PT ;  /* 0x000000ff0c0f7812 */ /* 0x000fe400078ec0ff */
[----:B------:R-:W-:Y:S02]  /*1200*/  IADD3 R16, PT, PT, R11, -0x1, RZ ;  /* 0xffffffff0b107810 */ /* 0x000fe40007ffe0ff */
[----:B------:R-:W-:-:S02]  /*1210*/  IADD3 R14, PT, PT, R15, -0x1, RZ ;  /* 0xffffffff0f0e7810 */ /* 0x000fc40007ffe0ff */
[----:B------:R-:W-:-:S04]  /*1220*/  ISETP.GT.U32.AND P0, PT, R16, 0xfd, PT ;  /* 0x000000fd1000780c */ /* 0x000fc80003f04070 */
[----:B------:R-:W-:-:S13]  /*1230*/  ISETP.GT.U32.OR P0, PT, R14, 0xfd, P0 ;  /* 0x000000fd0e00780c */ /* 0x000fda0000704470 */
[----:B------:R-:W-:Y:S01]  /*1240*/  @!P0 MOV R12, RZ ;  /* 0x000000ff000c8202 */ /* 0x000fe20000000f00 */
[----:B------:R-:W-:Y:S06]  /*1250*/  @!P0 BRA `(.L_x_8) ;  /* 0x00000000005c8947 */ /* 0x000fec0003800000 */
[----:B------:R-:W-:Y:S02]  /*1260*/  FSETP.GTU.FTZ.AND P0, PT, |R0|, +INF , PT ;  /* 0x7f8000000000780b */ /* 0x000fe40003f1c200 */
[----:B------:R-:W-:-:S04]  /*1270*/  FSETP.GTU.FTZ.AND P1, PT, |R3|, +INF , PT ;  /* 0x7f8000000300780b */ /* 0x000fc80003f3c200 */
[----:B------:R-:W-:-:S13]  /*1280*/  PLOP3.LUT P0, PT, P0, P1, PT, 0xf8, 0x8f ;  /* 0x00000000008f781c */ /* 0x000fda0000703f70 */
[----:B------:R-:W-:Y:S05]  /*1290*/  @P0 BRA `(.L_x_9) ;  /* 0x00000004004c0947 */ /* 0x000fea0003800000 */
[----:B------:R-:W-:-:S13]  /*12a0*/  LOP3.LUT P0, RZ, R13, 0x7fffffff, R0, 0xc8, !PT ;  /* 0x7fffffff0dff7812 */ /* 0x000fda000780c800 */
[----:B------:R-:W-:Y:S05]  /*12b0*/  @!P0 BRA `(.L_x_10) ;  /* 0x00000004003c8947 */ /* 0x000fea0003800000 */
[C---:B------:R-:W-:Y:S02]  /*12c0*/  FSETP.NEU.FTZ.AND P1, PT, |R0|.reuse, +INF , PT ;  /* 0x7f8000000000780b */ /* 0x040fe40003f3d200 */
[----:B------:R-:W-:Y:S02]  /*12d0*/  FSETP.NEU.FTZ.AND P2, PT, |R3|, +INF , PT ;  /* 0x7f8000000300780b */ /* 0x000fe40003f5d200 */
[----:B------:R-:W-:-:S11]  /*12e0*/  FSETP.NEU.FTZ.AND P0, PT, |R0|, +INF , PT ;  /* 0x7f8000000000780b */ /* 0x000fd60003f1d200 */
[----:B------:R-:W-:Y:S05]  /*12f0*/  @!P2 BRA !P1, `(.L_x_10) ;  /* 0x00000004002ca947 */ /* 0x000fea0004800000 */
[----:B------:R-:W-:-:S04]  /*1300*/  LOP3.LUT P1, RZ, R0, 0x7fffffff, RZ, 0xc0, !PT ;  /* 0x7fffffff00ff7812 */ /* 0x000fc8000782c0ff */
[----:B------:R-:W-:-:S13]  /*1310*/  PLOP3.LUT P1, PT, P2, P1, PT, 0x2f, 0xf2 ;  /* 0x0000000000f2781c */ /* 0x000fda0001722577 */
[----:B------:R-:W-:Y:S05]  /*1320*/  @P1 BRA `(.L_x_11) ;  /* 0x0000000400181947 */ /* 0x000fea0003800000 */
[----:B------:R-:W-:-:S04]  /*1330*/  LOP3.LUT P1, RZ, R13, 0x7fffffff, RZ, 0xc0, !PT ;  /* 0x7fffffff0dff7812 */ /* 0x000fc8000782c0ff */
[----:B------:R-:W-:-:S13]  /*1340*/  PLOP3.LUT P0, PT, P0, P1, PT, 0x2f, 0xf2 ;  /* 0x0000000000f2781c */ /* 0x000fda0000702577 */
[----:B------:R-:W-:Y:S05]  /*1350*/  @P0 BRA `(.L_x_12) ;  /* 0x0000000400000947 */ /* 0x000fea0003800000 */
[----:B------:R-:W-:Y:S02]  /*1360*/  ISETP.GE.AND P0, PT, R14, RZ, PT ;  /* 0x000000ff0e00720c */ /* 0x000fe40003f06270 */
[----:B------:R-:W-:-:S11]  /*1370*/  ISETP.GE.AND P1, PT, R16, RZ, PT ;  /* 0x000000ff1000720c */ /* 0x000fd60003f26270 */
[----:B------:R-:W-:Y:S01]  /*1380*/  @P0 MOV R12, RZ ;  /* 0x000000ff000c0202 */ /* 0x000fe20000000f00 */
[----:B------:R-:W-:Y:S02]  /*1390*/  @!P0 IMAD.MOV.U32 R12, RZ, RZ, -0x40 ;  /* 0xffffffc0ff0c8424 */ /* 0x000fe400078e00ff */
[----:B------:R-:W-:Y:S01]  /*13a0*/  @!P0 FFMA R0, R0, 1.84467440737095516160e+19, RZ ;  /* 0x5f80000000008823 */ /* 0x000fe200000000ff */
[----:B------:R-:W-:Y:S02]  /*13b0*/  @!P1 FFMA R13, R3, 1.84467440737095516160e+19, RZ ;  /* 0x5f800000030d9823 */ /* 0x000fe400000000ff */
[----:B------:R-:W-:-:S07]  /*13c0*/  @!P1 IADD3 R12, PT, PT, R12, 0x40, RZ ;  /* 0x000000400c0c9810 */ /* 0x000fce0007ffe0ff */
.L_x_8:
[----:B------:R-:W-:Y:S01]  /*13d0*/  LEA R14, R11, 0xc0800000, 0x17 ;  /* 0xc08000000b0e7811 */ /* 0x000fe200078eb8ff */
[----:B------:R-:W-:Y:S01]  /*13e0*/  VIADD R15, R15, 0xffffff81 ;  /* 0xffffff810f0f7836 */ /* 0x000fe20000000000 */
[----:B------:R-:W-:Y:S02]  /*13f0*/  BSSY.RECONVERGENT B2, `(.L_x_13) ;  /* 0x0000035000027945 */ /* 0x000fe40003800200 */
[----:B------:R-:W-:Y:S01]  /*1400*/  IADD3 R16, PT, PT, -R14, R13, RZ ;  /* 0x0000000d0e107210 */ /* 0x000fe20007ffe1ff */
[C---:B------:R-:W-:Y:S01]  /*1410*/  IMAD R0, R15.reuse, -0x800000, R0 ;  /* 0xff8000000f007824 */ /* 0x040fe200078e0200 */
[----:B------:R-:W-:Y:S02]  /*1420*/  IADD3 R15, PT, PT, R15, 0x7f, -R11 ;  /* 0x0000007f0f0f7810 */ /* 0x000fe40007ffe80b */
[----:B------:R-:W0:Y:S01]  /*1430*/  MUFU.RCP R13, R16 ;  /* 0x00000010000d7308 */ /* 0x000e220000001000 */
[----:B------:R-:W-:Y:S01]  /*1440*/  FADD.FTZ R17, -R16, -RZ ;  /* 0x800000ff10117221 */ /* 0x000fe20000010100 */
[----:B------:R-:W-:-:S03]  /*1450*/  IADD3 R15, PT, PT, R15, R12, RZ ;  /* 0x0000000c0f0f7210 */ /* 0x000fc60007ffe0ff */
[----:B0-----:R-:W-:-:S04]  /*1460*/  FFMA R14, R13, R17, 1 ;  /* 0x3f8000000d0e7423 */ /* 0x001fc80000000011 */
[----:B------:R-:W-:-:S04]  /*1470*/  FFMA R13, R13, R14, R13 ;  /* 0x0000000e0d0d7223 */ /* 0x000fc8000000000d */
[----:B------:R-:W-:-:S04]  /*1480*/  FFMA R14, R0, R13, RZ ;  /* 0x0000000d000e7223 */ /* 0x000fc800000000ff */
[----:B------:R-:W-:-:S04]  /*1490*/  FFMA R18, R17, R14, R0 ;  /* 0x0000000e11127223 */ /* 0x000fc80000000000 */
[----:B------:R-:W-:-:S04]  /*14a0*/  FFMA R14, R13, R18, R14 ;  /* 0x000000120d0e7223 */ /* 0x000fc8000000000e */
[----:B------:R-:W-:-:S04]  /*14b0*/  FFMA R17, R17, R14, R0 ;  /* 0x0000000e11117223 */ /* 0x000fc80000000000 */
[----:B------:R-:W-:-:S05]  /*14c0*/  FFMA R0, R13, R17, R14 ;  /* 0x000000110d007223 */ /* 0x000fca000000000e */
[----:B------:R-:W-:-:S04]  /*14d0*/  SHF.R.U32.HI R11, RZ, 0x17, R0 ;  /* 0x00000017ff0b7819 */ /* 0x000fc80000011600 */
[----:B------:R-:W-:-:S04]  /*14e0*/  LOP3.LUT R11, R11, 0xff, RZ, 0xc0, !PT ;  /* 0x000000ff0b0b7812 */ /* 0x000fc800078ec0ff */
[----:B------:R-:W-:-:S05]  /*14f0*/  IADD3 R16, PT, PT, R11, R15, RZ ;  /* 0x0000000f0b107210 */ /* 0x000fca0007ffe0ff */
[----:B------:R-:W-:-:S05]  /*1500*/  VIADD R11, R16, 0xffffffff ;  /* 0xffffffff100b7836 */ /* 0x000fca0000000000 */
[----:B------:R-:W-:-:S13]  /*1510*/  ISETP.GE.U32.AND P0, PT, R11, 0xfe, PT ;  /* 0x000000fe0b00780c */ /* 0x000fda0003f06070 */
[----:B------:R-:W-:Y:S05]  /*1520*/  @!P0 BRA `(.L_x_14) ;  /* 0x0000000000808947 */ /* 0x000fea0003800000 */
[----:B------:R-:W-:-:S13]  /*1530*/  ISETP.GT.AND P0, PT, R16, 0xfe, PT ;  /* 0x000000fe1000780c */ /* 0x000fda0003f04270 */
[----:B------:R-:W-:Y:S05]  /*1540*/  @P0 BRA `(.L_x_15) ;  /* 0x00000000006c0947 */ /* 0x000fea0003800000 */
[----:B------:R-:W-:-:S13]  /*1550*/  ISETP.GE.AND P0, PT, R16, 0x1, PT ;  /* 0x000000011000780c */ /* 0x000fda0003f06270 */
[----:B------:R-:W-:Y:S05]  /*1560*/  @P0 BRA `(.L_x_16) ;  /* 0x0000000000740947 */ /* 0x000fea0003800000 */
[----:B------:R-:W-:Y:S02]  /*1570*/  ISETP.GE.AND P0, PT, R16, -0x18, PT ;  /* 0xffffffe81000780c */ /* 0x000fe40003f06270 */
[----:B------:R-:W-:-:S11]  /*1580*/  LOP3.LUT R0, R0, 0x80000000, RZ, 0xc0, !PT ;  /* 0x8000000000007812 */ /* 0x000fd600078ec0ff */
[----:B------:R-:W-:Y:S05]  /*1590*/  @!P0 BRA `(.L_x_16) ;  /* 0x0000000000688947 */ /* 0x000fea0003800000 */
[-CC-:B------:R-:W-:Y:S01]  /*15a0*/  FFMA.RZ R11, R13, R17.reuse, R14.reuse ;  /* 0x000000110d0b7223 */ /* 0x180fe2000000c00e */
[C---:B------:R-:W-:Y:S02]  /*15b0*/  ISETP.NE.AND P2, PT, R16.reuse, RZ, PT ;  /* 0x000000ff1000720c */ /* 0x040fe40003f45270 */
[C---:B------:R-:W-:Y:S02]  /*15c0*/  ISETP.NE.AND P1, PT, R16.reuse, RZ, PT ;  /* 0x000000ff1000720c */ /* 0x040fe40003f25270 */
[----:B------:R-:W-:Y:S01]  /*15d0*/  LOP3.LUT R12, R11, 0x7fffff, RZ, 0xc0, !PT ;  /* 0x007fffff0b0c7812 */ /* 0x000fe200078ec0ff */
[CCC-:B------:R-:W-:Y:S01]  /*15e0*/  FFMA.RP R11, R13.reuse, R17.reuse, R14.reuse ;  /* 0x000000110d0b7223 */ /* 0x1c0fe2000000800e */
[----:B------:R-:W-:Y:S01]  /*15f0*/  FFMA.RM R14, R13, R17, R14 ;  /* 0x000000110d0e7223 */ /* 0x000fe2000000400e */
[----:B------:R-:W-:Y:S02]  /*1600*/  IADD3 R13, PT, PT, R16, 0x20, RZ ;  /* 0x00000020100d7810 */ /* 0x000fe40007ffe0ff */
[----:B------:R-:W-:-:S02]  /*1610*/  LOP3.LUT R12, R12, 0x800000, RZ, 0xfc, !PT ;  /* 0x008000000c0c7812 */ /* 0x000fc400078efcff */
[----:B------:R-:W-:Y:S02]  /*1620*/  IADD3 R15, PT, PT, -R16, RZ, RZ ;  /* 0x000000ff100f7210 */ /* 0x000fe40007ffe1ff */
[----:B------:R-:W-:Y:S02]  /*1630*/  SHF.L.U32 R13, R12, R13, RZ ;  /* 0x0000000d0c0d7219 */ /* 0x000fe400000006ff */
[----:B------:R-:W-:Y:S02]  /*1640*/  FSETP.NEU.FTZ.AND P0, PT, R11, R14, PT ;  /* 0x0000000e0b00720b */ /* 0x000fe40003f1d000 */
[----:B------:R-:W-:Y:S02]  /*1650*/  SEL R11, R15, RZ, P2 ;  /* 0x000000ff0f0b7207 */ /* 0x000fe40001000000 */
[----:B------:R-:W-:Y:S02]  /*1660*/  ISETP.NE.AND P1, PT, R13, RZ, P1 ;  /* 0x000000ff0d00720c */ /* 0x000fe40000f25270 */
[----:B------:R-:W-:-:S02]  /*1670*/  SHF.R.U32.HI R11, RZ, R11, R12 ;  /* 0x0000000bff0b7219 */ /* 0x000fc4000001160c */
[----:B------:R-:W-:Y:S02]  /*1680*/  PLOP3.LUT P0, PT, P0, P1, PT, 0xf8, 0x8f ;  /* 0x00000000008f781c */ /* 0x000fe40000703f70 */
[----:B------:R-:W-:Y:S02]  /*1690*/  SHF.R.U32.HI R13, RZ, 0x1, R11 ;  /* 0x00000001ff0d7819 */ /* 0x000fe4000001160b */
[----:B------:R-:W-:-:S04]  /*16a0*/  SEL R12, RZ, 0x1, !P0 ;  /* 0x00000001ff0c7807 */ /* 0x000fc80004000000 */
[----:B------:R-:W-:-:S04]  /*16b0*/  LOP3.LUT R12, R12, 0x1, R13, 0xf8, !PT ;  /* 0x000000010c0c7812 */ /* 0x000fc800078ef80d */
[----:B------:R-:W-:-:S05]  /*16c0*/  LOP3.LUT R12, R12, R11, RZ, 0xc0, !PT ;  /* 0x0000000b0c0c7212 */ /* 0x000fca00078ec0ff */
[----:B------:R-:W-:-:S05]  /*16d0*/  IMAD.IADD R13, R13, 0x1, R12 ;  /* 0x000000010d0d7824 */ /* 0x000fca00078e020c */
[----:B------:R-:W-:Y:S01]  /*16e0*/  LOP3.LUT R0, R13, R0, RZ, 0xfc, !PT ;  /* 0x000000000d007212 */ /* 0x000fe200078efcff */
[----:B------:R-:W-:Y:S06]  /*16f0*/  BRA `(.L_x_16) ;  /* 0x0000000000107947 */ /* 0x000fec0003800000 */
.L_x_15:
[----:B------:R-:W-:-:S04]  /*1700*/  LOP3.LUT R0, R0, 0x80000000, RZ, 0xc0, !PT ;  /* 0x8000000000007812 */ /* 0x000fc800078ec0ff */
[----:B------:R-:W-:Y:S01]  /*1710*/  LOP3.LUT R0, R0, 0x7f800000, RZ, 0xfc, !PT ;  /* 0x7f80000000007812 */ /* 0x000fe200078efcff */
[----:B------:R-:W-:Y:S06]  /*1720*/  BRA `(.L_x_16) ;  /* 0x0000000000047947 */ /* 0x000fec0003800000 */
.L_x_14:
[----:B------:R-:W-:-:S07]  /*1730*/  LEA R0, R15, R0, 0x17 ;  /* 0x000000000f007211 */ /* 0x000fce00078eb8ff */
.L_x_16:
[----:B------:R-:W-:Y:S05]  /*1740*/  BSYNC.RECONVERGENT B2 ;  /* 0x0000000000027941 */ /* 0x000fea0003800200 */
.L_x_13:
[----:B------:R-:W-:Y:S05]  /*1750*/  BRA `(.L_x_17) ;  /* 0x0000000000207947 */ /* 0x000fea0003800000 */
.L_x_12:
[----:B------:R-:W-:-:S04]  /*1760*/  LOP3.LUT R0, R13, 0x80000000, R0, 0x48, !PT ;  /* 0x800000000d007812 */ /* 0x000fc800078e4800 */
[----:B------:R-:W-:Y:S01]  /*1770*/  LOP3.LUT R0, R0, 0x7f800000, RZ, 0xfc, !PT ;  /* 0x7f80000000007812 */ /* 0x000fe200078efcff */
[----:B------:R-:W-:Y:S06]  /*1780*/  BRA `(.L_x_17) ;  /* 0x0000000000147947 */ /* 0x000fec0003800000 */
.L_x_11:
[----:B------:R-:W-:Y:S01]  /*1790*/  LOP3.LUT R0, R13, 0x80000000, R0, 0x48, !PT ;  /* 0x800000000d007812 */ /* 0x000fe200078e4800 */
[----:B------:R-:W-:Y:S06]  /*17a0*/  BRA `(.L_x_17) ;  /* 0x00000000000c7947 */ /* 0x000fec0003800000 */
.L_x_10:
[----:B------:R-:W0:Y:S01]  /*17b0*/  MUFU.RSQ R0, -QNAN ;  /* 0xffc0000000007908 */ /* 0x000e220000001400 */
[----:B------:R-:W-:Y:S05]  /*17c0*/  BRA `(.L_x_17) ;  /* 0x0000000000047947 */ /* 0x000fea0003800000 */
.L_x_9:
[----:B------:R-:W-:-:S07]  /*17d0*/  FADD.FTZ R0, R0, R3 ;  /* 0x0000000300007221 */ /* 0x000fce0000010000 */
.L_x_17:
[----:B------:R-:W-:Y:S05]  /*17e0*/  BSYNC.RECONVERGENT B1 ;  /* 0x0000000000017941 */ /* 0x000fea0003800200 */
.L_x_7:
[----:B------:R-:W-:-:S04]  /*17f0*/  HFMA2 R11, -RZ, RZ, 0, 0 ;  /* 0x00000000ff0b7431 */ /* 0x000fc800000001ff */
[----:B0-----:R-:W-:Y:S05]  /*1800*/  RET.REL.NODEC R10 `(_Z6krnl_8PfS_S_S_S_S_S_S_S_S_S_S_S_S_S_S_S_S_S_S_S_S_S_S_S_S_ffiiiS_S_S_) ;  /* 0xffffffe40afc7950 */ /* 0x001fea0003c3ffff */
.L_x_18:
        /* <DEDUP_REMOVED lines=15> */
.L_x_121:


//--------------------- .text._Z6krnl_7PfS_S_S_S_S_S_S_S_S_S_S_iii --------------------------
	.section	.text._Z6krnl_7PfS_S_S_S_S_S_S_S_S_S_S_iii,"ax",@progbits
	.align	128
.text._Z6krnl_7PfS_S_S_S_S_S_S_S_S_S_S_iii:
        .type           _Z6krnl_7PfS_S_S_S_S_S_S_S_S_S_S_iii,@function
        .size           _Z6krnl_7PfS_S_S_S_S_S_S_S_S_S_S_iii,(.L_x_123 - _Z6krnl_7PfS_S_S_S_S_S_S_S_S_S_S_iii)
        .other          _Z6krnl_7PfS_S_S_S_S_S_S_S_S_S_S_iii,@"STO_CUDA_ENTRY STV_DEFAULT"
_Z6krnl_7PfS_S_S_S_S_S_S_S_S_S_S_iii:
        /* <DEDUP_REMOVED lines=26> */
[----:B0-----:R-:W-:-:S05]  /*01a0*/  IADD3 R9, PT, PT, RZ, -R7, RZ ;  /* 0x80000007ff097210 */ /* 0x001fca0007ffe0ff */
[----:B------:R-:W-:-:S04]  /*01b0*/  IMAD R9, R9, R4, RZ ;  /* 0x0000000409097224 */ /* 0x000fc800078e02ff */
[----:B------:R-:W-:Y:S01]  /*01c0*/  IMAD.HI.U32 R6, R7, R9, R6 ;  /* 0x0000000907067227 */ /* 0x000fe200078e0006 */
[----:B------:R-:W-:-:S05]  /*01d0*/  LOP3.LUT R7, RZ, R3, RZ, 0x33, !PT ;  /* 0x00000003ff077212 */ /* 0x000fca00078e33ff */
[----:B------:R-:W-:-:S05]  /*01e0*/  IMAD.HI.U32 R6, R6, R11, RZ ;  /* 0x0000000b06067227 */ /* 0x000fca00078e00ff */
[----:B------:R-:W-:-:S05]  /*01f0*/  IADD3 R9, PT, PT, -R6, RZ, RZ ;  /* 0x000000ff06097210 */ /* 0x000fca0007ffe1ff */
[----:B------:R-:W-:-:S05]  /*0200*/  IMAD R9, R4, R9, R11 ;  /* 0x0000000904097224 */ /* 0x000fca00078e020b */
[----:B------:R-:W-:-:S13]  /*0210*/  ISETP.GT.U32.AND P1, PT, R4, R9, PT ;  /* 0x000000090400720c */ /* 0x000fda0003f24070 */
[----:B------:R-:W-:-:S05]  /*0220*/  @!P1 IMAD.IADD R9, R9, 0x1, -R4 ;  /* 0x0000000109099824 */ /* 0x000fca00078e0a04 */
[----:B------:R-:W-:Y:S02]  /*0230*/  ISETP.GT.U32.AND P0, PT, R4, R9, PT ;  /* 0x000000090400720c */ /* 0x000fe40003f04070 */
[----:B------:R-:W-:-:S04]  /*0240*/  IADD3 R8, PT, PT, R9, -R4, RZ ;  /* 0x8000000409087210 */ /* 0x000fc80007ffe0ff */
        /* <DEDUP_REMOVED lines=8> */
[----:B------:R-:W-:Y:S02]  /*02d0*/  IABS R16, R5 ;  /* 0x0000000500107213 */ /* 0x000fe40000000000 */
[----:B------:R-:W0:Y:S08]  /*02e0*/  I2F.RP R8, R14 ;  /* 0x0000000e00087306 */ /* 0x000e300000209400 */
[----:B0-----:R-:W0:Y:S02]  /*02f0*/  MUFU.RCP R8, R8 ;  /* 0x0000000800087308 */ /* 0x001e240000001000 */
[----:B0-----:R-:W-:-:S02]  /*0300*/  IADD3 R12, PT, PT, R8, 0xffffffe, RZ ;  /* 0x0ffffffe080c7810 */ /* 0x001fc40007ffe0ff */
[----:B------:R-:W-:-:S04]  /*0310*/  LOP3.LUT R8, R0, R5, RZ, 0x3c, !PT ;  /* 0x0000000500087212 */ /* 0x000fc800078e3cff */
[----:B------:R0:W1:Y:S01]  /*0320*/  F2I.FTZ.U32.TRUNC.NTZ R13, R12 ;  /* 0x0000000c000d7305 */ /* 0x000062000021f000 */
[----:B------:R-:W-:Y:S02]  /*0330*/  ISETP.GE.AND P3, PT, R8, RZ, PT ;  /* 0x000000ff0800720c */ /* 0x000fe40003f66270 */
[----:B0-----:R-:W-:Y:S01]  /*0340*/  MOV R12, RZ ;  /* 0x000000ff000c7202 */ /* 0x001fe20000000f00 */
[----:B-1----:R-:W-:-:S04]  /*0350*/  IMAD.MOV R15, RZ, RZ, -R13 ;  /* 0x000000ffff0f7224 */ /* 0x002fc800078e0a0d */
[----:B------:R-:W-:-:S04]  /*0360*/  IMAD R15, R15, R14, RZ ;  /* 0x0000000e0f0f7224 */ /* 0x000fc800078e02ff */
[----:B------:R-:W-:Y:S01]  /*0370*/  IMAD.HI.U32 R10, R13, R15, R12 ;  /* 0x0000000f0d0a7227 */ /* 0x000fe200078e000c */
[----:B------:R-:W-:-:S05]  /*0380*/  IADD3 R13, PT, PT, RZ, -R16, RZ ;  /* 0x80000010ff0d7210 */ /* 0x000fca0007ffe0ff */
        /* <DEDUP_REMOVED lines=12> */
[----:B------:R-:W-:Y:S02]  /*0450*/  IABS R11, R2 ;  /* 0x00000002000b7213 */ /* 0x000fe40000000000 */
[----:B------:R-:W-:Y:S02]  /*0460*/  ISETP.GE.U32.AND P2, PT, R9, R4, PT ;  /* 0x000000040900720c */ /* 0x000fe40003f46070 */
[----:B------:R-:W0:Y:S01]  /*0470*/  I2F.RP R10, R11 ;  /* 0x0000000b000a7306 */ /* 0x000e220000209400 */
[----:B------:R-:W-:Y:S02]  /*0480*/  LOP3.LUT R4, R0, R3, RZ, 0x3c, !PT ;  /* 0x0000000300047212 */ /* 0x000fe400078e3cff */
[----:B------:R-:W-:Y:S02]  /*0490*/  @!P1 IADD3 R6, PT, PT, R6, 0x1, RZ ;  /* 0x0000000106069810 */ /* 0x000fe40007ffe0ff */
[----:B------:R-:W-:-:S06]  /*04a0*/  ISETP.GE.AND P3, PT, R4, RZ, PT ;  /* 0x000000ff0400720c */ /* 0x000fcc0003f66270 */
[----:B------:R-:W-:Y:S01]  /*04b0*/  @P2 IADD3 R6, PT, PT, R6, 0x1, RZ ;  /* 0x0000000106062810 */ /* 0x000fe20007ffe0ff */
[----:B0-----:R-:W0:Y:S06]  /*04c0*/  MUFU.RCP R10, R10 ;  /* 0x0000000a000a7308 */ /* 0x001e2c0000001000 */
[----:B------:R-:W-:-:S04]  /*04d0*/  @!P3 IADD3 R6, PT, PT, -R6, RZ, RZ ;  /* 0x000000ff0606b210 */ /* 0x000fc80007ffe1ff */
[----:B------:R-:W-:-:S04]  /*04e0*/  SEL R6, R7, R6, !P0 ;  /* 0x0000000607067207 */ /* 0x000fc80004000000 */
[----:B------:R-:W-:Y:S02]  /*04f0*/  ISETP.GE.AND P2, PT, R6, RZ, PT ;  /* 0x000000ff0600720c */ /* 0x000fe40003f46270 */
[----:B0-----:R-:W-:-:S04]  /*0500*/  IADD3 R8, PT, PT, R10, 0xffffffe, RZ ;  /* 0x0ffffffe0a087810 */ /* 0x001fc80007ffe0ff */
[----:B------:R0:W1:Y:S02]  /*0510*/  F2I.FTZ.U32.TRUNC.NTZ R9, R8 ;  /* 0x0000000800097305 */ /* 0x000064000021f000 */
[----:B0-----:R-:W-:Y:S01]  /*0520*/  MOV R8, RZ ;  /* 0x000000ff00087202 */ /* 0x001fe20000000f00 */
[----:B-1----:R-:W-:-:S04]  /*0530*/  IMAD.MOV R4, RZ, RZ, -R9 ;  /* 0x000000ffff047224 */ /* 0x002fc800078e0a09 */
        /* <DEDUP_REMOVED lines=11> */
[----:B------:R-:W-:-:S05]  /*05f0*/  @!P1 IMAD.IADD R4, R4, 0x1, -R11 ;  /* 0x0000000104049824 */ /* 0x000fca00078e0a0b */
[----:B------:R-:W-:Y:S02]  /*0600*/  @!P2 IADD3 R4, PT, PT, -R4, RZ, RZ ;  /* 0x000000ff0404a210 */ /* 0x000fe40007ffe1ff */
[----:B------:R-:W-:-:S04]  /*0610*/  @!P0 LOP3.LUT R4, RZ, R2, RZ, 0x33, !PT ;  /* 0x00000002ff048212 */ /* 0x000fc800078e33ff */
[----:B------:R-:W-:-:S13]  /*0620*/  ISETP.NE.AND P0, PT, R4, R7, PT ;  /* 0x000000070400720c */ /* 0x000fda0003f05270 */
[----:B------:R-:W-:Y:S05]  /*0630*/  @!P0 EXIT ;  /* 0x000000000000894d */ /* 0x000fea0003800000 */
[----:B------:R-:W0:Y:S01]  /*0640*/  LDC.64 R12, c[0x0][0x380] ;  /* 0x0000e000ff0c7b82 */ /* 0x000e220000000a00 */
[----:B------:R-:W1:Y:S01]  /*0650*/  LDCU.64 UR4, c[0x0][0x358] ;  /* 0x00006b00ff0477ac */ /* 0x000e620008000a00 */
[----:B------:R-:W-:-:S06]  /*0660*/  IADD3 R2, PT, PT, R0, R3, RZ ;  /* 0x0000000300027210 */ /* 0x000fcc0007ffe0ff */
[----:B------:R-:W2:Y:S08]  /*0670*/  LDC.64 R14, c[0x0][0x388] ;  /* 0x0000e200ff0e7b82 */ /* 0x000eb00000000a00 */
[----:B------:R-:W3:Y:S01]  /*0680*/  LDC.64 R6, c[0x0][0x390] ;  /* 0x0000e400ff067b82 */ /* 0x000ee20000000a00 */
[----:B0-----:R-:W-:-:S07]  /*0690*/  IMAD.WIDE R10, R2, 0x4, R12 ;  /* 0x00000004020a7825 */ /* 0x001fce00078e020c */
[----:B------:R-:W0:Y:S01]  /*06a0*/  LDC.64 R8, c[0x0][0x3c8] ;  /* 0x0000f200ff087b82 */ /* 0x000e220000000a00 */
[C---:B------:R-:W-:Y:S01]  /*06b0*/  IMAD.WIDE R12, R0.reuse, 0x4, R12 ;  /* 0x00000004000c7825 */ /* 0x040fe200078e020c */
[----:B-1----:R-:W4:Y:S03]  /*06c0*/  LDG.E R10, desc[UR4][R10.64] ;  /* 0x000000040a0a7981 */ /* 0x002f26000c1e1900 */
[C---:B--2---:R-:W-:Y:S02]  /*06d0*/  IMAD.WIDE R14, R0.reuse, 0x4, R14 ;  /* 0x00000004000e7825 */ /* 0x044fe400078e020e */
[----:B------:R-:W4:Y:S01]  /*06e0*/  LDG.E R13, desc[UR4][R12.64] ;  /* 0x000000040c0d7981 */ /* 0x000f22000c1e1900 */
[----:B------:R-:W-:Y:S02]  /*06f0*/  IADD3 R3, PT, PT, R0, R5, RZ ;  /* 0x0000000500037210 */ /* 0x000fe40007ffe0ff */
[----:B------:R-:W1:Y:S01]  /*0700*/  LDC.64 R4, c[0x0][0x398] ;  /* 0x0000e600ff047b82 */ /* 0x000e620000000a00 */
[----:B------:R-:W2:Y:S02]  /*0710*/  LDG.E R21, desc[UR4][R14.64+0x4] ;  /* 0x000004040e157981 */ /* 0x000ea4000c1e1900 */
[----:B---3--:R-:W-:-:S02]  /*0720*/  IMAD.WIDE R16, R3, 0x4, R6 ;  /* 0x0000000403107825 */ /* 0x008fc400078e0206 */
[----:B------:R1:W3:Y:S02]  /*0730*/  LDG.E R23, desc[UR4][R14.64] ;  /* 0x000000040e177981 */ /* 0x0002e4000c1e1900 */
[----:B------:R-:W-:Y:S02]  /*0740*/  IMAD.WIDE R18, R0, 0x4, R6 ;  /* 0x0000000400127825 */ /* 0x000fe400078e0206 */
[----:B------:R-:W5:Y:S01]  /*0750*/  LDG.E R16, desc[UR4][R16.64] ;  /* 0x0000000410107981 */ /* 0x000f62000c1e1900 */
[----:B------:R-:W5:Y:S03]  /*0760*/  LDC.64 R6, c[0x0][0x3a0] ;  /* 0x0000e800ff067b82 */ /* 0x000f660000000a00 */
[----:B------:R-:W5:Y:S01]  /*0770*/  LDG.E R18, desc[UR4][R18.64] ;  /* 0x0000000412127981 */ /* 0x000f62000c1e1900 */
[----:B-1----:R-:W-:-:S04]  /*0780*/  IMAD.WIDE R14, R2, 0x4, R4 ;  /* 0x00000004020e7825 */ /* 0x002fc800078e0204 */
[----:B----4-:R-:W-:Y:S01]  /*0790*/  FADD R10, R10, -R13 ;  /* 0x8000000d0a0a7221 */ /* 0x010fe20000000000 */
[----:B0-----:R-:W-:Y:S02]  /*07a0*/  IMAD.WIDE R12, R0, 0x4, R8 ;  /* 0x00000004000c7825 */ /* 0x001fe400078e0208 */
[----:B------:R-:W0:Y:S02]  /*07b0*/  LDC.64 R8, c[0x0][0x3d0] ;  /* 0x0000f400ff087b82 */ /* 0x000e240000000a00 */
[----:B--2---:R-:W-:-:S04]  /*07c0*/  FADD R10, R10, R21 ;  /* 0x000000150a0a7221 */ /* 0x004fc80000000000 */
[----:B---3--:R-:W-:Y:S02]  /*07d0*/  FADD R23, R10, -R23 ;  /* 0x800000170a177221 */ /* 0x008fe40000000000 */
[----:B------:R-:W1:Y:S02]  /*07e0*/  LDC.64 R10, c[0x0][0x3a8] ;  /* 0x0000ea00ff0a7b82 */ /* 0x000e640000000a00 */
[----:B-----5:R-:W-:Y:S01]  /*07f0*/  FADD R23, R23, R16 ;  /* 0x0000001017177221 */ /* 0x020fe20000000000 */
[----:B------:R-:W-:-:S04]  /*0800*/  IMAD.WIDE R16, R0, 0x4, R4 ;  /* 0x0000000400107825 */ /* 0x000fc800078e0204 */
[----:B------:R-:W-:Y:S01]  /*0810*/  FADD R25, R23, -R18 ;  /* 0x8000001217197221 */ /* 0x000fe20000000000 */
[----:B------:R-:W-:Y:S01]  /*0820*/  IMAD.WIDE R18, R0, 0x4, R6 ;  /* 0x0000000400127825 */ /* 0x000fe200078e0206 */
[----:B------:R-:W2:Y:S03]  /*0830*/  LDC.64 R4, c[0x0][0x3b0] ;  /* 0x0000ec00ff047b82 */ /* 0x000ea60000000a00 */
[----:B------:R2:W-:Y:S04]  /*0840*/  STG.E desc[UR4][R12.64], R25 ;  /* 0x000000190c007986 */ /* 0x0005e8000c101904 */
[----:B------:R-:W3:Y:S01]  /*0850*/  LDG.E R14, desc[UR4][R14.64] ;  /* 0x000000040e0e7981 */ /* 0x000ee2000c1e1900 */
[----:B------:R-:W4:Y:S03]  /*0860*/  LDC.64 R6, c[0x0][0x3b8] ;  /* 0x0000ee00ff067b82 */ /* 0x000f260000000a00 */
[----:B------:R-:W3:Y:S04]  /*0870*/  LDG.E R17, desc[UR4][R16.64] ;  /* 0x0000000410117981 */ /* 0x000ee8000c1e1900 */
[----:B------:R-:W5:Y:S01]  /*0880*/  LDG.E R27, desc[UR4][R18.64+0x4] ;  /* 0x00000404121b7981 */ /* 0x000f62000c1e1900 */
[----:B-1----:R-:W-:-:S03]  /*0890*/  IMAD.WIDE R20, R3, 0x4, R10 ;  /* 0x0000000403147825 */ /* 0x002fc600078e020a */
[----:B------:R-:W5:Y:S01]  /*08a0*/  LDG.E R29, desc[UR4][R18.64] ;  /* 0x00000004121d7981 */ /* 0x000f62000c1e1900 */
[----:B------:R-:W-:-:S03]  /*08b0*/  IMAD.WIDE R22, R0, 0x4, R10 ;  /* 0x0000000400167825 */ /* 0x000fc600078e020a */
[----:B------:R-:W5:Y:S01]  /*08c0*/  LDG.E R21, desc[UR4][R20.64] ;  /* 0x0000000414157981 */ /* 0x000f62000c1e1900 */
[----:B------:R-:W1:Y:S03]  /*08d0*/  LDC.64 R10, c[0x0][0x3c0] ;  /* 0x0000f000ff0a7b82 */ /* 0x000e660000000a00 */
[----:B------:R-:W5:Y:S01]  /*08e0*/  LDG.E R23, desc[UR4][R22.64] ;  /* 0x0000000416177981 */ /* 0x000f62000c1e1900 */
[----:B--2---:R-:W-:-:S04]  /*08f0*/  IMAD.WIDE R12, R2, 0x4, R4 ;  /* 0x00000004020c7825 */ /* 0x004fc800078e0204 */
[----:B0-----:R-:W-:-:S04]  /*0900*/  IMAD.WIDE R8, R0, 0x4, R8 ;  /* 0x0000000400087825 */ /* 0x001fc800078e0208 */
[----:B------:R-:W-:-:S04]  /*0910*/  IMAD.WIDE R4, R0, 0x4, R4 ;  /* 0x0000000400047825 */ /* 0x000fc800078e0204 */
[----:B----4-:R-:W-:-:S04]  /*0920*/  IMAD.WIDE R6, R0, 0x4, R6 ;  /* 0x0000000400067825 */ /* 0x010fc800078e0206 */
[----:B-1----:R-:W-:-:S04]  /*0930*/  IMAD.WIDE R2, R3, 0x4, R10 ;  /* 0x0000000403027825 */ /* 0x002fc800078e020a */
[----:B------:R-:W-:-:S04]  /*0940*/  IMAD.WIDE R10, R0, 0x4, R10 ;  /* 0x00000004000a7825 */ /* 0x000fc800078e020a */
[----:B---3--:R-:W-:-:S04]  /*0950*/  FADD R14, R14, -R17 ;  /* 0x800000110e0e7221 */ /* 0x008fc80000000000 */
[----:B-----5:R-:W-:-:S04]  /*0960*/  FADD R14, R14, R27 ;  /* 0x0000001b0e0e7221 */ /* 0x020fc80000000000 */
[----:B------:R-:W-:-:S04]  /*0970*/  FADD R14, R14, -R29 ;  /* 0x8000001d0e0e7221 */ /* 0x000fc80000000000 */
[----:B------:R-:W-:-:S04]  /*0980*/  FADD R14, R14, R21 ;  /* 0x000000150e0e7221 */ /* 0x000fc80000000000 */
[----:B------:R-:W-:Y:S02]  /*0990*/  FADD R17, R14, -R23 ;  /* 0x800000170e117221 */ /* 0x000fe40000000000 */
[----:B------:R-:W0:Y:S03]  /*09a0*/  LDC.64 R14, c[0x0][0x3d8] ;  /* 0x0000f600ff0e7b82 */ /* 0x000e260000000a00 */
[----:B------:R1:W-:Y:S04]  /*09b0*/  STG.E desc[UR4][R8.64], R17 ;  /* 0x0000001108007986 */ /* 0x0003e8000c101904 */
[----:B------:R-:W1:Y:S04]  /*09c0*/  LDG.E R12, desc[UR4][R12.64] ;  /* 0x000000040c0c7981 */ /* 0x000e68000c1e1900 */
[----:B------:R-:W1:Y:S04]  /*09d0*/  LDG.E R5, desc[UR4][R4.64] ;  /* 0x0000000404057981 */ /* 0x000e68000c1e1900 */
[----:B------:R-:W2:Y:S04]  /*09e0*/  LDG.E R19, desc[UR4][R6.64+0x4] ;  /* 0x0000040406137981 */ /* 0x000ea8000c1e1900 */
[----:B------:R-:W3:Y:S04]  /*09f0*/  LDG.E R21, desc[UR4][R6.64] ;  /* 0x0000000406157981 */ /* 0x000ee8000c1e1900 */
[----:B------:R-:W4:Y:S04]  /*0a00*/  LDG.E R3, desc[UR4][R2.64] ;  /* 0x0000000402037981 */ /* 0x000f28000c1e1900 */
[----:B------:R-:W5:Y:S01]  /*0a10*/  LDG.E R11, desc[UR4][R10.64] ;  /* 0x000000040a0b7981 */ /* 0x000f62000c1e1900 */
[----:B-1----:R-:W-:Y:S01]  /*0a20*/  FADD R8, R12, -R5 ;  /* 0x800000050c087221 */ /* 0x002fe20000000000 */
[----:B0-----:R-:W-:-:S04]  /*0a30*/  IMAD.WIDE R4, R0, 0x4, R14 ;  /* 0x0000000400047825 */ /* 0x001fc800078e020e */
[----:B--2---:R-:W-:-:S04]  /*0a40*/  FADD R8, R8, R19 ;  /* 0x0000001308087221 */ /* 0x004fc80000000000 */
[----:B---3--:R-:W-:-:S04]  /*0a50*/  FADD R8, R8, -R21 ;  /* 0x8000001508087221 */ /* 0x008fc80000000000 */
[----:B----4-:R-:W-:-:S04]  /*0a60*/  FADD R8, R8, R3 ;  /* 0x0000000308087221 */ /* 0x010fc80000000000 */
[----:B-----5:R-:W-:-:S05]  /*0a70*/  FADD R9, R8, -R11 ;  /* 0x8000000b08097221 */ /* 0x020fca0000000000 */
[----:B------:R-:W-:Y:S01]  /*0a80*/  STG.E desc[UR4][R4.64], R9 ;  /* 0x0000000904007986 */ /* 0x000fe2000c101904 */
[----:B------:R-:W-:Y:S05]  /*0a90*/  EXIT ;  /* 0x000000000000794d */ /* 0x000fea0003800000 */
.L_x_19:
        /* <DEDUP_REMOVED lines=14> */
.L_x_123:


//--------------------- .text._Z9krnl_56zpPfS_S_S_S_S_S_S_S_S_S_S_iii --------------------------
	.section	.text._Z9krnl_56zpPfS_S_S_S_S_S_S_S_S_S_S_iii,"ax",@progbits
	.align	128
.text._Z9krnl_56zpPfS_S_S_S_S_S_S_S_S_S_S_iii:
        .type           _Z9krnl_56zpPfS_S_S_S_S_S_S_S_S_S_S_iii,@function
        .size           _Z9krnl_56zpPfS_S_S_S_S_S_S_S_S_S_S_iii,(.L_x_124 - _Z9krnl_56zpPfS_S_S_S_S_S_S_S_S_S_S_iii)
        .other          _Z9krnl_56zpPfS_S_S_S_S_S_S_S_S_S_S_iii,@"STO_CUDA_ENTRY STV_DEFAULT"
_Z9krnl_56zpPfS_S_S_S_S_S_S_S_S_S_S_iii:
        /* <DEDUP_REMOVED lines=17> */
[----:B------:R-:W-:Y:S02]  /*0110*/  IABS R3, R5 ;  /* 0x0000000500037213 */ /* 0x000fe40000000000 */
[----:B------:R-:W-:Y:S02]  /*0120*/  IABS R10, R2 ;  /* 0x00000002000a7213 */ /* 0x000fe40000000000 */
[----:B------:R-:W0:Y:S01]  /*0130*/  I2F.RP R8, R3 ;  /* 0x0000000300087306 */ /* 0x000e220000209400 */
[----:B------:R-:W-:-:S07]  /*0140*/  ISETP.GE.AND P2, PT, R2, RZ, PT ;  /* 0x000000ff0200720c */ /* 0x000fce0003f46270 */
[----:B0-----:R-:W0:Y:S02]  /*0150*/  MUFU.RCP R8, R8 ;  /* 0x0000000800087308 */ /* 0x001e240000001000 */
[----:B0-----:R-:W-:-:S06]  /*0160*/  IADD3 R7, PT, PT, R8, 0xffffffe, RZ ;  /* 0x0ffffffe08077810 */ /* 0x001fcc0007ffe0ff */
[----:B------:R-:W0:Y:S02]  /*0170*/  F2I.FTZ.U32.TRUNC.NTZ R7, R7 ;  /* 0x0000000700077305 */ /* 0x000e24000021f000 */
[----:B0-----:R-:W-:-:S05]  /*0180*/  IADD3 R6, PT, PT, RZ, -R7, RZ ;  /* 0x80000007ff067210 */ /* 0x001fca0007ffe0ff */
[----:B------:R-:W-:Y:S02]  /*0190*/  IMAD R9, R6, R3, RZ ;  /* 0x0000000306097224 */ /* 0x000fe400078e02ff */
[----:B------:R-:W-:-:S04]  /*01a0*/  IMAD.MOV.U32 R6, RZ, RZ, RZ ;  /* 0x000000ffff067224 */ /* 0x000fc800078e00ff */
[----:B------:R-:W-:-:S06]  /*01b0*/  IMAD.HI.U32 R9, R7, R9, R6 ;  /* 0x0000000907097227 */ /* 0x000fcc00078e0006 */
[----:B------:R-:W-:Y:S01]  /*01c0*/  IMAD.HI.U32 R6, R9, R10, RZ ;  /* 0x0000000a09067227 */ /* 0x000fe200078e00ff */
[----:B------:R-:W-:-:S04]  /*01d0*/  IADD3 R9, PT, PT, R5, -0x1, RZ ;  /* 0xffffffff05097810 */ /* 0x000fc80007ffe0ff */
[----:B------:R-:W-:-:S05]  /*01e0*/  IADD3 R8, PT, PT, -R6, RZ, RZ ;  /* 0x000000ff06087210 */ /* 0x000fca0007ffe1ff */
[----:B------:R-:W-:-:S05]  /*01f0*/  IMAD R8, R3, R8, R10 ;  /* 0x0000000803087224 */ /* 0x000fca00078e020a */
[----:B------:R-:W-:-:S13]  /*0200*/  ISETP.GT.U32.AND P1, PT, R3, R8, PT ;  /* 0x000000080300720c */ /* 0x000fda0003f24070 */
[----:B------:R-:W-:-:S04]  /*0210*/  @!P1 IADD3 R8, PT, PT, R8, -R3, RZ ;  /* 0x8000000308089210 */ /* 0x000fc80007ffe0ff */
[----:B------:R-:W-:Y:S01]  /*0220*/  ISETP.GT.U32.AND P0, PT, R3, R8, PT ;  /* 0x000000080300720c */ /* 0x000fe20003f04070 */
[----:B------:R-:W-:-:S05]  /*0230*/  IMAD.IADD R7, R8, 0x1, -R3 ;  /* 0x0000000108077824 */ /* 0x000fca00078e0a03 */
[----:B------:R-:W-:Y:S02]  /*0240*/  SEL R12, R7, R8, !P0 ;  /* 0x00000008070c7207 */ /* 0x000fe40004000000 */
[----:B------:R-:W-:Y:S02]  /*0250*/  ISETP.NE.AND P0, PT, R5, RZ, PT ;  /* 0x000000ff0500720c */ /* 0x000fe40003f05270 */
[----:B------:R-:W-:Y:S02]  /*0260*/  LOP3.LUT R7, RZ, R5, RZ, 0x33, !PT ;  /* 0x00000005ff077212 */ /* 0x000fe400078e33ff */
[----:B------:R-:W-:-:S04]  /*0270*/  @!P2 IADD3 R12, PT, PT, -R12, RZ, RZ ;  /* 0x000000ff0c0ca210 */ /* 0x000fc80007ffe1ff */
[----:B------:R-:W-:-:S04]  /*0280*/  SEL R12, R7, R12, !P0 ;  /* 0x0000000c070c7207 */ /* 0x000fc80004000000 */
[----:B------:R-:W-:-:S13]  /*0290*/  ISETP.NE.AND P2, PT, R12, R9, PT ;  /* 0x000000090c00720c */ /* 0x000fda0003f45270 */
[----:B------:R-:W-:Y:S05]  /*02a0*/  @!P2 EXIT ;  /* 0x000000000000a94d */ /* 0x000fea0003800000 */
[----:B------:R-:W-:Y:S01]  /*02b0*/  IABS R11, R0 ;  /* 0x00000000000b7213 */ /* 0x000fe20000000000 */
[----:B------:R-:W-:-:S03]  /*02c0*/  UIADD3 UR4, UPT, UPT, UR6, -0x1, URZ ;  /* 0xffffffff06047890 */ /* 0x000fc6000fffe0ff */
[----:B------:R-:W0:Y:S08]  /*02d0*/  I2F.RP R9, R11 ;  /* 0x0000000b00097306 */ /* 0x000e300000209400 */
[----:B0-----:R-:W0:Y:S02]  /*02e0*/  MUFU.RCP R9, R9 ;  /* 0x0000000900097308 */ /* 0x001e240000001000 */
[----:B0-----:R-:W-:Y:S01]  /*02f0*/  VIADD R12, R9, 0xffffffe ;  /* 0x0ffffffe090c7836 */ /* 0x001fe20000000000 */
[----:B------:R-:W-:-:S05]  /*0300*/  LOP3.LUT R9, R2, R0, RZ, 0x3c, !PT ;  /* 0x0000000002097212 */ /* 0x000fca00078e3cff */
[----:B------:R0:W1:Y:S01]  /*0310*/  F2I.FTZ.U32.TRUNC.NTZ R13, R12 ;  /* 0x0000000c000d7305 */ /* 0x000062000021f000 */
[----:B------:R-:W-:Y:S01]  /*0320*/  ISETP.GE.AND P3, PT, R9, RZ, PT ;  /* 0x000000ff0900720c */ /* 0x000fe20003f66270 */
[----:B0-----:R-:W-:Y:S01]  /*0330*/  HFMA2 R12, -RZ, RZ, 0, 0 ;  /* 0x00000000ff0c7431 */ /* 0x001fe200000001ff */
[----:B-1----:R-:W-:-:S05]  /*0340*/  IADD3 R14, PT, PT, RZ, -R13, RZ ;  /* 0x8000000dff0e7210 */ /* 0x002fca0007ffe0ff */
[----:B------:R-:W-:Y:S01]  /*0350*/  IMAD R15, R14, R11, RZ ;  /* 0x0000000b0e0f7224 */ /* 0x000fe200078e02ff */
[----:B------:R-:W-:-:S03]  /*0360*/  IABS R14, R0 ;  /* 0x00000000000e7213 */ /* 0x000fc60000000000 */
        /* <DEDUP_REMOVED lines=24> */
[----:B------:R-:W-:Y:S02]  /*04f0*/  IABS R7, R6 ;  /* 0x0000000600077213 */ /* 0x000fe40000000000 */
[----:B------:R-:W-:Y:S02]  /*0500*/  ISETP.GE.AND P2, PT, R6, RZ, PT ;  /* 0x000000ff0600720c */ /* 0x000fe40003f46270 */
[----:B------:R-:W-:Y:S02]  /*0510*/  IADD3 R6, PT, PT, R4, -0x1, RZ ;  /* 0xffffffff04067810 */ /* 0x000fe40007ffe0ff */
[----:B0-----:R-:W-:-:S04]  /*0520*/  IADD3 R8, PT, PT, R10, 0xffffffe, RZ ;  /* 0x0ffffffe0a087810 */ /* 0x001fc80007ffe0ff */
[----:B------:R0:W1:Y:S02]  /*0530*/  F2I.FTZ.U32.TRUNC.NTZ R9, R8 ;  /* 0x0000000800097305 */ /* 0x000064000021f000 */
[----:B0-----:R-:W-:Y:S02]  /*0540*/  MOV R8, RZ ;  /* 0x000000ff00087202 */ /* 0x001fe40000000f00 */
[----:B-1----:R-:W-:-:S05]  /*0550*/  IADD3 R3, PT, PT, RZ, -R9, RZ ;  /* 0x80000009ff037210 */ /* 0x002fca0007ffe0ff */
[----:B------:R-:W-:-:S04]  /*0560*/  IMAD R3, R3, R12, RZ ;  /* 0x0000000c03037224 */ /* 0x000fc800078e02ff */
[----:B------:R-:W-:Y:S01]  /*0570*/  IMAD.HI.U32 R8, R9, R3, R8 ;  /* 0x0000000309087227 */ /* 0x000fe200078e0008 */
[----:B------:R-:W-:-:S05]  /*0580*/  MOV R3, R7 ;  /* 0x0000000700037202 */ /* 0x000fca0000000f00 */
[----:B------:R-:W-:-:S04]  /*0590*/  IMAD.HI.U32 R8, R8, R3, RZ ;  /* 0x0000000308087227 */ /* 0x000fc800078e00ff */
[----:B------:R-:W-:-:S04]  /*05a0*/  IMAD.MOV R8, RZ, RZ, -R8 ;  /* 0x000000ffff087224 */ /* 0x000fc800078e0a08 */
[----:B------:R-:W-:-:S05]  /*05b0*/  IMAD R3, R12, R8, R3 ;  /* 0x000000080c037224 */ /* 0x000fca00078e0203 */
[----:B------:R-:W-:-:S13]  /*05c0*/  ISETP.GT.U32.AND P0, PT, R12, R3, PT ;  /* 0x000000030c00720c */ /* 0x000fda0003f04070 */
[----:B------:R-:W-:Y:S02]  /*05d0*/  @!P0 IADD3 R3, PT, PT, R3, -R12, RZ ;  /* 0x8000000c03038210 */ /* 0x000fe40007ffe0ff */
[----:B------:R-:W-:Y:S02]  /*05e0*/  ISETP.NE.AND P0, PT, R4, RZ, PT ;  /* 0x000000ff0400720c */ /* 0x000fe40003f05270 */
[----:B------:R-:W-:-:S13]  /*05f0*/  ISETP.GT.U32.AND P1, PT, R12, R3, PT ;  /* 0x000000030c00720c */ /* 0x000fda0003f24070 */
[----:B------:R-:W-:-:S05]  /*0600*/  @!P1 IADD3 R3, PT, PT, R3, -R12, RZ ;  /* 0x8000000c03039210 */ /* 0x000fca0007ffe0ff */
[----:B------:R-:W-:Y:S01]  /*0610*/  @!P2 IMAD.MOV R3, RZ, RZ, -R3 ;  /* 0x000000ffff03a224 */ /* 0x000fe200078e0a03 */
        /* <DEDUP_REMOVED lines=8> */
[----:B0-----:R-:W-:-:S04]  /*06a0*/  IMAD.WIDE R6, R3, 0x4, R8 ;  /* 0x0000000403067825 */ /* 0x001fc800078e0208 */
[----:B------:R-:W-:Y:S02]  /*06b0*/  IMAD.WIDE R4, R2, 0x4, R8 ;  /* 0x0000000402047825 */ /* 0x000fe400078e0208 */
[----:B-1----:R-:W4:Y:S04]  /*06c0*/  LDG.E R6, desc[UR4][R6.64] ;  /* 0x0000000406067981 */ /* 0x002f28000c1e1900 */
[----:B------:R-:W4:Y:S01]  /*06d0*/  LDG.E R13, desc[UR4][R4.64] ;  /* 0x00000004040d7981 */ /* 0x000f22000c1e1900 */
[----:B--2---:R-:W-:-:S05]  /*06e0*/  IMAD.WIDE R8, R3, 0x4, R10 ;  /* 0x0000000403087825 */ /* 0x004fca00078e020a */
[----:B------:R-:W2:Y:S01]  /*06f0*/  LDG.E R19, desc[UR4][R8.64] ;  /* 0x0000000408137981 */ /* 0x000ea2000c1e1900 */
[----:B---3--:R-:W-:-:S04]  /*0700*/  IMAD.WIDE R14, R3, 0x4, R16 ;  /* 0x00000004030e7825 */ /* 0x008fc800078e0210 */
[----:B----4-:R-:W-:Y:S01]  /*0710*/  FADD R18, R6, R13 ;  /* 0x0000000d06127221 */ /* 0x010fe20000000000 */
[----:B------:R-:W-:-:S03]  /*0720*/  IMAD.WIDE R6, R2, 0x4, R16 ;  /* 0x0000000402067825 */ /* 0x000fc600078e0210 */
[----:B------:R-:W0:Y:S08]  /*0730*/  F2F.F64.F32 R10, R18 ;  /* 0x00000012000a7310 */ /* 0x000e300000201800 */
[----:B--2---:R-:W1:Y:S01]  /*0740*/  F2F.F64.F32 R12, R19 ;  /* 0x00000013000c7310 */ /* 0x004e620000201800 */
[----:B0-----:R-:W-:-:S08]  /*0750*/  DMUL R10, R10, 0.5 ;  /* 0x3fe000000a0a7828 */ /* 0x001fd00000000000 */
[----:B-1----:R-:W-:Y:S02]  /*0760*/  DMUL R12, R10, R12 ;  /* 0x0000000c0a0c7228 */ /* 0x002fe40000000000 */
[----:B------:R-:W0:Y:S04]  /*0770*/  LDC.64 R10, c[0x0][0x388] ;  /* 0x0000e200ff0a7b82 */ /* 0x000e280000000a00 */
[----:B------:R1:W2:Y:S04]  /*0780*/  F2F.F32.F64 R21, R12 ;  /* 0x0000000c00157310 */ /* 0x0002a80000301000 */
[----:B-1----:R-:W1:Y:S01]  /*0790*/  LDC.64 R12, c[0x0][0x3d8] ;  /* 0x0000f600ff0c7b82 */ /* 0x002e620000000a00 */
[----:B--2---:R1:W-:Y:S04]  /*07a0*/  STG.E desc[UR4][R8.64], R21 ;  /* 0x0000001508007986 */ /* 0x0043e8000c101904 */
[----:B------:R-:W2:Y:S04]  /*07b0*/  LDG.E R14, desc[UR4][R14.64] ;  /* 0x000000040e0e7981 */ /* 0x000ea8000c1e1900 */
[----:B------:R-:W2:Y:S01]  /*07c0*/  LDG.E R17, desc[UR4][R6.64] ;  /* 0x0000000406117981 */ /* 0x000ea2000c1e1900 */
[----:B0-----:R-:W-:-:S05]  /*07d0*/  IMAD.WIDE R10, R3, 0x4, R10 ;  /* 0x00000004030a7825 */ /* 0x001fca00078e020a */
[----:B------:R-:W3:Y:S01]  /*07e0*/  LDG.E R22, desc[UR4][R10.64] ;  /* 0x000000040a167981 */ /* 0x000ee2000c1e1900 */
[----:B-1----:R-:W-:-:S04]  /*07f0*/  IMAD.WIDE R8, R2, 0x4, R12 ;  /* 0x0000000402087825 */ /* 0x002fc800078e020c */
[----:B--2---:R-:W-:Y:S01]  /*0800*/  FADD R20, R14, R17 ;  /* 0x000000110e147221 */ /* 0x004fe20000000000 */
[----:B------:R-:W-:-:S03]  /*0810*/  IMAD.WIDE R14, R3, 0x4, R12 ;  /* 0x00000004030e7825 */ /* 0x000fc600078e020c */
[----:B------:R-:W0:Y:S08]  /*0820*/  F2F.F64.F32 R16, R20 ;  /* 0x0000001400107310 */ /* 0x000e300000201800 */
[----:B---3--:R-:W1:Y:S01]  /*0830*/  F2F.F64.F32 R18, R22 ;  /* 0x0000001600127310 */ /* 0x008e620000201800 */
[----:B0-----:R-:W-:-:S08]  /*0840*/  DMUL R16, R16, 0.5 ;  /* 0x3fe0000010107828 */ /* 0x001fd00000000000 */
[----:B-1----:R-:W-:Y:S01]  /*0850*/  DMUL R16, R16, R18 ;  /* 0x0000001210107228 */ /* 0x002fe20000000000 */
[----:B------:R-:W0:Y:S05]  /*0860*/  LDC.64 R18, c[0x0][0x390] ;  /* 0x0000e400ff127b82 */ /* 0x000e2a0000000a00 */
        /* <DEDUP_REMOVED lines=8> */
[----:B--2---:R-:W-:-:S04]  /*08f0*/  FADD R3, R14, R21 ;  /* 0x000000150e037221 */ /* 0x004fc80000000000 */
[----:B------:R-:W0:Y:S08]  /*0900*/  F2F.F64.F32 R18, R3 ;  /* 0x0000000300127310 */ /* 0x000e300000201800 */
[----:B---3--:R-:W1:Y:S01]  /*0910*/  F2F.F64.F32 R20, R20 ;  /* 0x0000001400147310 */ /* 0x008e620000201800 */
[----:B0-----:R-:W-:-:S08]  /*0920*/  DMUL R18, R18, 0.5 ;  /* 0x3fe0000012127828 */ /* 0x001fd00000000000 */
[----:B-1----:R-:W-:-:S10]  /*0930*/  DMUL R18, R18, R20 ;  /* 0x0000001412127228 */ /* 0x002fd40000000000 */
[----:B------:R-:W0:Y:S02]  /*0940*/  F2F.F32.F64 R19, R18 ;  /* 0x0000001200137310 */ /* 0x000e240000301000 */
[----:B0-----:R0:W-:Y:S04]  /*0950*/  STG.E desc[UR4][R12.64], R19 ;  /* 0x000000130c007986 */ /* 0x0011e8000c101904 */
[----:B------:R-:W2:Y:S04]  /*0960*/  LDG.E R14, desc[UR4][R4.64+0x4] ;  /* 0x00000404040e7981 */ /* 0x000ea8000c1e1900 */
[----:B------:R-:W2:Y:S04]  /*0970*/  LDG.E R15, desc[UR4][R4.64] ;  /* 0x00000004040f7981 */ /* 0x000ea8000c1e1900 */
[----:B------:R-:W3:Y:S01]  /*0980*/  LDG.E R21, desc[UR4][R10.64+0x4] ;  /* 0x000004040a157981 */ /* 0x000ee2000c1e1900 */
[----:B--2---:R-:W-:-:S04]  /*0990*/  FADD R3, R14, R15 ;  /* 0x0000000f0e037221 */ /* 0x004fc80000000000 */
[----:B------:R-:W1:Y:S08]  /*09a0*/  F2F.F64.F32 R14, R3 ;  /* 0x00000003000e7310 */ /* 0x000e700000201800 */
[----:B---3--:R-:W2:Y:S01]  /*09b0*/  F2F.F64.F32 R16, R21 ;  /* 0x0000001500107310 */ /* 0x008ea20000201800 */
[----:B-1----:R-:W-:-:S08]  /*09c0*/  DMUL R14, R14, 0.5 ;  /* 0x3fe000000e0e7828 */ /* 0x002fd00000000000 */
[----:B--2---:R-:W-:Y:S01]  /*09d0*/  DMUL R14, R14, R16 ;  /* 0x000000100e0e7228 */ /* 0x004fe20000000000 */
[----:B------:R-:W1:Y:S05]  /*09e0*/  LDC.64 R16, c[0x0][0x3a0] ;  /* 0x0000e800ff107b82 */ /* 0x000e6a0000000a00 */
[----:B------:R2:W3:Y:S04]  /*09f0*/  F2F.F32.F64 R23, R14 ;  /* 0x0000000e00177310 */ /* 0x0004e80000301000 */
[----:B--2---:R-:W2:Y:S01]  /*0a00*/  LDC.64 R14, c[0x0][0x3a8] ;  /* 0x0000ea00ff0e7b82 */ /* 0x004ea20000000a00 */
[----:B---3--:R2:W-:Y:S04]  /*0a10*/  STG.E desc[UR4][R10.64+0x4], R23 ;  /* 0x000004170a007986 */ /* 0x0085e8000c101904 */
[----:B------:R-:W3:Y:S04]  /*0a20*/  LDG.E R18, desc[UR4][R6.64+0x4] ;  /* 0x0000040406127981 */ /* 0x000ee8000c1e1900 */
[----:B0-----:R-:W3:Y:S01]  /*0a30*/  LDG.E R19, desc[UR4][R6.64] ;  /* 0x0000000406137981 */ /* 0x001ee2000c1e1900 */
[----:B-1----:R-:W-:-:S05]  /*0a40*/  IMAD.WIDE R12, R2, 0x4, R16 ;  /* 0x00000004020c7825 */ /* 0x002fca00078e0210 */
[----:B------:R-:W4:Y:S01]  /*0a50*/  LDG.E R20, desc[UR4][R12.64+0x4] ;  /* 0x000004040c147981 */ /* 0x000f22000c1e1900 */
[----:B--2---:R-:W-:-:S04]  /*0a60*/  IMAD.WIDE R10, R2, 0x4, R14 ;  /* 0x00000004020a7825 */ /* 0x004fc800078e020e */
[----:B---3--:R-:W-:-:S04]  /*0a70*/  FADD R3, R18, R19 ;  /* 0x0000001312037221 */ /* 0x008fc80000000000 */
[----:B------:R-:W0:Y:S08]  /*0a80*/  F2F.F64.F32 R16, R3 ;  /* 0x0000000300107310 */ /* 0x000e300000201800 */
[----:B----4-:R-:W1:Y:S01]  /*0a90*/  F2F.F64.F32 R18, R20 ;  /* 0x0000001400127310 */ /* 0x010e620000201800 */
[----:B0-----:R-:W-:-:S08]  /*0aa0*/  DMUL R16, R16, 0.5 ;  /* 0x3fe0000010107828 */ /* 0x001fd00000000000 */
[----:B-1----:R-:W-:-:S10]  /*0ab0*/  DMUL R16, R16, R18 ;  /* 0x0000001210107228 */ /* 0x002fd40000000000 */
[----:B------:R-:W0:Y:S02]  /*0ac0*/  F2F.F32.F64 R17, R16 ;  /* 0x0000001000117310 */ /* 0x000e240000301000 */
[----:B0-----:R0:W-:Y:S04]  /*0ad0*/  STG.E desc[UR4][R12.64+0x4], R17 ;  /* 0x000004110c007986 */ /* 0x0011e8000c101904 */
[----:B------:R-:W2:Y:S04]  /*0ae0*/  LDG.E R18, desc[UR4][R8.64+0x4] ;  /* 0x0000040408127981 */ /* 0x000ea8000c1e1900 */
[----:B------:R-:W2:Y:S04]  /*0af0*/  LDG.E R19, desc[UR4][R8.64] ;  /* 0x0000000408137981 */ /* 0x000ea8000c1e1900 */
[----:B------:R-:W3:Y:S01]  /*0b00*/  LDG.E R21, desc[UR4][R10.64+0x4] ;  /* 0x000004040a157981 */ /* 0x000ee2000c1e1900 */
[----:B0-----:R-:W-:Y:S01]  /*0b10*/  IMAD.WIDE R16, R0, 0x4, R4 ;  /* 0x0000000400107825 */ /* 0x001fe200078e0204 */
[----:B------:R-:W-:-:S03]  /*0b20*/  IADD3 R2, PT, PT, R2, R0, RZ ;  /* 0x0000000002027210 */ /* 0x000fc60007ffe0ff */
[----:B--2---:R-:W-:-:S04]  /*0b30*/  FADD R3, R18, R19 ;  /* 0x0000001312037221 */ /* 0x004fc80000000000 */
[----:B------:R-:W0:Y:S08]  /*0b40*/  F2F.F64.F32 R14, R3 ;  /* 0x00000003000e7310 */ /* 0x000e300000201800 */
[----:B---3--:R-:W1:Y:S01]  /*0b50*/  F2F.F64.F32 R18, R21 ;  /* 0x0000001500127310 */ /* 0x008e620000201800 */
[----:B0-----:R-:W-:-:S08]  /*0b60*/  DMUL R14, R14, 0.5 ;  /* 0x3fe000000e0e7828 */ /* 0x001fd00000000000 */
[----:B-1----:R-:W-:Y:S01]  /*0b70*/  DMUL R14, R14, R18 ;  /* 0x000000120e0e7228 */ /* 0x002fe20000000000 */
[----:B------:R-:W0:Y:S09]  /*0b80*/  LDC.64 R18, c[0x0][0x3b0] ;  /* 0x0000ec00ff127b82 */ /* 0x000e320000000a00 */
[----:B------:R-:W1:Y:S02]  /*0b90*/  F2F.F32.F64 R15, R14 ;  /* 0x0000000e000f7310 */ /* 0x000e640000301000 */
[----:B-1----:R1:W-:Y:S04]  /*0ba0*/  STG.E desc[UR4][R10.64+0x4], R15 ;  /* 0x0000040f0a007986 */ /* 0x0023e8000c101904 */
[----:B------:R-:W2:Y:S04]  /*0bb0*/  LDG.E R16, desc[UR4][R16.64] ;  /* 0x0000000410107981 */ /* 0x000ea8000c1e1900 */
[----:B------:R-:W2:Y:S01]  /*0bc0*/  LDG.E R5, desc[UR4][R4.64] ;  /* 0x0000000404057981 */ /* 0x000ea2000c1e1900 */
[----:B0-----:R-:W-:Y:S01]  /*0bd0*/  IMAD.WIDE R12, R2, 0x4, R18 ;  /* 0x00000004020c7825 */ /* 0x001fe200078e0212 */
[----:B-1----:R-:W0:Y:S04]  /*0be0*/  LDC.64 R14, c[0x0][0x3b8] ;  /* 0x0000ee00ff0e7b82 */ /* 0x002e280000000a00 */
[----:B------:R-:W3:Y:S01]  /*0bf0*/  LDG.E R20, desc[UR4][R12.64] ;  /* 0x000000040c147981 */ /* 0x000ee2000c1e1900 */
[----:B------:R-:W-:-:S04]  /*0c00*/  IMAD.WIDE R10, R0, 0x4, R6 ;  /* 0x00000004000a7825 */ /* 0x000fc800078e0206 */
[----:B--2---:R-:W-:-:S04]  /*0c10*/  FADD R3, R16, R5 ;  /* 0x0000000510037221 */ /* 0x004fc80000000000 */
[----:B------:R-:W1:Y:S08]  /*0c20*/  F2F.F64.F32 R18, R3 ;  /* 0x0000000300127310 */ /* 0x000e700000201800 */
[----:B---3--:R-:W2:Y:S01]  /*0c30*/  F2F.F64.F32 R20, R20 ;  /* 0x0000001400147310 */ /* 0x008ea20000201800 */
[----:B-1----:R-:W-:-:S08]  /*0c40*/  DMUL R18, R18, 0.5 ;  /* 0x3fe0000012127828 */ /* 0x002fd00000000000 */
[----:B--2---:R-:W-:-:S10]  /*0c50*/  DMUL R18, R18, R20 ;  /* 0x0000001412127228 */ /* 0x004fd40000000000 */
[----:B------:R-:W1:Y:S01]  /*0c60*/  F2F.F32.F64 R19, R18 ;  /* 0x0000001200137310 */ /* 0x000e620000301000 */
[----:B0-----:R-:W-:Y:S01]  /*0c70*/  IMAD.WIDE R4, R2, 0x4, R14 ;  /* 0x0000000402047825 */ /* 0x001fe200078e020e */
[----:B-1----:R0:W-:Y:S04]  /*0c80*/  STG.E desc[UR4][R12.64], R19 ;  /* 0x000000130c007986 */ /* 0x0021e8000c101904 */
[----:B------:R-:W2:Y:S04]  /*0c90*/  LDG.E R10, desc[UR4][R10.64] ;  /* 0x000000040a0a7981 */ /* 0x000ea8000c1e1900 */
[----:B------:R-:W2:Y:S04]  /*0ca0*/  LDG.E R7, desc[UR4][R6.64] ;  /* 0x0000000406077981 */ /* 0x000ea8000c1e1900 */
[----:B------:R-:W3:Y:S01]  /*0cb0*/  LDG.E R21, desc[UR4][R4.64] ;  /* 0x0000000404157981 */ /* 0x000ee2000c1e1900 */
[----:B--2---:R-:W-:Y:S01]  /*0cc0*/  FADD R3, R10, R7 ;  /* 0x000000070a037221 */ /* 0x004fe20000000000 */
[----:B------:R-:W-:-:S03]  /*0cd0*/  IMAD.WIDE R10, R0, 0x4, R8 ;  /* 0x00000004000a7825 */ /* 0x000fc600078e0208 */
[----:B------:R-:W1:Y:S08]  /*0ce0*/  F2F.F64.F32 R14, R3 ;  /* 0x00000003000e7310 */ /* 0x000e700000201800 */
[----:B---3--:R-:W2:Y:S01]  /*0cf0*/  F2F.F64.F32 R16, R21 ;  /* 0x0000001500107310 */ /* 0x008ea20000201800 */
[----:B-1----:R-:W-:-:S08]  /*0d00*/  DMUL R14, R14, 0.5 ;  /* 0x3fe000000e0e7828 */ /* 0x002fd00000000000 */
[----:B--2---:R-:W-:Y:S01]  /*0d10*/  DMUL R14, R14, R16 ;  /* 0x000000100e0e7228 */ /* 0x004fe20000000000 */
[----:B------:R-:W1:Y:S09]  /*0d20*/  LDC.64 R16, c[0x0][0x3c0] ;  /* 0x0000f000ff107b82 */ /* 0x000e720000000a00 */
[----:B------:R-:W2:Y:S02]  /*0d30*/  F2F.F32.F64 R15, R14 ;  /* 0x0000000e000f7310 */ /* 0x000ea40000301000 */
[----:B--2---:R-:W-:Y:S04]  /*0d40*/  STG.E desc[UR4][R4.64], R15 ;  /* 0x0000000f04007986 */ /* 0x004fe8000c101904 */
[----:B------:R-:W2:Y:S04]  /*0d50*/  LDG.E R10, desc[UR4][R10.64] ;  /* 0x000000040a0a7981 */ /* 0x000ea8000c1e1900 */
[----:B------:R-:W2:Y:S01]  /*0d60*/  LDG.E R9, desc[UR4][R8.64] ;  /* 0x0000000408097981 */ /* 0x000ea2000c1e1900 */
[----:B-1----:R-:W-:-:S05]  /*0d70*/  IMAD.WIDE R6, R2, 0x4, R16 ;  /* 0x0000000402067825 */ /* 0x002fca00078e0210 */
[----:B0-----:R-:W3:Y:S01]  /*0d80*/  LDG.E R12, desc[UR4][R6.64] ;  /* 0x00000004060c7981 */ /* 0x001ee2000c1e1900 */
[----:B--2---:R-:W-:-:S04]  /*0d90*/  FADD R0, R10, R9 ;  /* 0x000000090a007221 */ /* 0x004fc80000000000 */
[----:B------:R-:W0:Y:S08]  /*0da0*/  F2F.F64.F32 R2, R0 ;  /* 0x0000000000027310 */ /* 0x000e300000201800 */
[----:B---3--:R-:W1:Y:S01]  /*0db0*/  F2F.F64.F32 R12, R12 ;  /* 0x0000000c000c7310 */ /* 0x008e620000201800 */
[----:B0-----:R-:W-:-:S08]  /*0dc0*/  DMUL R2, R2, 0.5 ;  /* 0x3fe0000002027828 */ /* 0x001fd00000000000 */
[----:B-1----:R-:W-:-:S10]  /*0dd0*/  DMUL R2, R2, R12 ;  /* 0x0000000c02027228 */ /* 0x002fd40000000000 */
[----:B------:R-:W0:Y:S02]  /*0de0*/  F2F.F32.F64 R3, R2 ;  /* 0x0000000200037310 */ /* 0x000e240000301000 */
[----:B0-----:R-:W-:Y:S01]  /*0df0*/  STG.E desc[UR4][R6.64], R3 ;  /* 0x0000000306007986 */ /* 0x001fe2000c101904 */
[----:B------:R-:W-:Y:S05]  /*0e00*/  EXIT ;  /* 0x000000000000794d */ /* 0x000fea0003800000 */
.L_x_20:
        /* <DEDUP_REMOVED lines=15> */
.L_x_124:


//--------------------- .text._Z7krnl_zpPfS_S_S_S_S_iii --------------------------
	.section	.text._Z7krnl_zpPfS_S_S_S_S_iii,"ax",@progbits
	.align	128
.text._Z7krnl_zpPfS_S_S_S_S_iii:
        .type           _Z7krnl_zpPfS_S_S_S_S_iii,@function
        .size           _Z7krnl_zpPfS_S_S_S_S_iii,(.L_x_125 - _Z7krnl_zpPfS_S_S_S_S_iii)
        .other          _Z7krnl_zpPfS_S_S_S_S_iii,@"STO_CUDA_ENTRY STV_DEFAULT"
_Z7krnl_zpPfS_S_S_S_S_iii:
        /* <DEDUP_REMOVED lines=19> */
[----:B------:R-:W-:Y:S01]  /*0130*/  IABS R11, R0 ;  /* 0x00000000000b7213 */ /* 0x000fe20000000000 */
[----:B------:R-:W-:Y:S01]  /*0140*/  VIADD R13, R3, 0xffffffff ;  /* 0xffffffff030d7836 */ /* 0x000fe20000000000 */
[----:B------:R-:W0:Y:S01]  /*0150*/  I2F.RP R8, R4 ;  /* 0x0000000400087306 */ /* 0x000e220000209400 */
[----:B------:R-:W-:-:S07]  /*0160*/  ISETP.GE.AND P2, PT, R0, RZ, PT ;  /* 0x000000ff0000720c */ /* 0x000fce0003f46270 */
[----:B0-----:R-:W0:Y:S02]  /*0170*/  MUFU.RCP R8, R8 ;  /* 0x0000000800087308 */ /* 0x001e240000001000 */
[----:B0-----:R-:W-:-:S06]  /*0180*/  VIADD R7, R8, 0xffffffe ;  /* 0x0ffffffe08077836 */ /* 0x001fcc0000000000 */
        /* <DEDUP_REMOVED lines=30> */
[----:B------:R-:W-:-:S04]  /*0370*/  IMAD.HI.U32 R10, R13, R15, R12 ;  /* 0x0000000f0d0a7227 */ /* 0x000fc800078e000c */
[----:B------:R-:W-:Y:S02]  /*0380*/  IMAD.MOV R13, RZ, RZ, -R16 ;  /* 0x000000ffff0d7224 */ /* 0x000fe400078e0a10 */
[----:B------:R-:W-:-:S04]  /*0390*/  IMAD.HI.U32 R10, R10, R11, RZ ;  /* 0x0000000b0a0a7227 */ /* 0x000fc800078e00ff */
[----:B------:R-:W-:-:S05]  /*03a0*/  IMAD R11, R10, R13, R11 ;  /* 0x0000000d0a0b7224 */ /* 0x000fca00078e020b */
[----:B------:R-:W-:-:S13]  /*03b0*/  ISETP.GT.U32.AND P4, PT, R14, R11, PT ;  /* 0x0000000b0e00720c */ /* 0x000fda0003f84070 */
[-C--:B------:R-:W-:Y:S01]  /*03c0*/  @!P4 IADD3 R11, PT, PT, R11, -R14.reuse, RZ ;  /* 0x8000000e0b0bc210 */ /* 0x080fe20007ffe0ff */
[----:B------:R-:W-:Y:S01]  /*03d0*/  @!P4 VIADD R10, R10, 0x1 ;  /* 0x000000010a0ac836 */ /* 0x000fe20000000000 */
[----:B------:R-:W-:Y:S02]  /*03e0*/  ISETP.NE.AND P4, PT, R5, RZ, PT ;  /* 0x000000ff0500720c */ /* 0x000fe40003f85270 */
[----:B------:R-:W-:-:S13]  /*03f0*/  ISETP.GE.U32.AND P2, PT, R11, R14, PT ;  /* 0x0000000e0b00720c */ /* 0x000fda0003f46070 */
[----:B------:R-:W-:-:S05]  /*0400*/  @P2 IADD3 R10, PT, PT, R10, 0x1, RZ ;  /* 0x000000010a0a2810 */ /* 0x000fca0007ffe0ff */
[----:B------:R-:W-:Y:S01]  /*0410*/  @!P3 IMAD.MOV R10, RZ, RZ, -R10 ;  /* 0x000000ffff0ab224 */ /* 0x000fe200078e0a0a */
        /* <DEDUP_REMOVED lines=11> */
[----:B------:R-:W-:-:S04]  /*04d0*/  @!P3 IADD3 R6, PT, PT, -R6, RZ, RZ ;  /* 0x000000ff0606b210 */ /* 0x000fc80007ffe1ff */
[----:B------:R-:W-:-:S04]  /*04e0*/  SEL R6, R7, R6, !P0 ;  /* 0x0000000607067207 */ /* 0x000fc80004000000 */
[----:B------:R-:W-:Y:S02]  /*04f0*/  IABS R4, R6 ;  /* 0x0000000600047213 */ /* 0x000fe40000000000 */
[----:B------:R-:W-:Y:S02]  /*0500*/  ISETP.GE.AND P2, PT, R6, RZ, PT ;  /* 0x000000ff0600720c */ /* 0x000fe40003f46270 */
[----:B0-----:R-:W-:-:S04]  /*0510*/  IADD3 R8, PT, PT, R10, 0xffffffe, RZ ;  /* 0x0ffffffe0a087810 */ /* 0x001fc80007ffe0ff */
[----:B------:R0:W1:Y:S02]  /*0520*/  F2I.FTZ.U32.TRUNC.NTZ R9, R8 ;  /* 0x0000000800097305 */ /* 0x000064000021f000 */
[----:B0-----:R-:W-:Y:S02]  /*0530*/  IMAD.MOV.U32 R8, RZ, RZ, RZ ;  /* 0x000000ffff087224 */ /* 0x001fe400078e00ff */
[----:B-1----:R-:W-:-:S04]  /*0540*/  IMAD.MOV R3, RZ, RZ, -R9 ;  /* 0x000000ffff037224 */ /* 0x002fc800078e0a09 */
[----:B------:R-:W-:-:S04]  /*0550*/  IMAD R3, R3, R12, RZ ;  /* 0x0000000c03037224 */ /* 0x000fc800078e02ff */
[----:B------:R-:W-:Y:S01]  /*0560*/  IMAD.HI.U32 R8, R9, R3, R8 ;  /* 0x0000000309087227 */ /* 0x000fe200078e0008 */
[----:B------:R-:W-:-:S03]  /*0570*/  MOV R3, R4 ;  /* 0x0000000400037202 */ /* 0x000fc60000000f00 */
[----:B------:R-:W-:Y:S02]  /*0580*/  VIADD R4, R2, 0xffffffff ;  /* 0xffffffff02047836 */ /* 0x000fe40000000000 */
[----:B------:R-:W-:-:S04]  /*0590*/  IMAD.HI.U32 R8, R8, R3, RZ ;  /* 0x0000000308087227 */ /* 0x000fc800078e00ff */
[----:B------:R-:W-:-:S04]  /*05a0*/  IMAD.MOV R8, RZ, RZ, -R8 ;  /* 0x000000ffff087224 */ /* 0x000fc800078e0a08 */
        /* <DEDUP_REMOVED lines=17> */
[----:B------:R-:W-:Y:S01]  /*06c0*/  IMAD.WIDE R8, R0, 0x4, R8 ;  /* 0x0000000400087825 */ /* 0x000fe200078e0208 */
[----:B-1----:R-:W4:Y:S05]  /*06d0*/  LDG.E R6, desc[UR4][R6.64] ;  /* 0x0000000406067981 */ /* 0x002f2a000c1e1900 */
[----:B------:R-:W4:Y:S01]  /*06e0*/  LDG.E R9, desc[UR4][R8.64] ;  /* 0x0000000408097981 */ /* 0x000f22000c1e1900 */
[----:B--2---:R-:W-:-:S05]  /*06f0*/  IMAD.WIDE R4, R2, 0x4, R10 ;  /* 0x0000000402047825 */ /* 0x004fca00078e020a */
[----:B------:R-:W2:Y:S01]  /*0700*/  LDG.E R18, desc[UR4][R4.64] ;  /* 0x0000000404127981 */ /* 0x000ea2000c1e1900 */
[----:B----4-:R-:W-:Y:S01]  /*0710*/  FADD R3, R6, R9 ;  /* 0x0000000906037221 */ /* 0x010fe20000000000 */
[----:B---3--:R-:W-:-:S03]  /*0720*/  IMAD.WIDE R8, R2, 0x4, R14 ;  /* 0x0000000402087825 */ /* 0x008fc600078e020e */
[----:B------:R-:W1:Y:S08]  /*0730*/  F2F.F64.F32 R10, R3 ;  /* 0x00000003000a7310 */ /* 0x000e700000201800 */
[----:B--2---:R-:W2:Y:S01]  /*0740*/  F2F.F64.F32 R12, R18 ;  /* 0x00000012000c7310 */ /* 0x004ea20000201800 */
[----:B-1----:R-:W-:-:S08]  /*0750*/  DMUL R10, R10, 0.5 ;  /* 0x3fe000000a0a7828 */ /* 0x002fd00000000000 */
[----:B--2---:R-:W-:Y:S01]  /*0760*/  DMUL R10, R10, R12 ;  /* 0x0000000c0a0a7228 */ /* 0x004fe20000000000 */
[----:B------:R-:W-:-:S05]  /*0770*/  IMAD.WIDE R12, R0, 0x4, R14 ;  /* 0x00000004000c7825 */ /* 0x000fca00078e020e */
[----:B------:R1:W2:Y:S01]  /*0780*/  F2F.F32.F64 R19, R10 ;  /* 0x0000000a00137310 */ /* 0x0002a20000301000 */
[----:B0-----:R-:W-:-:S03]  /*0790*/  IMAD.WIDE R6, R2, 0x4, R16 ;  /* 0x0000000402067825 */ /* 0x001fc600078e0210 */
[----:B-1----:R-:W0:Y:S01]  /*07a0*/  LDC.64 R10, c[0x0][0x3a8] ;  /* 0x0000ea00ff0a7b82 */ /* 0x002e220000000a00 */
[----:B--2---:R0:W-:Y:S04]  /*07b0*/  STG.E desc[UR4][R4.64], R19 ;  /* 0x0000001304007986 */ /* 0x0041e8000c101904 */
[----:B------:R-:W2:Y:S04]  /*07c0*/  LDG.E R8, desc[UR4][R8.64] ;  /* 0x0000000408087981 */ /* 0x000ea8000c1e1900 */
[----:B------:R-:W2:Y:S04]  /*07d0*/  LDG.E R13, desc[UR4][R12.64] ;  /* 0x000000040c0d7981 */ /* 0x000ea8000c1e1900 */
[----:B------:R-:W3:Y:S01]  /*07e0*/  LDG.E R18, desc[UR4][R6.64] ;  /* 0x0000000406127981 */ /* 0x000ee2000c1e1900 */
[----:B0-----:R-:W-:-:S04]  /*07f0*/  IMAD.WIDE R4, R2, 0x4, R10 ;  /* 0x0000000402047825 */ /* 0x001fc800078e020a */
[----:B--2---:R-:W-:Y:S01]  /*0800*/  FADD R3, R8, R13 ;  /* 0x0000000d08037221 */ /* 0x004fe20000000000 */
[----:B------:R-:W-:-:S03]  /*0810*/  IMAD.WIDE R8, R0, 0x4, R10 ;  /* 0x0000000400087825 */ /* 0x000fc600078e020a */
[----:B------:R-:W0:Y:S08]  /*0820*/  F2F.F64.F32 R14, R3 ;  /* 0x00000003000e7310 */ /* 0x000e300000201800 */
[----:B---3--:R-:W1:Y:S01]  /*0830*/  F2F.F64.F32 R16, R18 ;  /* 0x0000001200107310 */ /* 0x008e620000201800 */
[----:B0-----:R-:W-:-:S08]  /*0840*/  DMUL R14, R14, 0.5 ;  /* 0x3fe000000e0e7828 */ /* 0x001fd00000000000 */
[----:B-1----:R-:W-:Y:S01]  /*0850*/  DMUL R14, R14, R16 ;  /* 0x000000100e0e7228 */ /* 0x002fe20000000000 */
[----:B------:R-:W0:Y:S09]  /*0860*/  LDC.64 R16, c[0x0][0x390] ;  /* 0x0000e400ff107b82 */ /* 0x000e320000000a00 */
[----:B------:R-:W1:Y:S02]  /*0870*/  F2F.F32.F64 R15, R14 ;  /* 0x0000000e000f7310 */ /* 0x000e640000301000 */
[----:B-1----:R-:W-:Y:S04]  /*0880*/  STG.E desc[UR4][R6.64], R15 ;  /* 0x0000000f06007986 */ /* 0x002fe8000c101904 */
[----:B------:R-:W2:Y:S04]  /*0890*/  LDG.E R4, desc[UR4][R4.64] ;  /* 0x0000000404047981 */ /* 0x000ea8000c1e1900 */
[----:B------:R-:W2:Y:S01]  /*08a0*/  LDG.E R9, desc[UR4][R8.64] ;  /* 0x0000000408097981 */ /* 0x000ea2000c1e1900 */
[----:B0-----:R-:W-:-:S05]  /*08b0*/  IMAD.WIDE R10, R2, 0x4, R16 ;  /* 0x00000004020a7825 */ /* 0x001fca00078e0210 */
[----:B------:R-:W3:Y:S01]  /*08c0*/  LDG.E R12, desc[UR4][R10.64] ;  /* 0x000000040a0c7981 */ /* 0x000ee2000c1e1900 */
        /* <DEDUP_REMOVED lines=8> */
.L_x_21:
        /* <DEDUP_REMOVED lines=11> */
.L_x_125:


//--------------------- .text._Z6krnl_6PfS_S_S_S_S_iii --------------------------
	.section	.text._Z6krnl_6PfS_S_S_S_S_iii,"ax",@progbits
	.align	128
.text._Z6krnl_6PfS_S_S_S_S_iii:
        .type           _Z6krnl_6PfS_S_S_S_S_iii,@function
        .size           _Z6krnl_6PfS_S_S_S_S_iii,(.L_x_126 - _Z6krnl_6PfS_S_S_S_S_iii)
        .other          _Z6krnl_6PfS_S_S_S_S_iii,@"STO_CUDA_ENTRY STV_DEFAULT"
_Z6krnl_6PfS_S_S_S_S_iii:
        /* <DEDUP_REMOVED lines=34> */
[----:B------:R-:W-:-:S05]  /*0220*/  @!P1 IMAD.IADD R9, R9, 0x1, -R4 ;  /* 0x0000000109099824 */ /* 0x000fca00078e0a04 */
[----:B------:R-:W-:Y:S02]  /*0230*/  ISETP.GT.U32.AND P0, PT, R4, R9, PT ;  /* 0x000000090400720c */ /* 0x000fe40003f04070 */
[----:B------:R-:W-:-:S04]  /*0240*/  IADD3 R8, PT, PT, R9, -R4, RZ ;  /* 0x8000000409087210 */ /* 0x000fc80007ffe0ff */
[----:B------:R-:W-:Y:S02]  /*0250*/  SEL R8, R8, R9, !P0 ;  /* 0x0000000908087207 */ /* 0x000fe40004000000 */
[----:B------:R-:W-:-:S03]  /*0260*/  ISETP.NE.AND P0, PT, R3, RZ, PT ;  /* 0x000000ff0300720c */ /* 0x000fc60003f05270 */
[----:B------:R-:W-:-:S05]  /*0270*/  @!P2 IMAD.MOV R8, RZ, RZ, -R8 ;  /* 0x000000ffff08a224 */ /* 0x000fca00078e0a08 */
        /* <DEDUP_REMOVED lines=11> */
[----:B------:R-:W-:Y:S01]  /*0330*/  ISETP.GE.AND P3, PT, R8, RZ, PT ;  /* 0x000000ff0800720c */ /* 0x000fe20003f66270 */
[----:B0-----:R-:W-:Y:S02]  /*0340*/  IMAD.MOV.U32 R12, RZ, RZ, RZ ;  /* 0x000000ffff0c7224 */ /* 0x001fe400078e00ff */
[----:B-1----:R-:W-:-:S04]  /*0350*/  IMAD.MOV R15, RZ, RZ, -R13 ;  /* 0x000000ffff0f7224 */ /* 0x002fc800078e0a0d */
[----:B------:R-:W-:-:S04]  /*0360*/  IMAD R15, R15, R14, RZ ;  /* 0x0000000e0f0f7224 */ /* 0x000fc800078e02ff */
[----:B------:R-:W-:Y:S01]  /*0370*/  IMAD.HI.U32 R10, R13, R15, R12 ;  /* 0x0000000f0d0a7227 */ /* 0x000fe200078e000c */
[----:B------:R-:W-:-:S05]  /*0380*/  IADD3 R13, PT, PT, RZ, -R16, RZ ;  /* 0x80000010ff0d7210 */ /* 0x000fca0007ffe0ff */
[----:B------:R-:W-:-:S04]  /*0390*/  IMAD.HI.U32 R10, R10, R11, RZ ;  /* 0x0000000b0a0a7227 */ /* 0x000fc800078e00ff */
[----:B------:R-:W-:-:S05]  /*03a0*/  IMAD R11, R10, R13, R11 ;  /* 0x0000000d0a0b7224 */ /* 0x000fca00078e020b */
[----:B------:R-:W-:-:S13]  /*03b0*/  ISETP.GT.U32.AND P4, PT, R14, R11, PT ;  /* 0x0000000b0e00720c */ /* 0x000fda0003f84070 */
[----:B------:R-:W-:Y:S01]  /*03c0*/  @!P4 IMAD.IADD R11, R11, 0x1, -R14 ;  /* 0x000000010b0bc824 */ /* 0x000fe200078e0a0e */
[----:B------:R-:W-:Y:S02]  /*03d0*/  @!P4 IADD3 R10, PT, PT, R10, 0x1, RZ ;  /* 0x000000010a0ac810 */ /* 0x000fe40007ffe0ff */
[----:B------:R-:W-:Y:S02]  /*03e0*/  ISETP.NE.AND P4, PT, R5, RZ, PT ;  /* 0x000000ff0500720c */ /* 0x000fe40003f85270 */
[----:B------:R-:W-:-:S13]  /*03f0*/  ISETP.GE.U32.AND P2, PT, R11, R14, PT ;  /* 0x0000000e0b00720c */ /* 0x000fda0003f46070 */
        /* <DEDUP_REMOVED lines=11> */
[----:B------:R-:W-:Y:S01]  /*04b0*/  @P2 VIADD R6, R6, 0x1 ;  /* 0x0000000106062836 */ /* 0x000fe20000000000 */
[----:B0-----:R-:W0:Y:S06]  /*04c0*/  MUFU.RCP R8, R8 ;  /* 0x0000000800087308 */ /* 0x001e2c0000001000 */
[----:B------:R-:W-:-:S05]  /*04d0*/  @!P3 IMAD.MOV R6, RZ, RZ, -R6 ;  /* 0x000000ffff06b224 */ /* 0x000fca00078e0a06 */
[----:B------:R-:W-:-:S04]  /*04e0*/  SEL R6, R7, R6, !P0 ;  /* 0x0000000607067207 */ /* 0x000fc80004000000 */
[----:B------:R-:W-:Y:S02]  /*04f0*/  IABS R7, R6 ;  /* 0x0000000600077213 */ /* 0x000fe40000000000 */
[----:B------:R-:W-:Y:S01]  /*0500*/  ISETP.GE.AND P2, PT, R6, RZ, PT ;  /* 0x000000ff0600720c */ /* 0x000fe20003f46270 */
[----:B0-----:R-:W-:-:S04]  /*0510*/  VIADD R4, R8, 0xffffffe ;  /* 0x0ffffffe08047836 */ /* 0x001fc80000000000 */
[----:B------:R0:W1:Y:S02]  /*0520*/  F2I.FTZ.U32.TRUNC.NTZ R5, R4 ;  /* 0x0000000400057305 */ /* 0x000064000021f000 */
[----:B0-----:R-:W-:Y:S02]  /*0530*/  MOV R4, RZ ;  /* 0x000000ff00047202 */ /* 0x001fe40000000f00 */
[----:B-1----:R-:W-:-:S05]  /*0540*/  IADD3 R3, PT, PT, RZ, -R5, RZ ;  /* 0x80000005ff037210 */ /* 0x002fca0007ffe0ff */
[----:B------:R-:W-:-:S04]  /*0550*/  IMAD R3, R3, R10, RZ ;  /* 0x0000000a03037224 */ /* 0x000fc800078e02ff */
[----:B------:R-:W-:-:S04]  /*0560*/  IMAD.HI.U32 R4, R5, R3, R4 ;  /* 0x0000000305047227 */ /* 0x000fc800078e0004 */
[----:B------:R-:W-:-:S04]  /*0570*/  IMAD.MOV.U32 R3, RZ, RZ, R7 ;  /* 0x000000ffff037224 */ /* 0x000fc800078e0007 */
[----:B------:R-:W-:-:S05]  /*0580*/  IMAD.HI.U32 R4, R4, R3, RZ ;  /* 0x0000000304047227 */ /* 0x000fca00078e00ff */
[----:B------:R-:W-:-:S05]  /*0590*/  IADD3 R4, PT, PT, -R4, RZ, RZ ;  /* 0x000000ff04047210 */ /* 0x000fca0007ffe1ff */
[----:B------:R-:W-:Y:S01]  /*05a0*/  IMAD R3, R10, R4, R3 ;  /* 0x000000040a037224 */ /* 0x000fe200078e0203 */
[----:B------:R-:W-:-:S04]  /*05b0*/  IADD3 R4, PT, PT, R2, -0x1, RZ ;  /* 0xffffffff02047810 */ /* 0x000fc80007ffe0ff */
[----:B------:R-:W-:-:S13]  /*05c0*/  ISETP.GT.U32.AND P0, PT, R10, R3, PT ;  /* 0x000000030a00720c */ /* 0x000fda0003f04070 */
[----:B------:R-:W-:Y:S01]  /*05d0*/  @!P0 IMAD.IADD R3, R3, 0x1, -R10 ;  /* 0x0000000103038824 */ /* 0x000fe200078e0a0a */
[----:B------:R-:W-:-:S04]  /*05e0*/  ISETP.NE.AND P0, PT, R2, RZ, PT ;  /* 0x000000ff0200720c */ /* 0x000fc80003f05270 */
[----:B------:R-:W-:-:S13]  /*05f0*/  ISETP.GT.U32.AND P1, PT, R10, R3, PT ;  /* 0x000000030a00720c */ /* 0x000fda0003f24070 */
[----:B------:R-:W-:-:S05]  /*0600*/  @!P1 IADD3 R3, PT, PT, R3, -R10, RZ ;  /* 0x8000000a03039210 */ /* 0x000fca0007ffe0ff */
[----:B------:R-:W-:Y:S01]  /*0610*/  @!P2 IMAD.MOV R3, RZ, RZ, -R3 ;  /* 0x000000ffff03a224 */ /* 0x000fe200078e0a03 */
[----:B------:R-:W-:-:S04]  /*0620*/  @!P0 LOP3.LUT R3, RZ, R2, RZ, 0x33, !PT ;  /* 0x00000002ff038212 */ /* 0x000fc800078e33ff */
[----:B------:R-:W-:-:S13]  /*0630*/  ISETP.NE.AND P0, PT, R3, R4, PT ;  /* 0x000000040300720c */ /* 0x000fda0003f05270 */
[----:B------:R-:W-:Y:S05]  /*0640*/  @!P0 EXIT ;  /* 0x000000000000894d */ /* 0x000fea0003800000 */
[----:B------:R-:W0:Y:S01]  /*0650*/  LDC.64 R2, c[0x0][0x398] ;  /* 0x0000e600ff027b82 */ /* 0x000e220000000a00 */
[----:B------:R-:W1:Y:S07]  /*0660*/  LDCU.64 UR4, c[0x0][0x358] ;  /* 0x00006b00ff0477ac */ /* 0x000e6e0008000a00 */
[----:B------:R-:W2:Y:S08]  /*0670*/  LDC.64 R6, c[0x0][0x380] ;  /* 0x0000e000ff067b82 */ /* 0x000eb00000000a00 */
[----:B------:R-:W3:Y:S01]  /*0680*/  LDC.64 R10, c[0x0][0x3a0] ;  /* 0x0000e800ff0a7b82 */ /* 0x000ee20000000a00 */
[----:B0-----:R-:W-:-:S05]  /*0690*/  IMAD.WIDE R2, R0, 0x4, R2 ;  /* 0x0000000400027825 */ /* 0x001fca00078e0202 */
[----:B-1----:R-:W4:Y:S04]  /*06a0*/  LDG.E R4, desc[UR4][R2.64+0x4] ;  /* 0x0000040402047981 */ /* 0x002f28000c1e1900 */
[----:B------:R3:W4:Y:S01]  /*06b0*/  LDG.E R5, desc[UR4][R2.64] ;  /* 0x0000000402057981 */ /* 0x000722000c1e1900 */
[----:B--2---:R-:W-:-:S05]  /*06c0*/  IMAD.WIDE R6, R0, 0x4, R6 ;  /* 0x0000000400067825 */ /* 0x004fca00078e0206 */
[----:B------:R-:W2:Y:S01]  /*06d0*/  LDG.E R13, desc[UR4][R6.64+0x4] ;  /* 0x00000404060d7981 */ /* 0x000ea2000c1e1900 */
[----:B---3--:R-:W-:-:S04]  /*06e0*/  IMAD.WIDE R2, R0, 0x4, R10 ;  /* 0x0000000400027825 */ /* 0x008fc800078e020a */
[----:B----4-:R-:W-:-:S04]  /*06f0*/  FADD R12, R4, R5 ;  /* 0x00000005040c7221 */ /* 0x010fc80000000000 */
[----:B------:R-:W0:Y:S08]  /*0700*/  F2F.F64.F32 R4, R12 ;  /* 0x0000000c00047310 */ /* 0x000e300000201800 */
[----:B--2---:R-:W1:Y:S01]  /*0710*/  F2F.F64.F32 R8, R13 ;  /* 0x0000000d00087310 */ /* 0x004e620000201800 */
[----:B0-----:R-:W-:-:S08]  /*0720*/  DMUL R4, R4, 0.5 ;  /* 0x3fe0000004047828 */ /* 0x001fd00000000000 */
[----:B-1----:R-:W-:Y:S01]  /*0730*/  DMUL R4, R4, R8 ;  /* 0x0000000804047228 */ /* 0x002fe20000000000 */
[----:B------:R-:W0:Y:S05]  /*0740*/  LDC.64 R8, c[0x0][0x388] ;  /* 0x0000e200ff087b82 */ /* 0x000e2a0000000a00 */
[----:B------:R1:W2:Y:S04]  /*0750*/  F2F.F32.F64 R15, R4 ;  /* 0x00000004000f7310 */ /* 0x0002a80000301000 */
[----:B-1----:R-:W1:Y:S01]  /*0760*/  LDC.64 R4, c[0x0][0x3a8] ;  /* 0x0000ea00ff047b82 */ /* 0x002e620000000a00 */
[----:B--2---:R2:W-:Y:S04]  /*0770*/  STG.E desc[UR4][R6.64+0x4], R15 ;  /* 0x0000040f06007986 */ /* 0x0045e8000c101904 */
[----:B------:R-:W3:Y:S04]  /*0780*/  LDG.E R14, desc[UR4][R2.64+0x4] ;  /* 0x00000404020e7981 */ /* 0x000ee8000c1e1900 */
[----:B------:R1:W3:Y:S01]  /*0790*/  LDG.E R17, desc[UR4][R2.64] ;  /* 0x0000000402117981 */ /* 0x0002e2000c1e1900 */
[C---:B0-----:R-:W-:Y:S01]  /*07a0*/  IMAD.WIDE R10, R0.reuse, 0x4, R8 ;  /* 0x00000004000a7825 */ /* 0x041fe200078e0208 */
[----:B--2---:R-:W0:Y:S04]  /*07b0*/  LDC.64 R6, c[0x0][0x390] ;  /* 0x0000e400ff067b82 */ /* 0x004e280000000a00 */
[----:B------:R-:W2:Y:S01]  /*07c0*/  LDG.E R12, desc[UR4][R10.64+0x4] ;  /* 0x000004040a0c7981 */ /* 0x000ea2000c1e1900 */
[----:B-1----:R-:W-:-:S04]  /*07d0*/  IMAD.WIDE R2, R0, 0x4, R4 ;  /* 0x0000000400027825 */ /* 0x002fc800078e0204 */
[----:B0-----:R-:W-:-:S04]  /*07e0*/  IMAD.WIDE R6, R0, 0x4, R6 ;  /* 0x0000000400067825 */ /* 0x001fc800078e0206 */
[----:B---3--:R-:W-:-:S04]  /*07f0*/  FADD R14, R14, R17 ;  /* 0x000000110e0e7221 */ /* 0x008fc80000000000 */
[----:B------:R-:W0:Y:S08]  /*0800*/  F2F.F64.F32 R8, R14 ;  /* 0x0000000e00087310 */ /* 0x000e300000201800 */
[----:B--2---:R-:W1:Y:S01]  /*0810*/  F2F.F64.F32 R12, R12 ;  /* 0x0000000c000c7310 */ /* 0x004e620000201800 */
[----:B0-----:R-:W-:-:S08]  /*0820*/  DMUL R8, R8, 0.5 ;  /* 0x3fe0000008087828 */ /* 0x001fd00000000000 */
[----:B-1----:R-:W-:-:S10]  /*0830*/  DMUL R8, R8, R12 ;  /* 0x0000000c08087228 */ /* 0x002fd40000000000 */
[----:B------:R-:W0:Y:S02]  /*0840*/  F2F.F32.F64 R9, R8 ;  /* 0x0000000800097310 */ /* 0x000e240000301000 */
[----:B0-----:R-:W-:Y:S04]  /*0850*/  STG.E desc[UR4][R10.64+0x4], R9 ;  /* 0x000004090a007986 */ /* 0x001fe8000c101904 */
[----:B------:R-:W2:Y:S04]  /*0860*/  LDG.E R4, desc[UR4][R2.64+0x4] ;  /* 0x0000040402047981 */ /* 0x000ea8000c1e1900 */
[----:B------:R-:W2:Y:S04]  /*0870*/  LDG.E R5, desc[UR4][R2.64] ;  /* 0x0000000402057981 */ /* 0x000ea8000c1e1900 */
        /* <DEDUP_REMOVED lines=9> */
.L_x_22:
        /* <DEDUP_REMOVED lines=15> */
.L_x_126:


//--------------------- .text._Z6krnl_5PfS_S_S_S_S_iii --------------------------
	.section	.text._Z6krnl_5PfS_S_S_S_S_iii,"ax",@progbits
	.align	128
.text._Z6krnl_5PfS_S_S_S_S_iii:
        .type           _Z6krnl_5PfS_S_S_S_S_iii,@function
        .size           _Z6krnl_5PfS_S_S_S_S_iii,(.L_x_127 - _Z6krnl_5PfS_S_S_S_S_iii)
        .other          _Z6krnl_5PfS_S_S_S_S_iii,@"STO_CUDA_ENTRY STV_DEFAULT"
_Z6krnl_5PfS_S_S_S_S_iii:
        /* <DEDUP_REMOVED lines=79> */
[----:B------:R-:W-:Y:S02]  /*04f0*/  ISETP.GE.AND P2, PT, R6, RZ, PT ;  /* 0x000000ff0600720c */ /* 0x000fe40003f46270 */
[----:B0-----:R-:W-:Y:S02]  /*0500*/  IADD3 R5, PT, PT, R8, 0xffffffe, RZ ;  /* 0x0ffffffe08057810 */ /* 0x001fe40007ffe0ff */
[----:B------:R-:W-:-:S04]  /*0510*/  IABS R8, R6 ;  /* 0x0000000600087213 */ /* 0x000fc80000000000 */
[----:B------:R-:W0:Y:S02]  /*0520*/  F2I.FTZ.U32.TRUNC.NTZ R5, R5 ;  /* 0x0000000500057305 */ /* 0x000e24000021f000 */
[----:B0-----:R-:W-:-:S04]  /*0530*/  IMAD.MOV R4, RZ, RZ, -R5 ;  /* 0x000000ffff047224 */ /* 0x001fc800078e0a05 */
[----:B------:R-:W-:Y:S02]  /*0540*/  IMAD R7, R4, R11, RZ ;  /* 0x0000000b04077224 */ /* 0x000fe400078e02ff */
[----:B------:R-:W-:-:S04]  /*0550*/  IMAD.MOV.U32 R4, RZ, RZ, RZ ;  /* 0x000000ffff047224 */ /* 0x000fc800078e00ff */
[----:B------:R-:W-:Y:S01]  /*0560*/  IMAD.HI.U32 R4, R5, R7, R4 ;  /* 0x0000000705047227 */ /* 0x000fe200078e0004 */
[----:B------:R-:W-:-:S05]  /*0570*/  MOV R5, R8 ;  /* 0x0000000800057202 */ /* 0x000fca0000000f00 */
[----:B------:R-:W-:-:S04]  /*0580*/  IMAD.HI.U32 R4, R4, R5, RZ ;  /* 0x0000000504047227 */ /* 0x000fc800078e00ff */
[----:B------:R-:W-:-:S04]  /*0590*/  IMAD.MOV R4, RZ, RZ, -R4 ;  /* 0x000000ffff047224 */ /* 0x000fc800078e0a04 */
[----:B------:R-:W-:Y:S02]  /*05a0*/  IMAD R4, R11, R4, R5 ;  /* 0x000000040b047224 */ /* 0x000fe400078e0205 */
[----:B------:R-:W-:-:S03]  /*05b0*/  VIADD R5, R2, 0xffffffff ;  /* 0xffffffff02057836 */ /* 0x000fc60000000000 */
        /* <DEDUP_REMOVED lines=57> */
.L_x_23:
        /* <DEDUP_REMOVED lines=11> */
.L_x_127:


//--------------------- .text._Z6krnl_4PfS_S_S_S_S_S_S_S_S_S_S_fiii --------------------------
	.section	.text._Z6krnl_4PfS_S_S_S_S_S_S_S_S_S_S_fiii,"ax",@progbits
	.align	128
.text._Z6krnl_4PfS_S_S_S_S_S_S_S_S_S_S_fiii:
        .type           _Z6krnl_4PfS_S_S_S_S_S_S_S_S_S_S_fiii,@function
        .size           _Z6krnl_4PfS_S_S_S_S_S_S_S_S_S_S_fiii,(.L_x_128 - _Z6krnl_4PfS_S_S_S_S_S_S_S_S_S_S_fiii)
        .other          _Z6krnl_4PfS_S_S_S_S_S_S_S_S_S_S_fiii,@"STO_CUDA_ENTRY STV_DEFAULT"
_Z6krnl_4PfS_S_S_S_S_S_S_S_S_S_S_fiii:
        /* <DEDUP_REMOVED lines=78> */
[----:B------:R-:W-:Y:S02]  /*04e0*/  SEL R6, R6, R8, !P1 ;  /* 0x0000000806067207 */ /* 0x000fe40004800000 */
[----:B------:R-:W-:Y:S02]  /*04f0*/  MOV R8, RZ ;  /* 0x000000ff00087202 */ /* 0x000fe40000000f00 */
        /* <DEDUP_REMOVED lines=23> */
[----:B------:R-:W3:Y:S01]  /*0670*/  LDC.64 R14, c[0x0][0x388] ;  /* 0x0000e200ff0e7b82 */ /* 0x000ee20000000a00 */
[----:B0-----:R-:W-:-:S04]  /*0680*/  IMAD.WIDE R10, R5, 0x4, R10 ;  /* 0x00000004050a7825 */ /* 0x001fc800078e020a */
[----:B------:R-:W-:Y:S02]  /*0690*/  IMAD.WIDE R12, R2, 0x4, R10 ;  /* 0x00000004020c7825 */ /* 0x000fe400078e020a */
[----:B-1----:R-:W4:Y:S02]  /*06a0*/  LDG.E R2, desc[UR4][R10.64] ;  /* 0x000000040a027981 */ /* 0x002f24000c1e1900 */
[C---:B--2---:R-:W-:Y:S02]  /*06b0*/  IMAD.WIDE R16, R5.reuse, 0x4, R16 ;  /* 0x0000000405107825 */ /* 0x044fe400078e0210 */
[----:B------:R-:W2:Y:S02]  /*06c0*/  LDG.E R0, desc[UR4][R12.64] ;  /* 0x000000040c007981 */ /* 0x000ea4000c1e1900 */
[----:B---3--:R-:W-:Y:S02]  /*06d0*/  IMAD.WIDE R14, R5, 0x4, R14 ;  /* 0x00000004050e7825 */ /* 0x008fe400078e020e */
[----:B------:R0:W5:Y:S02]  /*06e0*/  LDG.E R7, desc[UR4][R16.64] ;  /* 0x0000000410077981 */ /* 0x000164000c1e1900 */
[----:B------:R-:W-:-:S02]  /*06f0*/  IMAD.WIDE R18, R4, 0x4, R16 ;  /* 0x0000000404127825 */ /* 0x000fc400078e0210 */
[----:B------:R0:W5:Y:S04]  /*0700*/  LDG.E R3, desc[UR4][R14.64] ;  /* 0x000000040e037981 */ /* 0x000168000c1e1900 */
[----:B------:R0:W5:Y:S04]  /*0710*/  LDG.E R6, desc[UR4][R14.64+0x4] ;  /* 0x000004040e067981 */ /* 0x000168000c1e1900 */
[----:B------:R0:W5:Y:S01]  /*0720*/  LDG.E R8, desc[UR4][R18.64] ;  /* 0x0000000412087981 */ /* 0x000162000c1e1900 */
[----:B------:R-:W-:Y:S01]  /*0730*/  BSSY.RECONVERGENT B0, `(.L_x_24) ;  /* 0x0000046000007945 */ /* 0x000fe20003800200 */
[----:B------:R-:W-:Y:S01]  /*0740*/  HFMA2 R9, -RZ, RZ, 1.875, 0 ;  /* 0x3f800000ff097431 */ /* 0x000fe200000001ff */
[----:B----4-:R-:W-:-:S02]  /*0750*/  FSETP.NEU.AND P0, PT, R2, 1, PT ;  /* 0x3f8000000200780b */ /* 0x010fc40003f0d000 */
[----:B--2---:R-:W-:-:S11]  /*0760*/  FSETP.NEU.AND P1, PT, R0, 1, PT ;  /* 0x3f8000000000780b */ /* 0x004fd60003f2d000 */
[----:B0-----:R-:W-:Y:S05]  /*0770*/  @!P0 BRA `(.L_x_25) ;  /* 0x0000000400048947 */ /* 0x001fea0003800000 */
[----:B------:R-:W-:-:S13]  /*0780*/  FSETP.NAN.AND P0, PT, |R2|, |R2|, PT ;  /* 0x400000020200720b */ /* 0x000fda0003f08200 */
[----:B------:R-:W-:Y:S01]  /*0790*/  @P0 FADD R9, R2, 2 ;  /* 0x4000000002090421 */ /* 0x000fe20000000000 */
[----:B------:R-:W-:Y:S06]  /*07a0*/  @P0 BRA `(.L_x_25) ;  /* 0x0000000000f80947 */ /* 0x000fec0003800000 */
[C---:B------:R-:W-:Y:S01]  /*07b0*/  FMUL R9, |R2|.reuse, 16777216 ;  /* 0x4b80000002097820 */ /* 0x040fe20000400200 */
[C---:B------:R-:W-:Y:S02]  /*07c0*/  FSETP.GEU.AND P0, PT, |R2|.reuse, 1.175494350822287508e-38, PT ;  /* 0x008000000200780b */ /* 0x040fe40003f0e200 */
[----:B------:R-:W-:Y:S02]  /*07d0*/  MOV R16, 0x3a2c32e4 ;  /* 0x3a2c32e400107802 */ /* 0x000fe40000000f00 */
[----:B------:R-:W-:Y:S02]  /*07e0*/  FSEL R9, R9, |R2|, !P0 ;  /* 0x4000000209097208 */ /* 0x000fe40004000000 */
[----:B------:R-:W-:Y:S02]  /*07f0*/  FSEL R11, RZ, -24, P0 ;  /* 0xc1c00000ff0b7808 */ /* 0x000fe40000000000 */
[----:B------:R-:W-:Y:S02]  /*0800*/  IADD3 R10, PT, PT, R9, -0x3f3504f3, RZ ;  /* 0xc0cafb0d090a7810 */ /* 0x000fe40007ffe0ff */
[----:B------:R-:W-:-:S02]  /*0810*/  FSETP.NEU.AND P0, PT, |R2|, +INF , PT ;  /* 0x7f8000000200780b */ /* 0x000fc40003f0d200 */
[----:B------:R-:W-:Y:S02]  /*0820*/  LOP3.LUT R10, R10, 0xff800000, RZ, 0xc0, !PT ;  /* 0xff8000000a0a7812 */ /* 0x000fe400078ec0ff */
[----:B------:R-:W-:Y:S02]  /*0830*/  FSETP.NEU.AND P0, PT, R2, RZ, P0 ;  /* 0x000000ff0200720b */ /* 0x000fe4000070d000 */
[-C--:B------:R-:W-:Y:S02]  /*0840*/  IADD3 R9, PT, PT, R9, -R10.reuse, RZ ;  /* 0x8000000a09097210 */ /* 0x080fe40007ffe0ff */
[----:B------:R-:W-:-:S03]  /*0850*/  I2FP.F32.S32 R10, R10 ;  /* 0x0000000a000a7245 */ /* 0x000fc60000201400 */
[C---:B------:R-:W-:Y:S01]  /*0860*/  FADD R13, R9.reuse, 1 ;  /* 0x3f800000090d7421 */ /* 0x040fe20000000000 */
[----:B------:R-:W-:-:S04]  /*0870*/  FADD R14, R9, -1 ;  /* 0xbf800000090e7421 */ /* 0x000fc80000000000 */
[----:B------:R-:W-:Y:S01]  /*0880*/  FADD R12, R14, R14 ;  /* 0x0000000e0e0c7221 */ /* 0x000fe20000000000 */
[----:B------:R-:W0:Y:S01]  /*0890*/  MUFU.RCP R13, R13 ;  /* 0x0000000d000d7308 */ /* 0x000e220000001000 */
[----:B------:R-:W-:Y:S02]  /*08a0*/  @!P0 FADD R2, R2, R2 ;  /* 0x0000000202028221 */ /* 0x000fe40000000000 */
[----:B0-----:R-:W-:Y:S01]  /*08b0*/  FMUL R9, R13, R12 ;  /* 0x0000000c0d097220 */ /* 0x001fe20000400000 */
[----:B------:R-:W-:-:S03]  /*08c0*/  FFMA R12, R10, 1.1920928955078125e-07, R11 ;  /* 0x340000000a0c7823 */ /* 0x000fc6000000000b */
[----:B------:R-:W-:Y:S01]  /*08d0*/  FADD R15, R14, -R9 ;  /* 0x800000090e0f7221 */ /* 0x000fe20000000000 */
[CC--:B------:R-:W-:Y:S01]  /*08e0*/  FMUL R11, R9.reuse, R9.reuse ;  /* 0x00000009090b7220 */ /* 0x0c0fe20000400000 */
[----:B------:R-:W-:Y:S02]  /*08f0*/  FFMA R10, R9, 1.4426950216293334961, R12 ;  /* 0x3fb8aa3b090a7823 */ /* 0x000fe4000000000c */
[----:B------:R-:W-:Y:S01]  /*0900*/  FADD R15, R15, R15 ;  /* 0x0000000f0f0f7221 */ /* 0x000fe20000000000 */
[C---:B------:R-:W-:Y:S01]  /*0910*/  FFMA R16, R11.reuse, R16, 0.0032181653659790754318 ;  /* 0x3b52e7db0b107423 */ /* 0x040fe20000000010 */
[----:B------:R-:W-:Y:S02]  /*0920*/  FADD R12, R12, -R10 ;  /* 0x8000000a0c0c7221 */ /* 0x000fe40000000000 */
[----:B------:R-:W-:Y:S01]  /*0930*/  FFMA R14, R14, -R9, R15 ;  /* 0x800000090e0e7223 */ /* 0x000fe2000000000f */
[----:B------:R-:W-:Y:S01]  /*0940*/  FFMA R16, R11, R16, 0.018033718690276145935 ;  /* 0x3c93bb730b107423 */ /* 0x000fe20000000010 */
[----:B------:R-:W-:-:S02]  /*0950*/  FFMA R15, R9, 1.4426950216293334961, R12 ;  /* 0x3fb8aa3b090f7823 */ /* 0x000fc4000000000c */
[----:B------:R-:W-:Y:S01]  /*0960*/  FMUL R14, R13, R14 ;  /* 0x0000000e0d0e7220 */ /* 0x000fe20000400000 */
[----:B------:R-:W-:-:S03]  /*0970*/  FFMA R16, R11, R16, 0.12022458761930465698 ;  /* 0x3df6384f0b107423 */ /* 0x000fc60000000010 */
[----:B------:R-:W-:Y:S01]  /*0980*/  FFMA R12, R14, 1.4426950216293334961, R15 ;  /* 0x3fb8aa3b0e0c7823 */ /* 0x000fe2000000000f */
[----:B------:R-:W-:-:S03]  /*0990*/  FMUL R16, R11, R16 ;  /* 0x000000100b107220 */ /* 0x000fc60000400000 */
[----:B------:R-:W-:Y:S01]  /*09a0*/  FFMA R13, R9, 1.9251366722983220825e-08, R12 ;  /* 0x32a55e34090d7823 */ /* 0x000fe2000000000c */
[----:B------:R-:W-:-:S04]  /*09b0*/  FMUL R11, R16, 3 ;  /* 0x40400000100b7820 */ /* 0x000fc80000400000 */
[----:B------:R-:W-:Y:S01]  /*09c0*/  FFMA R11, R14, R11, R13 ;  /* 0x0000000b0e0b7223 */ /* 0x000fe2000000000d */
[----:B------:R-:W-:-:S03]  /*09d0*/  HFMA2 R14, -RZ, RZ, 0.64013671875, -15.109375 ;  /* 0x391fcb8eff0e7431 */ /* 0x000fc600000001ff */
[----:B------:R-:W-:-:S04]  /*09e0*/  FFMA R11, R9, R16, R11 ;  /* 0x00000010090b7223 */ /* 0x000fc8000000000b */
[----:B------:R-:W-:-:S04]  /*09f0*/  FADD R9, R10, R11 ;  /* 0x0000000b0a097221 */ /* 0x000fc80000000000 */
[----:B------:R-:W-:Y:S01]  /*0a00*/  FMUL R12, R9, 2 ;  /* 0x40000000090c7820 */ /* 0x000fe20000400000 */
[----:B------:R-:W-:-:S03]  /*0a10*/  FADD R10, -R10, R9 ;  /* 0x000000090a0a7221 */ /* 0x000fc60000000100 */
[----:B------:R-:W0:Y:S01]  /*0a20*/  FRND R13, R12 ;  /* 0x0000000c000d7307 */ /* 0x000e220000201000 */
[----:B------:R-:W-:Y:S01]  /*0a30*/  FADD R10, R11, -R10 ;  /* 0x8000000a0b0a7221 */ /* 0x000fe20000000000 */
[----:B------:R-:W-:Y:S01]  /*0a40*/  FFMA R9, R9, 2, -R12 ;  /* 0x4000000009097823 */ /* 0x000fe2000000080c */
[----:B------:R-:W-:-:S03]  /*0a50*/  FSETP.GT.AND P3, PT, |R12|, 152, PT ;  /* 0x431800000c00780b */ /* 0x000fc60003f64200 */
[----:B------:R-:W-:Y:S02]  /*0a60*/  FFMA R10, R10, 2, R9 ;  /* 0x400000000a0a7823 */ /* 0x000fe40000000009 */
[----:B------:R-:W1:Y:S01]  /*0a70*/  F2I.NTZ R11, R12 ;  /* 0x0000000c000b7305 */ /* 0x000e620000203100 */
[----:B0-----:R-:W-:Y:S01]  /*0a80*/  FADD R9, R12, -R13 ;  /* 0x8000000d0c097221 */ /* 0x001fe20000000000 */
[----:B------:R-:W-:-:S03]  /*0a90*/  FSETP.GT.AND P2, PT, R13, RZ, PT ;  /* 0x000000ff0d00720b */ /* 0x000fc60003f44000 */
[----:B------:R-:W-:-:S04]  /*0aa0*/  FADD R9, R9, R10 ;  /* 0x0000000a09097221 */ /* 0x000fc80000000000 */
[----:B------:R-:W-:-:S04]  /*0ab0*/  FFMA R10, R9, R14, 0.0013391353422775864601 ;  /* 0x3aaf85ed090a7423 */ /* 0x000fc8000000000e */
[----:B------:R-:W-:-:S04]  /*0ac0*/  FFMA R10, R9, R10, 0.0096188392490148544312 ;  /* 0x3c1d9856090a7423 */ /* 0x000fc8000000000a */
[----:B------:R-:W-:-:S04]  /*0ad0*/  FFMA R10, R9, R10, 0.055503588169813156128 ;  /* 0x3d6357bb090a7423 */ /* 0x000fc8000000000a */
[C---:B------:R-:W-:Y:S01]  /*0ae0*/  FFMA R14, R9.reuse, R10, 0.24022644758224487305 ;  /* 0x3e75fdec090e7423 */ /* 0x040fe2000000000a */
[----:B------:R-:W-:Y:S02]  /*0af0*/  SEL R10, RZ, 0x83000000, P2 ;  /* 0x83000000ff0a7807 */ /* 0x000fe40001000000 */
[----:B------:R-:W-:Y:S01]  /*0b00*/  FSETP.GEU.AND P2, PT, R12, RZ, PT ;  /* 0x000000ff0c00720b */ /* 0x000fe20003f4e000 */
[----:B------:R-:W-:Y:S01]  /*0b10*/  FFMA R14, R9, R14, 0.69314718246459960938 ;  /* 0x3f317218090e7423 */ /* 0x000fe2000000000e */
[----:B------:R-:W-:Y:S02]  /*0b20*/  IADD3 R13, PT, PT, R10, 0x7f000000, RZ ;  /* 0x7f0000000a0d7810 */ /* 0x000fe40007ffe0ff */
[----:B-1----:R-:W-:Y:S01]  /*0b30*/  LEA R11, R11, -R10, 0x17 ;  /* 0x8000000a0b0b7211 */ /* 0x002fe200078eb8ff */
[----:B------:R-:W-:Y:S01]  /*0b40*/  FFMA R14, R9, R14, 1 ;  /* 0x3f800000090e7423 */ /* 0x000fe2000000000e */
[----:B------:R-:W-:-:S03]  /*0b50*/  FSEL R9, RZ, +INF , !P2 ;  /* 0x7f800000ff097808 */ /* 0x000fc60005000000 */
[----:B------:R-:W-:-:S04]  /*0b60*/  FMUL R14, R13, R14 ;  /* 0x0000000e0d0e7220 */ /* 0x000fc80000400000 */
[----:B------:R-:W-:Y:S01]  /*0b70*/  @!P3 FMUL R9, R11, R14 ;  /* 0x0000000e0b09b220 */ /* 0x000fe20000400000 */
[----:B------:R-:W-:-:S07]  /*0b80*/  @!P0 LOP3.LUT R9, R2, 0x7fffffff, RZ, 0xc0, !PT ;  /* 0x7fffffff02098812 */ /* 0x000fce00078ec0ff */
.L_x_25:
[----:B------:R-:W-:Y:S05]  /*0b90*/  BSYNC.RECONVERGENT B0 ;  /* 0x0000000000007941 */ /* 0x000fea0003800200 */
.L_x_24:
[----:B------:R-:W-:Y:S01]  /*0ba0*/  BSSY.RECONVERGENT B0, `(.L_x_26) ;  /* 0x0000044000007945 */ /* 0x000fe20003800200 */
[----:B------:R-:W-:-:S03]  /*0bb0*/  MOV R2, 0x3f800000 ;  /* 0x3f80000000027802 */ /* 0x000fc60000000f00 */
[----:B------:R-:W-:Y:S05]  /*0bc0*/  @!P1 BRA `(.L_x_27) ;  /* 0x0000000400049947 */ /* 0x000fea0003800000 */
[----:B------:R-:W-:-:S13]  /*0bd0*/  FSETP.NAN.AND P0, PT, |R0|, |R0|, PT ;  /* 0x400000000000720b */ /* 0x000fda0003f08200 */
[----:B------:R-:W-:Y:S01]  /*0be0*/  @P0 FADD R2, R0, 2 ;  /* 0x4000000000020421 */ /* 0x000fe20000000000 */
[----:B------:R-:W-:Y:S06]  /*0bf0*/  @P0 BRA `(.L_x_27) ;  /* 0x0000000000f80947 */ /* 0x000fec0003800000 */
[C---:B------:R-:W-:Y:S01]  /*0c00*/  FMUL R11, |R0|.reuse, 16777216 ;  /* 0x4b800000000b7820 */ /* 0x040fe20000400200 */
[----:B------:R-:W-:Y:S01]  /*0c10*/  FSETP.GEU.AND P0, PT, |R0|, 1.175494350822287508e-38, PT ;  /* 0x008000000000780b */ /* 0x000fe20003f0e200 */
[----:B------:R-:W-:-:S03]  /*0c20*/  HFMA2 R17, -RZ, RZ, 0.771484375, 0.21533203125 ;  /* 0x3a2c32e4ff117431 */ /* 0x000fc600000001ff */
[----:B------:R-:W-:-:S04]  /*0c30*/  FSEL R11, R11, |R0|, !P0 ;  /* 0x400000000b0b7208 */ /* 0x000fc80004000000 */
[----:B------:R-:W-:-:S04]  /*0c40*/  IADD3 R2, PT, PT, R11, -0x3f3504f3, RZ ;  /* 0xc0cafb0d0b027810 */ /* 0x000fc80007ffe0ff */
[----:B------:R-:W-:-:S04]  /*0c50*/  LOP3.LUT R2, R2, 0xff800000, RZ, 0xc0, !PT ;  /* 0xff80000002027812 */ /* 0x000fc800078ec0ff */
[-C--:B------:R-:W-:Y:S02]  /*0c60*/  IADD3 R11, PT, PT, R11, -R2.reuse, RZ ;  /* 0x800000020b0b7210 */ /* 0x080fe40007ffe0ff */
[----:B------:R-:W-:-:S03]  /*0c70*/  I2FP.F32.S32 R10, R2 ;  /* 0x00000002000a7245 */ /* 0x000fc60000201400 */
[C---:B------:R-:W-:Y:S01]  /*0c80*/  FADD R12, R11.reuse, 1 ;  /* 0x3f8000000b0c7421 */ /* 0x040fe20000000000 */
[----:B------:R-:W-:Y:S01]  /*0c90*/  FADD R13, R11, -1 ;  /* 0xbf8000000b0d7421 */ /* 0x000fe20000000000 */
[----:B------:R-:W-:Y:S02]  /*0ca0*/  FSEL R11, RZ, -24, P0 ;  /* 0xc1c00000ff0b7808 */ /* 0x000fe40000000000 */
[----:B------:R-:W-:Y:S01]  /*0cb0*/  FSETP.NEU.AND P0, PT, |R0|, +INF , PT ;  /* 0x7f8000000000780b */ /* 0x000fe20003f0d200 */
[----:B------:R-:W-:Y:S01]  /*0cc0*/  FADD R15, R13, R13 ;  /* 0x0000000d0d0f7221 */ /* 0x000fe20000000000 */
[----:B------:R-:W0:Y:S01]  /*0cd0*/  MUFU.RCP R12, R12 ;  /* 0x0000000c000c7308 */ /* 0x000e220000001000 */
[----:B------:R-:W-:Y:S01]  /*0ce0*/  FFMA R11, R10, 1.1920928955078125e-07, R11 ;  /* 0x340000000a0b7823 */ /* 0x000fe2000000000b */
[----:B------:R-:W-:-:S13]  /*0cf0*/  FSETP.NEU.AND P0, PT, R0, RZ, P0 ;  /* 0x000000ff0000720b */ /* 0x000fda000070d000 */
[----:B------:R-:W-:Y:S01]  /*0d00*/  @!P0 FADD R0, R0, R0 ;  /* 0x0000000000008221 */ /* 0x000fe20000000000 */
[----:B0-----:R-:W-:-:S04]  /*0d10*/  FMUL R2, R12, R15 ;  /* 0x0000000f0c027220 */ /* 0x001fc80000400000 */
        /* <DEDUP_REMOVED lines=15> */
[----:B------:R-:W-:-:S04]  /*0e10*/  FFMA R12, R13, R12, R14 ;  /* 0x0000000c0d0c7223 */ /* 0x000fc8000000000e */
[----:B------:R-:W-:-:S04]  /*0e20*/  FFMA R15, R2, R15, R12 ;  /* 0x0000000f020f7223 */ /* 0x000fc8000000000c */
[----:B------:R-:W-:-:S04]  /*0e30*/  FADD R11, R10, R15 ;  /* 0x0000000f0a0b7221 */ /* 0x000fc80000000000 */
[----:B------:R-:W-:Y:S01]  /*0e40*/  FMUL R2, R11, 2 ;  /* 0x400000000b027820 */ /* 0x000fe20000400000 */
[----:B------:R-:W-:-:S03]  /*0e50*/  FADD R10, -R10, R11 ;  /* 0x0000000b0a0a7221 */ /* 0x000fc60000000100 */
[----:B------:R-:W0:Y:S01]  /*0e60*/  FRND R13, R2 ;  /* 0x00000002000d7307 */ /* 0x000e220000201000 */
[----:B------:R-:W-:Y:S01]  /*0e70*/  FADD R10, R15, -R10 ;  /* 0x8000000a0f0a7221 */ /* 0x000fe20000000000 */
[----:B------:R-:W-:Y:S01]  /*0e80*/  FFMA R11, R11, 2, -R2 ;  /* 0x400000000b0b7823 */ /* 0x000fe20000000802 */
[----:B------:R-:W-:Y:S02]  /*0e90*/  MOV R15, 0x391fcb8e ;  /* 0x391fcb8e000f7802 */ /* 0x000fe40000000f00 */
[----:B------:R-:W-:Y:S01]  /*0ea0*/  FSETP.GT.AND P2, PT, |R2|, 152, PT ;  /* 0x431800000200780b */ /* 0x000fe20003f44200 */
        /* <DEDUP_REMOVED lines=8> */
[----:B------:R-:W-:Y:S01]  /*0f30*/  FFMA R13, R10, R11, 0.24022644758224487305 ;  /* 0x3e75fdec0a0d7423 */ /* 0x000fe2000000000b */
        /* <DEDUP_REMOVED lines=10> */
.L_x_27:
[----:B------:R-:W-:Y:S05]  /*0fe0*/  BSYNC.RECONVERGENT B0 ;  /* 0x0000000000007941 */ /* 0x000fea0003800200 */
.L_x_26:
[----:B-----5:R-:W-:Y:S01]  /*0ff0*/  FSETP.NEU.AND P0, PT, R3, 1, PT ;  /* 0x3f8000000300780b */ /* 0x020fe20003f0d000 */
[----:B------:R-:W-:Y:S01]  /*1000*/  BSSY.RECONVERGENT B0, `(.L_x_28) ;  /* 0x0000048000007945 */ /* 0x000fe20003800200 */
[----:B------:R-:W-:Y:S01]  /*1010*/  HFMA2 R0, -RZ, RZ, 1.875, 0 ;  /* 0x3f800000ff007431 */ /* 0x000fe200000001ff */
[----:B------:R-:W-:Y:S01]  /*1020*/  FSETP.NEU.AND P3, PT, R6, 1, PT ;  /* 0x3f8000000600780b */ /* 0x000fe20003f6d000 */
[----:B------:R-:W-:Y:S01]  /*1030*/  FADD R9, R2, R9 ;  /* 0x0000000902097221 */ /* 0x000fe20000000000 */
[----:B------:R-:W-:Y:S02]  /*1040*/  FSETP.NEU.AND P2, PT, R7, 1, PT ;  /* 0x3f8000000700780b */ /* 0x000fe40003f4d000 */
[----:B------:R-:W-:-:S06]  /*1050*/  FSETP.NEU.AND P1, PT, R8, 1, PT ;  /* 0x3f8000000800780b */ /* 0x000fcc0003f2d000 */
[----:B------:R-:W-:Y:S07]  /*1060*/  @!P0 BRA `(.L_x_29) ;  /* 0x0000000400048947 */ /* 0x000fee0003800000 */
[----:B------:R-:W-:-:S13]  /*1070*/  FSETP.NAN.AND P0, PT, |R3|, |R3|, PT ;  /* 0x400000030300720b */ /* 0x000fda0003f08200 */
[----:B------:R-:W-:Y:S01]  /*1080*/  @P0 FADD R0, R3, 2 ;  /* 0x4000000003000421 */ /* 0x000fe20000000000 */
[----:B------:R-:W-:Y:S06]  /*1090*/  @P0 BRA `(.L_x_29) ;  /* 0x0000000000f80947 */ /* 0x000fec0003800000 */
[C---:B------:R-:W-:Y:S01]  /*10a0*/  FMUL R0, |R3|.reuse, 16777216 ;  /* 0x4b80000003007820 */ /* 0x040fe20000400200 */
[----:B------:R-:W-:-:S04]  /*10b0*/  FSETP.GEU.AND P0, PT, |R3|, 1.175494350822287508e-38, PT ;  /* 0x008000000300780b */ /* 0x000fc80003f0e200 */
        /* <DEDUP_REMOVED lines=14> */
[----:B0-----:R-:W-:Y:S01]  /*11a0*/  FMUL R2, R10, R15 ;  /* 0x0000000f0a027220 */ /* 0x001fe20000400000 */
[----:B------:R-:W-:-:S03]  /*11b0*/  MOV R15, 0x3a2c32e4 ;  /* 0x3a2c32e4000f7802 */ /* 0x000fc60000000f00 */
        /* <DEDUP_REMOVED lines=23> */
[----:B------:R-:W-:Y:S01]  /*1330*/  HFMA2 R15, -RZ, RZ, 0.64013671875, -15.109375 ;  /* 0x391fcb8eff0f7431 */ /* 0x000fe200000001ff */
[----:B------:R-:W-:Y:S02]  /*1340*/  FSETP.GT.AND P5, PT, |R2|, 152, PT ;  /* 0x431800000200780b */ /* 0x000fe40003fa4200 */
[----:B------:R-:W-:Y:S01]  /*1350*/  FFMA R11, R0, 2, R11 ;  /* 0x40000000000b7823 */ /* 0x000fe2000000000b */
[----:B0-----:R-:W-:Y:S01]  /*1360*/  FADD R0, R2, -R13 ;  /* 0x8000000d02007221 */ /* 0x001fe20000000000 */
[----:B------:R-:W-:-:S03]  /*1370*/  FSETP.GT.AND P4, PT, R13, RZ, PT ;  /* 0x000000ff0d00720b */ /* 0x000fc60003f84000 */
[----:B------:R-:W-:Y:S01]  /*1380*/  FADD R0, R0, R11 ;  /* 0x0000000b00007221 */ /* 0x000fe20000000000 */
[----:B------:R-:W-:Y:S02]  /*1390*/  SEL R10, RZ, 0x83000000, P4 ;  /* 0x83000000ff0a7807 */ /* 0x000fe40002000000 */
[----:B------:R-:W-:Y:S01]  /*13a0*/  FSETP.GEU.AND P4, PT, R2, RZ, PT ;  /* 0x000000ff0200720b */ /* 0x000fe20003f8e000 */
[----:B------:R-:W-:Y:S01]  /*13b0*/  FFMA R11, R0, R15, 0.0013391353422775864601 ;  /* 0x3aaf85ed000b7423 */ /* 0x000fe2000000000f */
[----:B------:R-:W-:-:S03]  /*13c0*/  IADD3 R12, PT, PT, R10, 0x7f000000, RZ ;  /* 0x7f0000000a0c7810 */ /* 0x000fc60007ffe0ff */
[C---:B------:R-:W-:Y:S02]  /*13d0*/  FFMA R15, R0.reuse, R11, 0.0096188392490148544312 ;  /* 0x3c1d9856000f7423 */ /* 0x040fe4000000000b */
[----:B------:R-:W0:Y:S02]  /*13e0*/  F2I.NTZ R11, R2 ;  /* 0x00000002000b7305 */ /* 0x000e240000203100 */
[----:B------:R-:W-:-:S04]  /*13f0*/  FFMA R15, R0, R15, 0.055503588169813156128 ;  /* 0x3d6357bb000f7423 */ /* 0x000fc8000000000f */
[----:B------:R-:W-:-:S04]  /*1400*/  FFMA R15, R0, R15, 0.24022644758224487305 ;  /* 0x3e75fdec000f7423 */ /* 0x000fc8000000000f */
[----:B------:R-:W-:-:S04]  /*1410*/  FFMA R15, R0, R15, 0.69314718246459960938 ;  /* 0x3f317218000f7423 */ /* 0x000fc8000000000f */
[----:B------:R-:W-:Y:S01]  /*1420*/  FFMA R15, R0, R15, 1 ;  /* 0x3f800000000f7423 */ /* 0x000fe2000000000f */
[----:B0-----:R-:W-:Y:S02]  /*1430*/  LEA R11, R11, -R10, 0x17 ;  /* 0x8000000a0b0b7211 */ /* 0x001fe400078eb8ff */
[----:B------:R-:W-:Y:S01]  /*1440*/  FSEL R0, RZ, +INF , !P4 ;  /* 0x7f800000ff007808 */ /* 0x000fe20006000000 */
[----:B------:R-:W-:-:S04]  /*1450*/  FMUL R12, R12, R15 ;  /* 0x0000000f0c0c7220 */ /* 0x000fc80000400000 */
[----:B------:R-:W-:Y:S01]  /*1460*/  @!P5 FMUL R0, R11, R12 ;  /* 0x0000000c0b00d220 */ /* 0x000fe20000400000 */
[----:B------:R-:W-:-:S07]  /*1470*/  @!P0 LOP3.LUT R0, R3, 0x7fffffff, RZ, 0xc0, !PT ;  /* 0x7fffffff03008812 */ /* 0x000fce00078ec0ff */
.L_x_29:
[----:B------:R-:W-:Y:S05]  /*1480*/  BSYNC.RECONVERGENT B0 ;  /* 0x0000000000007941 */ /* 0x000fea0003800200 */
.L_x_28:
[----:B------:R-:W-:Y:S01]  /*1490*/  BSSY.RECONVERGENT B0, `(.L_x_30) ;  /* 0x0000045000007945 */ /* 0x000fe20003800200 */
[----:B------:R-:W-:Y:S01]  /*14a0*/  FADD R9, R9, R0 ;  /* 0x0000000009097221 */ /* 0x000fe20000000000 */
[----:B------:R-:W-:Y:S02]  /*14b0*/  MOV R0, 0x3f800000 ;  /* 0x3f80000000007802 */ /* 0x000fe40000000f00 */
        /* <DEDUP_REMOVED lines=23> */
[C---:B------:R-:W-:Y:S01]  /*1630*/  FMUL R11, R12.reuse, R12 ;  /* 0x0000000c0c0b7220 */ /* 0x040fe20000400000 */
[----:B------:R-:W-:Y:S02]  /*1640*/  FFMA R0, R12, 1.4426950216293334961, R3 ;  /* 0x3fb8aa3b0c007823 */ /* 0x000fe40000000003 */
[----:B------:R-:W-:Y:S01]  /*1650*/  FADD R13, R13, R13 ;  /* 0x0000000d0d0d7221 */ /* 0x000fe20000000000 */
[----:B------:R-:W-:Y:S01]  /*1660*/  FFMA R14, R11, R14, 0.0032181653659790754318 ;  /* 0x3b52e7db0b0e7423 */ /* 0x000fe2000000000e */
        /* <DEDUP_REMOVED lines=39> */
.L_x_31:
[----:B------:R-:W-:Y:S05]  /*18e0*/  BSYNC.RECONVERGENT B0 ;  /* 0x0000000000007941 */ /* 0x000fea0003800200 */
.L_x_30:
[----:B------:R-:W-:Y:S01]  /*18f0*/  FADD R9, R9, R0 ;  /* 0x0000000009097221 */ /* 0x000fe20000000000 */
[----:B------:R-:W-:Y:S01]  /*1900*/  BSSY.RECONVERGENT B0, `(.L_x_32) ;  /* 0x0000044000007945 */ /* 0x000fe20003800200 */
[----:B------:R-:W-:-:S03]  /*1910*/  HFMA2 R0, -RZ, RZ, 1.875, 0 ;  /* 0x3f800000ff007431 */ /* 0x000fc600000001ff */
[----:B------:R-:W-:Y:S05]  /*1920*/  @!P2 BRA `(.L_x_33) ;  /* 0x000000040004a947 */ /* 0x000fea0003800000 */
[----:B------:R-:W-:-:S13]  /*1930*/  FSETP.NAN.AND P0, PT, |R7|, |R7|, PT ;  /* 0x400000070700720b */ /* 0x000fda0003f08200 */
[----:B------:R-:W-:Y:S01]  /*1940*/  @P0 FADD R0, R7, 2 ;  /* 0x4000000007000421 */ /* 0x000fe20000000000 */
[----:B------:R-:W-:Y:S06]  /*1950*/  @P0 BRA `(.L_x_33) ;  /* 0x0000000000f80947 */ /* 0x000fec0003800000 */
[C---:B------:R-:W-:Y:S01]  /*1960*/  FMUL R0, |R7|.reuse, 16777216 ;  /* 0x4b80000007007820 */ /* 0x040fe20000400200 */
[----:B------:R-:W-:Y:S02]  /*1970*/  FSETP.GEU.AND P0, PT, |R7|, 1.175494350822287508e-38, PT ;  /* 0x008000000700780b */ /* 0x000fe40003f0e200 */
[----:B------:R-:W-:Y:S02]  /*1980*/  MOV R14, 0x3a2c32e4 ;  /* 0x3a2c32e4000e7802 */ /* 0x000fe40000000f00 */
        /* <DEDUP_REMOVED lines=59> */
.L_x_33:
[----:B------:R-:W-:Y:S05]  /*1d40*/  BSYNC.RECONVERGENT B0 ;  /* 0x0000000000007941 */ /* 0x000fea0003800200 */
.L_x_32:
        /* <DEDUP_REMOVED lines=41> */
[----:B------:R-:W-:Y:S01]  /*1fe0*/  FFMA R10, R7, R10, R11 ;  /* 0x0000000a070a7223 */ /* 0x000fe2000000000b */
[----:B------:R-:W-:-:S03]  /*1ff0*/  MOV R7, 0x391fcb8e ;  /* 0x391fcb8e00077802 */ /* 0x000fc60000000f00 */
[----:B------:R-:W-:-:S04]  /*2000*/  FADD R0, R13, R10 ;  /* 0x0000000a0d007221 */ /* 0x000fc80000000000 */
[----:B------:R-:W-:Y:S01]  /*2010*/  FMUL R3, R0, 2 ;  /* 0x4000000000037820 */ /* 0x000fe20000400000 */
[----:B------:R-:W-:-:S03]  /*2020*/  FADD R13, -R13, R0 ;  /* 0x000000000d0d7221 */ /* 0x000fc60000000100 */
[----:B------:R-:W0:Y:S01]  /*2030*/  FRND R2, R3 ;  /* 0x0000000300027307 */ /* 0x000e220000201000 */
[----:B------:R-:W-:Y:S01]  /*2040*/  FADD R13, R10, -R13 ;  /* 0x8000000d0a0d7221 */ /* 0x000fe20000000000 */
[----:B------:R-:W-:Y:S01]  /*2050*/  FFMA R0, R0, 2, -R3 ;  /* 0x4000000000007823 */ /* 0x000fe20000000803 */
[----:B------:R-:W-:-:S03]  /*2060*/  FSETP.GT.AND P2, PT, |R3|, 152, PT ;  /* 0x431800000300780b */ /* 0x000fc60003f44200 */
        /* <DEDUP_REMOVED lines=19> */
.L_x_35:
[----:B------:R-:W-:Y:S05]  /*21a0*/  BSYNC.RECONVERGENT B0 ;  /* 0x0000000000007941 */ /* 0x000fea0003800200 */
.L_x_34:
[----:B------:R-:W-:Y:S01]  /*21b0*/  FADD R0, R9, R0 ;  /* 0x0000000009007221 */ /* 0x000fe20000000000 */
[----:B------:R-:W-:Y:S03]  /*21c0*/  BSSY.RECONVERGENT B0, `(.L_x_36) ;  /* 0x000000f000007945 */ /* 0x000fe60003800200 */
[----:B------:R-:W-:-:S04]  /*21d0*/  FMUL R0, R0, 0.5 ;  /* 0x3f00000000007820 */ /* 0x000fc80000400000 */
[----:B------:R0:W1:Y:S01]  /*21e0*/  MUFU.RSQ R7, R0 ;  /* 0x0000000000077308 */ /* 0x0000620000001400 */
[----:B------:R-:W-:-:S04]  /*21f0*/  IADD3 R2, PT, PT, R0, -0xd000000, RZ ;  /* 0xf300000000027810 */ /* 0x000fc80007ffe0ff */
[----:B------:R-:W-:-:S13]  /*2200*/  ISETP.GT.U32.AND P0, PT, R2, 0x727fffff, PT ;  /* 0x727fffff0200780c */ /* 0x000fda0003f04070 */
[----:B01----:R-:W-:Y:S05]  /*2210*/  @!P0 BRA `(.L_x_37) ;  /* 0x0000000000148947 */ /* 0x003fea0003800000 */
[----:B------:R-:W-:Y:S02]  /*2220*/  MOV R2, R0 ;  /* 0x0000000000027202 */ /* 0x000fe40000000f00 */
[----:B------:R-:W-:-:S07]  /*2230*/  MOV R10, 0x2250 ;  /* 0x00002250000a7802 */ /* 0x000fce0000000f00 */
[----:B------:R-:W-:Y:S05]  /*2240*/  CALL.REL.NOINC `($__internal_1_$__cuda_sm20_sqrt_rn_f32_slowpath) ;  /* 0x0000003c00687944 */ /* 0x000fea0003c00000 */
[----:B------:R-:W-:Y:S01]  /*2250*/  MOV R3, R6 ;  /* 0x0000000600037202 */ /* 0x000fe20000000f00 */
[----:B------:R-:W-:Y:S06]  /*2260*/  BRA `(.L_x_38) ;  /* 0x0000000000107947 */ /* 0x000fec0003800000 */
.L_x_37:
[----:B------:R-:W-:Y:S01]  /*2270*/  FMUL.FTZ R3, R0, R7 ;  /* 0x0000000700037220 */ /* 0x000fe20000410000 */
[----:B------:R-:W-:-:S03]  /*2280*/  FMUL.FTZ R2, R7, 0.5 ;  /* 0x3f00000007027820 */ /* 0x000fc60000410000 */
[----:B------:R-:W-:-:S04]  /*2290*/  FFMA R0, -R3, R3, R0 ;  /* 0x0000000303007223 */ /* 0x000fc80000000100 */
[----:B------:R-:W-:-:S07]  /*22a0*/  FFMA R3, R0, R2, R3 ;  /* 0x0000000200037223 */ /* 0x000fce0000000003 */
.L_x_38:
[----:B------:R-:W-:Y:S05]  /*22b0*/  BSYNC.RECONVERGENT B0 ;  /* 0x0000000000007941 */ /* 0x000fea0003800200 */
.L_x_36:
[----:B------:R-:W0:Y:S01]  /*22c0*/  LDCU UR6, c[0x0][0x3e0] ;  /* 0x00007c00ff0677ac */ /* 0x000e220008000800 */
[----:B------:R-:W1:Y:S01]  /*22d0*/  MUFU.RCP R2, R3 ;  /* 0x0000000300027308 */ /* 0x000e620000001000 */
[----:B------:R-:W2:Y:S01]  /*22e0*/  LDC R0, c[0x0][0x3e0] ;  /* 0x0000f800ff007b82 */ /* 0x000ea20000000800 */
[----:B------:R-:W-:Y:S01]  /*22f0*/  BSSY.RECONVERGENT B0, `(.L_x_39) ;  /* 0x000000d000007945 */ /* 0x000fe20003800200 */
[----:B0-----:R-:W-:Y:S01]  /*2300*/  MOV R8, UR6 ;  /* 0x0000000600087c02 */ /* 0x001fe20008000f00 */
[----:B-1----:R-:W-:Y:S01]  /*2310*/  FFMA R7, R2, -R3, 1 ;  /* 0x3f80000002077423 */ /* 0x002fe20000000803 */
[----:B------:R-:W-:-:S03]  /*2320*/  FSETP.GT.AND P2, PT, R3, UR6, PT ;  /* 0x0000000603007c0b */ /* 0x000fc6000bf44000 */
[----:B------:R-:W0:Y:S01]  /*2330*/  FCHK P0, R8, R3 ;  /* 0x0000000308007302 */ /* 0x000e220000000000 */
[----:B------:R-:W-:-:S04]  /*2340*/  FFMA R2, R2, R7, R2 ;  /* 0x0000000702027223 */ /* 0x000fc80000000002 */
[----:B------:R-:W-:-:S04]  /*2350*/  FFMA R6, R2, UR6, RZ ;  /* 0x0000000602067c23 */ /* 0x000fc800080000ff */
[----:B------:R-:W-:-:S04]  /*2360*/  FFMA R7, R6, -R3, UR6 ;  /* 0x0000000606077e23 */ /* 0x000fc80008000803 */
[----:B------:R-:W-:Y:S01]  /*2370*/  FFMA R6, R2, R7, R6 ;  /* 0x0000000702067223 */ /* 0x000fe20000000006 */
[----:B0-----:R-:W-:Y:S06]  /*2380*/  @!P0 BRA `(.L_x_40) ;  /* 0x00000000000c8947 */ /* 0x001fec0003800000 */
[----:B------:R-:W-:-:S07]  /*2390*/  MOV R6, 0x23b0 ;  /* 0x000023b000067802 */ /* 0x000fce0000000f00 */
[----:B--2---:R-:W-:Y:S05]  /*23a0*/  CALL.REL.NOINC `($__internal_2_$__cuda_sm3x_div_rn_noftz_f32_slowpath) ;  /* 0x0000003c006c7944 */ /* 0x004fea0003c00000 */
[----:B------:R-:W-:-:S07]  /*23b0*/  MOV R6, R2 ;  /* 0x0000000200067202 */ /* 0x000fce0000000f00 */
.L_x_40:
[----:B------:R-:W-:Y:S05]  /*23c0*/  BSYNC.RECONVERGENT B0 ;  /* 0x0000000000007941 */ /* 0x000fea0003800200 */
.L_x_39:
[----:B------:R-:W0:Y:S01]  /*23d0*/  LDC.64 R12, c[0x0][0x3c8] ;  /* 0x0000f200ff0c7b82 */ /* 0x000e220000000a00 */
[----:B------:R-:W-:-:S07]  /*23e0*/  FSEL R25, R6, 1, P2 ;  /* 0x3f80000006197808 */ /* 0x000fce0001000000 */
[----:B------:R-:W1:Y:S08]  /*23f0*/  LDC.64 R14, c[0x0][0x398] ;  /* 0x0000e600ff0e7b82 */ /* 0x000e700000000a00 */
[----:B------:R-:W3:Y:S08]  /*2400*/  LDC.64 R10, c[0x0][0x3a8] ;  /* 0x0000ea00ff0a7b82 */ /* 0x000ef00000000a00 */
[----:B------:R-:W4:Y:S01]  /*2410*/  LDC R17, c[0x0][0x3e8] ;  /* 0x0000fa00ff117b82 */ /* 0x000f220000000800 */
[----:B0-----:R-:W-:-:S05]  /*2420*/  IMAD.WIDE R12, R5, 0x4, R12 ;  /* 0x00000004050c7825 */ /* 0x001fca00078e020c */
[----:B------:R0:W-:Y:S02]  /*2430*/  STG.E desc[UR4][R12.64], R25 ;  /* 0x000000190c007986 */ /* 0x0001e4000c101904 */
[----:B------:R-:W2:Y:S01]  /*2440*/  LDC.64 R2, c[0x0][0x3a0] ;  /* 0x0000e800ff027b82 */ /* 0x000ea20000000a00 */
[----:B-1----:R-:W-:-:S05]  /*2450*/  IMAD.WIDE R14, R5, 0x4, R14 ;  /* 0x00000004050e7825 */ /* 0x002fca00078e020e */
[----:B------:R-:W2:Y:S01]  /*2460*/  LDG.E R8, desc[UR4][R14.64] ;  /* 0x000000040e087981 */ /* 0x000ea2000c1e1900 */
[----:B---3--:R-:W-:-:S04]  /*2470*/  IMAD.WIDE R20, R5, 0x4, R10 ;  /* 0x0000000405147825 */ /* 0x008fc800078e020a */
[----:B----4-:R-:W-:-:S04]  /*2480*/  IMAD.WIDE R16, R17, 0x4, R14 ;  /* 0x0000000411107825 */ /* 0x010fc800078e020e */
[----:B------:R-:W-:Y:S01]  /*2490*/  IMAD.WIDE R22, R4, 0x4, R20 ;  /* 0x0000000404167825 */ /* 0x000fe200078e0214 */
[----:B------:R-:W3:Y:S03]  /*24a0*/  LDG.E R6, desc[UR4][R16.64] ;  /* 0x0000000410067981 */ /* 0x000ee6000c1e1900 */
[----:B--2---:R-:W-:Y:S01]  /*24b0*/  IMAD.WIDE R18, R5, 0x4, R2 ;  /* 0x0000000405127825 */ /* 0x004fe200078e0202 */
[----:B------:R0:W5:Y:S04]  /*24c0*/  LDG.E R7, desc[UR4][R22.64] ;  /* 0x0000000416077981 */ /* 0x000168000c1e1900 */
[----:B------:R0:W5:Y:S04]  /*24d0*/  LDG.E R9, desc[UR4][R18.64] ;  /* 0x0000000412097981 */ /* 0x000168000c1e1900 */
[----:B------:R0:W5:Y:S04]  /*24e0*/  LDG.E R2, desc[UR4][R18.64+0x4] ;  /* 0x0000040412027981 */ /* 0x000168000c1e1900 */
[----:B------:R0:W5:Y:S01]  /*24f0*/  LDG.E R3, desc[UR4][R20.64] ;  /* 0x0000000414037981 */ /* 0x000162000c1e1900 */
[----:B------:R-:W-:Y:S01]  /*2500*/  BSSY.RECONVERGENT B0, `(.L_x_41) ;  /* 0x0000046000007945 */ /* 0x000fe20003800200 */
[----:B------:R-:W-:Y:S01]  /*2510*/  HFMA2 R10, -RZ, RZ, 1.875, 0 ;  /* 0x3f800000ff0a7431 */ /* 0x000fe200000001ff */
[----:B------:R-:W-:-:S02]  /*2520*/  FSETP.NEU.AND P0, PT, R8, 1, PT ;  /* 0x3f8000000800780b */ /* 0x000fc40003f0d000 */
[----:B---3--:R-:W-:-:S11]  /*2530*/  FSETP.NEU.AND P1, PT, R6, 1, PT ;  /* 0x3f8000000600780b */ /* 0x008fd60003f2d000 */
        /* <DEDUP_REMOVED lines=13> */
[----:B------:R-:W-:-:S05]  /*2610*/  IADD3 R11, PT, PT, R11, -R10, RZ ;  /* 0x8000000a0b0b7210 */ /* 0x000fca0007ffe0ff */
[C---:B------:R-:W-:Y:S01]  /*2620*/  FADD R14, R11.reuse, 1 ;  /* 0x3f8000000b0e7421 */ /* 0x040fe20000000000 */
[----:B------:R-:W-:Y:S01]  /*2630*/  FADD R15, R11, -1 ;  /* 0xbf8000000b0f7421 */ /* 0x000fe20000000000 */
[----:B------:R-:W-:-:S03]  /*2640*/  I2FP.F32.S32 R11, R10 ;  /* 0x0000000a000b7245 */ /* 0x000fc60000201400 */
        /* <DEDUP_REMOVED lines=49> */
.L_x_42:
[----:B------:R-:W-:Y:S05]  /*2960*/  BSYNC.RECONVERGENT B0 ;  /* 0x0000000000007941 */ /* 0x000fea0003800200 */
.L_x_41:
        /* <DEDUP_REMOVED lines=9> */
[----:B------:R-:W-:Y:S02]  /*2a00*/  FSEL R11, R11, |R6|, !P0 ;  /* 0x400000060b0b7208 */ /* 0x000fe40004000000 */
[----:B------:R-:W-:Y:S02]  /*2a10*/  FSEL R12, RZ, -24, P0 ;  /* 0xc1c00000ff0c7808 */ /* 0x000fe40000000000 */
[----:B------:R-:W-:Y:S02]  /*2a20*/  IADD3 R8, PT, PT, R11, -0x3f3504f3, RZ ;  /* 0xc0cafb0d0b087810 */ /* 0x000fe40007ffe0ff */
[----:B------:R-:W-:Y:S02]  /*2a30*/  FSETP.NEU.AND P0, PT, |R6|, +INF , PT ;  /* 0x7f8000000600780b */ /* 0x000fe40003f0d200 */
[----:B------:R-:W-:Y:S02]  /*2a40*/  LOP3.LUT R8, R8, 0xff800000, RZ, 0xc0, !PT ;  /* 0xff80000008087812 */ /* 0x000fe400078ec0ff */
[----:B------:R-:W-:-:S02]  /*2a50*/  FSETP.NEU.AND P0, PT, R6, RZ, P0 ;  /* 0x000000ff0600720b */ /* 0x000fc4000070d000 */
        /* <DEDUP_REMOVED lines=25> */
[----:B------:R-:W-:-:S03]  /*2bf0*/  MOV R15, 0x391fcb8e ;  /* 0x391fcb8e000f7802 */ /* 0x000fc60000000f00 */
        /* <DEDUP_REMOVED lines=27> */
.L_x_44:
[----:B------:R-:W-:Y:S05]  /*2db0*/  BSYNC.RECONVERGENT B0 ;  /* 0x0000000000007941 */ /* 0x000fea0003800200 */
.L_x_43:
[----:B-----5:R-:W-:Y:S01]  /*2dc0*/  FSETP.NEU.AND P0, PT, R9, 1, PT ;  /* 0x3f8000000900780b */ /* 0x020fe20003f0d000 */
[----:B------:R-:W-:Y:S01]  /*2dd0*/  FADD R10, R11, R10 ;  /* 0x0000000a0b0a7221 */ /* 0x000fe20000000000 */
[----:B------:R-:W-:Y:S01]  /*2de0*/  BSSY.RECONVERGENT B0, `(.L_x_45) ;  /* 0x0000047000007945 */ /* 0x000fe20003800200 */
[----:B------:R-:W-:Y:S01]  /*2df0*/  HFMA2 R11, -RZ, RZ, 1.875, 0 ;  /* 0x3f800000ff0b7431 */ /* 0x000fe200000001ff */
[----:B------:R-:W-:Y:S02]  /*2e00*/  FSETP.NEU.AND P3, PT, R2, 1, PT ;  /* 0x3f8000000200780b */ /* 0x000fe40003f6d000 */
[----:B------:R-:W-:Y:S02]  /*2e10*/  FSETP.NEU.AND P2, PT, R3, 1, PT ;  /* 0x3f8000000300780b */ /* 0x000fe40003f4d000 */
[----:B------:R-:W-:-:S05]  /*2e20*/  FSETP.NEU.AND P1, PT, R7, 1, PT ;  /* 0x3f8000000700780b */ /* 0x000fca0003f2d000 */
[----:B------:R-:W-:Y:S08]  /*2e30*/  @!P0 BRA `(.L_x_46) ;  /* 0x0000000400048947 */ /* 0x000ff00003800000 */
        /* <DEDUP_REMOVED lines=8> */
[----:B------:R-:W-:Y:S02]  /*2ec0*/  LOP3.LUT R11, R8, 0xff800000, RZ, 0xc0, !PT ;  /* 0xff800000080b7812 */ /* 0x000fe400078ec0ff */
[----:B------:R-:W-:Y:S02]  /*2ed0*/  FSEL R8, RZ, -24, P0 ;  /* 0xc1c00000ff087808 */ /* 0x000fe40000000000 */
[-C--:B------:R-:W-:Y:S02]  /*2ee0*/  IADD3 R6, PT, PT, R6, -R11.reuse, RZ ;  /* 0x8000000b06067210 */ /* 0x080fe40007ffe0ff */
[----:B------:R-:W-:Y:S02]  /*2ef0*/  I2FP.F32.S32 R11, R11 ;  /* 0x0000000b000b7245 */ /* 0x000fe40000201400 */
[----:B------:R-:W-:Y:S01]  /*2f00*/  FSETP.NEU.AND P0, PT, |R9|, +INF , PT ;  /* 0x7f8000000900780b */ /* 0x000fe20003f0d200 */
[C---:B------:R-:W-:Y:S01]  /*2f10*/  FADD R12, R6.reuse, 1 ;  /* 0x3f800000060c7421 */ /* 0x040fe20000000000 */
[----:B------:R-:W-:Y:S01]  /*2f20*/  FADD R13, R6, -1 ;  /* 0xbf800000060d7421 */ /* 0x000fe20000000000 */
[----:B------:R-:W-:Y:S01]  /*2f30*/  FFMA R11, R11, 1.1920928955078125e-07, R8 ;  /* 0x340000000b0b7823 */ /* 0x000fe20000000008 */
[----:B------:R-:W-:-:S02]  /*2f40*/  FSETP.NEU.AND P0, PT, R9, RZ, P0 ;  /* 0x000000ff0900720b */ /* 0x000fc4000070d000 */
[----:B------:R-:W-:Y:S01]  /*2f50*/  FADD R15, R13, R13 ;  /* 0x0000000d0d0f7221 */ /* 0x000fe20000000000 */
[----:B------:R-:W0:Y:S10]  /*2f60*/  MUFU.RCP R12, R12 ;  /* 0x0000000c000c7308 */ /* 0x000e340000001000 */
        /* <DEDUP_REMOVED lines=46> */
.L_x_46:
[----:B------:R-:W-:Y:S05]  /*3250*/  BSYNC.RECONVERGENT B0 ;  /* 0x0000000000007941 */ /* 0x000fea0003800200 */
.L_x_45:
        /* <DEDUP_REMOVED lines=69> */
.L_x_48:
[----:B------:R-:W-:Y:S05]  /*36b0*/  BSYNC.RECONVERGENT B0 ;  /* 0x0000000000007941 */ /* 0x000fea0003800200 */
.L_x_47:
        /* <DEDUP_REMOVED lines=56> */
[----:B------:R-:W-:-:S04]  /*3a40*/  FFMA R9, R2, R11, 0.0013391353422775864601 ;  /* 0x3aaf85ed02097423 */ /* 0x000fc8000000000b */
[C---:B------:R-:W-:Y:S02]  /*3a50*/  FFMA R11, R2.reuse, R9, 0.0096188392490148544312 ;  /* 0x3c1d9856020b7423 */ /* 0x040fe40000000009 */
[----:B------:R-:W0:Y:S02]  /*3a60*/  F2I.NTZ R9, R6 ;  /* 0x0000000600097305 */ /* 0x000e240000203100 */
[----:B------:R-:W-:-:S04]  /*3a70*/  FFMA R11, R2, R11, 0.055503588169813156128 ;  /* 0x3d6357bb020b7423 */ /* 0x000fc8000000000b */
[----:B------:R-:W-:-:S04]  /*3a80*/  FFMA R11, R2, R11, 0.24022644758224487305 ;  /* 0x3e75fdec020b7423 */ /* 0x000fc8000000000b */
[----:B------:R-:W-:Y:S01]  /*3a90*/  FFMA R13, R2, R11, 0.69314718246459960938 ;  /* 0x3f317218020d7423 */ /* 0x000fe2000000000b */
[----:B------:R-:W-:-:S03]  /*3aa0*/  IADD3 R11, PT, PT, R8, 0x7f000000, RZ ;  /* 0x7f000000080b7810 */ /* 0x000fc60007ffe0ff */
[----:B------:R-:W-:Y:S01]  /*3ab0*/  FFMA R2, R2, R13, 1 ;  /* 0x3f80000002027423 */ /* 0x000fe2000000000d */
[----:B0-----:R-:W-:Y:S02]  /*3ac0*/  LEA R8, R9, -R8, 0x17 ;  /* 0x8000000809087211 */ /* 0x001fe400078eb8ff */
[----:B------:R-:W-:Y:S01]  /*3ad0*/  FSEL R9, RZ, +INF , !P2 ;  /* 0x7f800000ff097808 */ /* 0x000fe20005000000 */
[----:B------:R-:W-:-:S04]  /*3ae0*/  FMUL R11, R11, R2 ;  /* 0x000000020b0b7220 */ /* 0x000fc80000400000 */
[----:B------:R-:W-:Y:S01]  /*3af0*/  @!P3 FMUL R9, R8, R11 ;  /* 0x0000000b0809b220 */ /* 0x000fe20000400000 */
[----:B------:R-:W-:-:S07]  /*3b00*/  @!P0 LOP3.LUT R9, R3, 0x7fffffff, RZ, 0xc0, !PT ;  /* 0x7fffffff03098812 */ /* 0x000fce00078ec0ff */
.L_x_50:
[----:B------:R-:W-:Y:S05]  /*3b10*/  BSYNC.RECONVERGENT B0 ;  /* 0x0000000000007941 */ /* 0x000fea0003800200 */
.L_x_49:
        /* <DEDUP_REMOVED lines=69> */
.L_x_52:
[----:B------:R-:W-:Y:S05]  /*3f70*/  BSYNC.RECONVERGENT B0 ;  /* 0x0000000000007941 */ /* 0x000fea0003800200 */
.L_x_51:
[----:B------:R-:W-:Y:S01]  /*3f80*/  FADD R3, R10, R3 ;  /* 0x000000030a037221 */ /* 0x000fe20000000000 */
[----:B------:R-:W-:Y:S03]  /*3f90*/  BSSY.RECONVERGENT B0, `(.L_x_53) ;  /* 0x000000e000007945 */ /* 0x000fe60003800200 */
[----:B------:R-:W-:-:S04]  /*3fa0*/  FMUL R2, R3, 0.5 ;  /* 0x3f00000003027820 */ /* 0x000fc80000400000 */
[----:B------:R0:W1:Y:S01]  /*3fb0*/  MUFU.RSQ R7, R2 ;  /* 0x0000000200077308 */ /* 0x0000620000001400 */
[----:B------:R-:W-:-:S04]  /*3fc0*/  IADD3 R3, PT, PT, R2, -0xd000000, RZ ;  /* 0xf300000002037810 */ /* 0x000fc80007ffe0ff */
[----:B------:R-:W-:-:S13]  /*3fd0*/  ISETP.GT.U32.AND P0, PT, R3, 0x727fffff, PT ;  /* 0x727fffff0300780c */ /* 0x000fda0003f04070 */
[----:B01----:R-:W-:Y:S05]  /*3fe0*/  @!P0 BRA `(.L_x_54) ;  /* 0x0000000000108947 */ /* 0x003fea0003800000 */
[----:B------:R-:W-:-:S07]  /*3ff0*/  MOV R10, 0x4010 ;  /* 0x00004010000a7802 */ /* 0x000fce0000000f00 */
[----:B------:R-:W-:Y:S05]  /*4000*/  CALL.REL.NOINC `($__internal_1_$__cuda_sm20_sqrt_rn_f32_slowpath) ;  /* 0x0000001c00f87944 */ /* 0x000fea0003c00000 */
[----:B------:R-:W-:Y:S01]  /*4010*/  MOV R3, R6 ;  /* 0x0000000600037202 */ /* 0x000fe20000000f00 */
[----:B------:R-:W-:Y:S06]  /*4020*/  BRA `(.L_x_55) ;  /* 0x0000000000107947 */ /* 0x000fec0003800000 */
.L_x_54:
[----:B------:R-:W-:Y:S01]  /*4030*/  FMUL.FTZ R3, R2, R7 ;  /* 0x0000000702037220 */ /* 0x000fe20000410000 */
[----:B------:R-:W-:-:S03]  /*4040*/  FMUL.FTZ R6, R7, 0.5 ;  /* 0x3f00000007067820 */ /* 0x000fc60000410000 */
[----:B------:R-:W-:-:S04]  /*4050*/  FFMA R2, -R3, R3, R2 ;  /* 0x0000000303027223 */ /* 0x000fc80000000102 */
[----:B------:R-:W-:-:S07]  /*4060*/  FFMA R3, R2, R6, R3 ;  /* 0x0000000602037223 */ /* 0x000fce0000000003 */
.L_x_55:
[----:B------:R-:W-:Y:S05]  /*4070*/  BSYNC.RECONVERGENT B0 ;  /* 0x0000000000007941 */ /* 0x000fea0003800200 */
.L_x_53:
[----:B------:R-:W0:Y:S01]  /*4080*/  LDCU UR6, c[0x0][0x3e0] ;  /* 0x00007c00ff0677ac */ /* 0x000e220008000800 */
[----:B------:R-:W1:Y:S01]  /*4090*/  MUFU.RCP R2, R3 ;  /* 0x0000000300027308 */ /* 0x000e620000001000 */
[----:B------:R-:W-:Y:S01]  /*40a0*/  BSSY.RECONVERGENT B0, `(.L_x_56) ;  /* 0x000000d000007945 */ /* 0x000fe20003800200 */
[----:B0-----:R-:W-:Y:S01]  /*40b0*/  MOV R8, UR6 ;  /* 0x0000000600087c02 */ /* 0x001fe20008000f00 */
[----:B-1----:R-:W-:Y:S01]  /*40c0*/  FFMA R7, R2, -R3, 1 ;  /* 0x3f80000002077423 */ /* 0x002fe20000000803 */
[----:B------:R-:W-:-:S04]  /*40d0*/  FSETP.GT.AND P2, PT, R3, UR6, PT ;  /* 0x0000000603007c0b */ /* 0x000fc8000bf44000 */
[----:B------:R-:W0:Y:S01]  /*40e0*/  FCHK P0, R8, R3 ;  /* 0x0000000308007302 */ /* 0x000e220000000000 */
[----:B------:R-:W-:-:S04]  /*40f0*/  FFMA R2, R2, R7, R2 ;  /* 0x0000000702027223 */ /* 0x000fc80000000002 */
[----:B------:R-:W-:-:S04]  /*4100*/  FFMA R6, R2, UR6, RZ ;  /* 0x0000000602067c23 */ /* 0x000fc800080000ff */
[----:B------:R-:W-:-:S04]  /*4110*/  FFMA R7, R6, -R3, UR6 ;  /* 0x0000000606077e23 */ /* 0x000fc80008000803 */
[----:B------:R-:W-:Y:S01]  /*4120*/  FFMA R6, R2, R7, R6 ;  /* 0x0000000702067223 */ /* 0x000fe20000000006 */
[----:B0-----:R-:W-:Y:S06]  /*4130*/  @!P0 BRA `(.L_x_57) ;  /* 0x00000000000c8947 */ /* 0x001fec0003800000 */
[----:B------:R-:W-:-:S07]  /*4140*/  MOV R6, 0x4160 ;  /* 0x0000416000067802 */ /* 0x000fce0000000f00 */
[----:B------:R-:W-:Y:S05]  /*4150*/  CALL.REL.NOINC `($__internal_2_$__cuda_sm3x_div_rn_noftz_f32_slowpath) ;  /* 0x0000002000007944 */ /* 0x000fea0003c00000 */
[----:B------:R-:W-:-:S07]  /*4160*/  MOV R6, R2 ;  /* 0x0000000200067202 */ /* 0x000fce0000000f00 */
.L_x_57:
[----:B------:R-:W-:Y:S05]  /*4170*/  BSYNC.RECONVERGENT B0 ;  /* 0x0000000000007941 */ /* 0x000fea0003800200 */
.L_x_56:
[----:B------:R-:W0:Y:S01]  /*4180*/  LDC.64 R10, c[0x0][0x3d0] ;  /* 0x0000f400ff0a7b82 */ /* 0x000e220000000a00 */
[----:B------:R-:W-:-:S07]  /*4190*/  FSEL R23, R6, 1, P2 ;  /* 0x3f80000006177808 */ /* 0x000fce0001000000 */
[----:B------:R-:W1:Y:S08]  /*41a0*/  LDC.64 R12, c[0x0][0x3b0] ;  /* 0x0000ec00ff0c7b82 */ /* 0x000e700000000a00 */
[----:B------:R-:W2:Y:S08]  /*41b0*/  LDC.64 R8, c[0x0][0x3c0] ;  /* 0x0000f000ff087b82 */ /* 0x000eb00000000a00 */
[----:B------:R-:W3:Y:S01]  /*41c0*/  LDC R15, c[0x0][0x3e8] ;  /* 0x0000fa00ff0f7b82 */ /* 0x000ee20000000800 */
[----:B0-----:R-:W-:-:S05]  /*41d0*/  IMAD.WIDE R10, R5, 0x4, R10 ;  /* 0x00000004050a7825 */ /* 0x001fca00078e020a */
[----:B------:R0:W-:Y:S02]  /*41e0*/  STG.E desc[UR4][R10.64], R23 ;  /* 0x000000170a007986 */ /* 0x0001e4000c101904 */
[----:B------:R-:W4:Y:S01]  /*41f0*/  LDC.64 R2, c[0x0][0x3b8] ;  /* 0x0000ee00ff027b82 */ /* 0x000f220000000a00 */
[----:B-1----:R-:W-:-:S05]  /*4200*/  IMAD.WIDE R12, R5, 0x4, R12 ;  /* 0x00000004050c7825 */ /* 0x002fca00078e020c */
[----:B------:R-:W4:Y:S01]  /*4210*/  LDG.E R7, desc[UR4][R12.64] ;  /* 0x000000040c077981 */ /* 0x000f22000c1e1900 */
[----:B--2---:R-:W-:-:S04]  /*4220*/  IMAD.WIDE R18, R5, 0x4, R8 ;  /* 0x0000000405127825 */ /* 0x004fc800078e0208 */
[----:B---3--:R-:W-:-:S04]  /*4230*/  IMAD.WIDE R14, R15, 0x4, R12 ;  /* 0x000000040f0e7825 */ /* 0x008fc800078e020c */
[----:B------:R-:W-:Y:S01]  /*4240*/  IMAD.WIDE R20, R4, 0x4, R18 ;  /* 0x0000000404147825 */ /* 0x000fe200078e0212 */
[----:B------:R-:W2:Y:S03]  /*4250*/  LDG.E R6, desc[UR4][R14.64] ;  /* 0x000000040e067981 */ /* 0x000ea6000c1e1900 */
[----:B----4-:R-:W-:Y:S01]  /*4260*/  IMAD.WIDE R16, R5, 0x4, R2 ;  /* 0x0000000405107825 */ /* 0x010fe200078e0202 */
[----:B------:R0:W5:Y:S04]  /*4270*/  LDG.E R4, desc[UR4][R18.64] ;  /* 0x0000000412047981 */ /* 0x000168000c1e1900 */
[----:B------:R0:W5:Y:S04]  /*4280*/  LDG.E R2, desc[UR4][R16.64] ;  /* 0x0000000410027981 */ /* 0x000168000c1e1900 */
[----:B------:R0:W5:Y:S04]  /*4290*/  LDG.E R3, desc[UR4][R16.64+0x4] ;  /* 0x0000040410037981 */ /* 0x000168000c1e1900 */
[----:B------:R0:W5:Y:S01]  /*42a0*/  LDG.E R8, desc[UR4][R20.64] ;  /* 0x0000000414087981 */ /* 0x000162000c1e1900 */
[----:B------:R-:W-:Y:S01]  /*42b0*/  BSSY.RECONVERGENT B0, `(.L_x_58) ;  /* 0x0000046000007945 */ /* 0x000fe20003800200 */
[----:B------:R-:W-:Y:S01]  /*42c0*/  HFMA2 R9, -RZ, RZ, 1.875, 0 ;  /* 0x3f800000ff097431 */ /* 0x000fe200000001ff */
[----:B------:R-:W-:-:S02]  /*42d0*/  FSETP.NEU.AND P0, PT, R7, 1, PT ;  /* 0x3f8000000700780b */ /* 0x000fc40003f0d000 */
        /* <DEDUP_REMOVED lines=67> */
.L_x_59:
[----:B------:R-:W-:Y:S05]  /*4710*/  BSYNC.RECONVERGENT B0 ;  /* 0x0000000000007941 */ /* 0x000fea0003800200 */
.L_x_58:
        /* <DEDUP_REMOVED lines=68> */
.L_x_61:
[----:B------:R-:W-:Y:S05]  /*4b60*/  BSYNC.RECONVERGENT B0 ;  /* 0x0000000000007941 */ /* 0x000fea0003800200 */
.L_x_60:
        /* <DEDUP_REMOVED lines=73> */
.L_x_63:
[----:B------:R-:W-:Y:S05]  /*5000*/  BSYNC.RECONVERGENT B0 ;  /* 0x0000000000007941 */ /* 0x000fea0003800200 */
.L_x_62:
        /* <DEDUP_REMOVED lines=69> */
.L_x_65:
[----:B------:R-:W-:Y:S05]  /*5460*/  BSYNC.RECONVERGENT B0 ;  /* 0x0000000000007941 */ /* 0x000fea0003800200 */
.L_x_64:
        /* <DEDUP_REMOVED lines=69> */
.L_x_67:
[----:B------:R-:W-:Y:S05]  /*58c0*/  BSYNC.RECONVERGENT B0 ;  /* 0x0000000000007941 */ /* 0x000fea0003800200 */
.L_x_66:
        /* <DEDUP_REMOVED lines=69> */
.L_x_69:
[----:B------:R-:W-:Y:S05]  /*5d20*/  BSYNC.RECONVERGENT B0 ;  /* 0x0000000000007941 */ /* 0x000fea0003800200 */
.L_x_68:
[----:B------:R-:W-:Y:S01]  /*5d30*/  FADD R2, R9, R2 ;  /* 0x0000000209027221 */ /* 0x000fe20000000000 */
[----:B------:R-:W-:Y:S03]  /*5d40*/  BSSY.RECONVERGENT B0, `(.L_x_70) ;  /* 0x0000010000007945 */ /* 0x000fe60003800200 */
[----:B------:R-:W-:-:S04]  /*5d50*/  FMUL R2, R2, 0.5 ;  /* 0x3f00000002027820 */ /* 0x000fc80000400000 */
[----:B------:R0:W1:Y:S01]  /*5d60*/  MUFU.RSQ R7, R2 ;  /* 0x0000000200077308 */ /* 0x0000620000001400 */
[----:B------:R-:W-:-:S04]  /*5d70*/  IADD3 R3, PT, PT, R2, -0xd000000, RZ ;  /* 0xf300000002037810 */ /* 0x000fc80007ffe0ff */
[----:B------:R-:W-:-:S13]  /*5d80*/  ISETP.GT.U32.AND P0, PT, R3, 0x727fffff, PT ;  /* 0x727fffff0300780c */ /* 0x000fda0003f04070 */
[----:B01----:R-:W-:Y:S05]  /*5d90*/  @!P0 BRA `(.L_x_71) ;  /* 0x0000000000188947 */ /* 0x003fea0003800000 */
[----:B------:R-:W-:Y:S01]  /*5da0*/  BSSY.RECONVERGENT B1, `(.L_x_72) ;  /* 0x0000003000017945 */ /* 0x000fe20003800200 */
[----:B------:R-:W-:-:S07]  /*5db0*/  MOV R10, 0x5dd0 ;  /* 0x00005dd0000a7802 */ /* 0x000fce0000000f00 */
[----:B------:R-:W-:Y:S05]  /*5dc0*/  CALL.REL.NOINC `($__internal_1_$__cuda_sm20_sqrt_rn_f32_slowpath) ;  /* 0x0000000000887944 */ /* 0x000fea0003c00000 */
[----:B------:R-:W-:Y:S05]  /*5dd0*/  BSYNC.RECONVERGENT B1 ;  /* 0x0000000000017941 */ /* 0x000fea0003800200 */
.L_x_72:
[----:B------:R-:W-:Y:S01]  /*5de0*/  MOV R3, R6 ;  /* 0x0000000600037202 */ /* 0x000fe20000000f00 */
[----:B------:R-:W-:Y:S06]  /*5df0*/  BRA `(.L_x_73) ;  /* 0x0000000000107947 */ /* 0x000fec0003800000 */
.L_x_71:
[----:B------:R-:W-:Y:S01]  /*5e00*/  FMUL.FTZ R3, R2, R7 ;  /* 0x0000000702037220 */ /* 0x000fe20000410000 */
[----:B------:R-:W-:-:S03]  /*5e10*/  FMUL.FTZ R4, R7, 0.5 ;  /* 0x3f00000007047820 */ /* 0x000fc60000410000 */
[----:B------:R-:W-:-:S04]  /*5e20*/  FFMA R2, -R3, R3, R2 ;  /* 0x0000000303027223 */ /* 0x000fc80000000102 */
[----:B------:R-:W-:-:S07]  /*5e30*/  FFMA R3, R2, R4, R3 ;  /* 0x0000000402037223 */ /* 0x000fce0000000003 */
.L_x_73:
[----:B------:R-:W-:Y:S05]  /*5e40*/  BSYNC.RECONVERGENT B0 ;  /* 0x0000000000007941 */ /* 0x000fea0003800200 */
.L_x_70:
[----:B------:R-:W0:Y:S02]  /*5e50*/  LDCU UR6, c[0x0][0x3e0] ;  /* 0x00007c00ff0677ac */ /* 0x000e240008000800 */
[----:B0-----:R-:W-:-:S13]  /*5e60*/  FSETP.GT.AND P0, PT, R3, UR6, PT ;  /* 0x0000000603007c0b */ /* 0x001fda000bf04000 */
[----:B------:R-:W-:Y:S05]  /*5e70*/  @!P0 BRA `(.L_x_74) ;  /* 0x0000000000488947 */ /* 0x000fea0003800000 */
[----:B------:R-:W0:Y:S01]  /*5e80*/  MUFU.RCP R2, R3 ;  /* 0x0000000300027308 */ /* 0x000e220000001000 */
[----:B------:R-:W-:Y:S01]  /*5e90*/  MOV R6, UR6 ;  /* 0x0000000600067c02 */ /* 0x000fe20008000f00 */
[----:B------:R-:W-:Y:S06]  /*5ea0*/  BSSY.RECONVERGENT B0, `(.L_x_75) ;  /* 0x000000b000007945 */ /* 0x000fec0003800200 */
[----:B------:R-:W1:Y:S01]  /*5eb0*/  FCHK P0, R6, R3 ;  /* 0x0000000306007302 */ /* 0x000e620000000000 */
[----:B0-----:R-:W-:-:S04]  /*5ec0*/  FFMA R7, R2, -R3, 1 ;  /* 0x3f80000002077423 */ /* 0x001fc80000000803 */
[----:B------:R-:W-:-:S04]  /*5ed0*/  FFMA R2, R2, R7, R2 ;  /* 0x0000000702027223 */ /* 0x000fc80000000002 */
[----:B------:R-:W-:-:S04]  /*5ee0*/  FFMA R4, R2, UR6, RZ ;  /* 0x0000000602047c23 */ /* 0x000fc800080000ff */
[----:B------:R-:W-:-:S04]  /*5ef0*/  FFMA R7, R4, -R3, UR6 ;  /* 0x0000000604077e23 */ /* 0x000fc80008000803 */
[----:B------:R-:W-:Y:S01]  /*5f00*/  FFMA R7, R2, R7, R4 ;  /* 0x0000000702077223 */ /* 0x000fe20000000004 */
[----:B-1----:R-:W-:Y:S06]  /*5f10*/  @!P0 BRA `(.L_x_76) ;  /* 0x00000000000c8947 */ /* 0x002fec0003800000 */
[----:B------:R-:W-:-:S07]  /*5f20*/  MOV R6, 0x5f40 ;  /* 0x00005f4000067802 */ /* 0x000fce0000000f00 */
[----:B------:R-:W-:Y:S05]  /*5f30*/  CALL.REL.NOINC `($__internal_2_$__cuda_sm3x_div_rn_noftz_f32_slowpath) ;  /* 0x0000000000887944 */ /* 0x000fea0003c00000 */
[----:B------:R-:W-:-:S07]  /*5f40*/  MOV R7, R2 ;  /* 0x0000000200077202 */ /* 0x000fce0000000f00 */
.L_x_76:
[----:B------:R-:W-:Y:S05]  /*5f50*/  BSYNC.RECONVERGENT B0 ;  /* 0x0000000000007941 */ /* 0x000fea0003800200 */
.L_x_75:
[----:B------:R-:W0:Y:S02]  /*5f60*/  LDC.64 R2, c[0x0][0x3d8] ;  /* 0x0000f600ff027b82 */ /* 0x000e240000000a00 */
[----:B0-----:R-:W-:-:S05]  /*5f70*/  IMAD.WIDE R2, R5, 0x4, R2 ;  /* 0x0000000405027825 */ /* 0x001fca00078e0202 */
[----:B------:R-:W-:Y:S01]  /*5f80*/  STG.E desc[UR4][R2.64], R7 ;  /* 0x0000000702007986 */ /* 0x000fe2000c101904 */
[----:B------:R-:W-:Y:S05]  /*5f90*/  EXIT ;  /* 0x000000000000794d */ /* 0x000fea0003800000 */
.L_x_74:
[----:B------:R-:W0:Y:S01]  /*5fa0*/  LDC.64 R2, c[0x0][0x3d8] ;  /* 0x0000f600ff027b82 */ /* 0x000e220000000a00 */
[----:B------:R-:W-:Y:S02]  /*5fb0*/  HFMA2 R7, -RZ, RZ, 1.875, 0 ;  /* 0x3f800000ff077431 */ /* 0x000fe400000001ff */
[----:B0-----:R-:W-:-:S05]  /*5fc0*/  IMAD.WIDE R2, R5, 0x4, R2 ;  /* 0x0000000405027825 */ /* 0x001fca00078e0202 */
[----:B------:R-:W-:Y:S01]  /*5fd0*/  STG.E desc[UR4][R2.64], R7 ;  /* 0x0000000702007986 */ /* 0x000fe2000c101904 */
[----:B------:R-:W-:Y:S05]  /*5fe0*/  EXIT ;  /* 0x000000000000794d */ /* 0x000fea0003800000 */
        .weak           $__internal_1_$__cuda_sm20_sqrt_rn_f32_slowpath
        .type           $__internal_1_$__cuda_sm20_sqrt_rn_f32_slowpath,@function
        .size           $__internal_1_$__cuda_sm20_sqrt_rn_f32_slowpath,($__internal_2_$__cuda_sm3x_div_rn_noftz_f32_slowpath - $__internal_1_$__cuda_sm20_sqrt_rn_f32_slowpath)
$__internal_1_$__cuda_sm20_sqrt_rn_f32_slowpath:
[----:B------:R-:W-:-:S13]  /*5ff0*/  LOP3.LUT P0, RZ, R2, 0x7fffffff, RZ, 0xc0, !PT ;  /* 0x7fffffff02ff7812 */ /* 0x000fda000780c0ff */
[----:B------:R-:W-:Y:S01]  /*6000*/  @!P0 MOV R3, R2 ;  /* 0x0000000200038202 */ /* 0x000fe20000000f00 */
[----:B------:R-:W-:Y:S06]  /*6010*/  @!P0 BRA `(.L_x_77) ;  /* 0x0000000000408947 */ /* 0x000fec0003800000 */
[----:B------:R-:W-:-:S13]  /*6020*/  FSETP.GEU.FTZ.AND P0, PT, R2, RZ, PT ;  /* 0x000000ff0200720b */ /* 0x000fda0003f1e000 */
[----:B------:R-:W-:Y:S01]  /*6030*/  @!P0 MOV R3, 0x7fffffff ;  /* 0x7fffffff00038802 */ /* 0x000fe20000000f00 */
[----:B------:R-:W-:Y:S06]  /*6040*/  @!P0 BRA `(.L_x_77) ;  /* 0x0000000000348947 */ /* 0x000fec0003800000 */
[----:B------:R-:W-:-:S13]  /*6050*/  FSETP.GTU.FTZ.AND P0, PT, |R2|, +INF , PT ;  /* 0x7f8000000200780b */ /* 0x000fda0003f1c200 */
[----:B------:R-:W-:Y:S01]  /*6060*/  @P0 FADD.FTZ R3, R2, 1 ;  /* 0x3f80000002030421 */ /* 0x000fe20000010000 */
[----:B------:R-:W-:Y:S06]  /*6070*/  @P0 BRA `(.L_x_77) ;  /* 0x0000000000280947 */ /* 0x000fec0003800000 */
[----:B------:R-:W-:-:S13]  /*6080*/  FSETP.NEU.FTZ.AND P0, PT, |R2|, +INF , PT ;  /* 0x7f8000000200780b */ /* 0x000fda0003f1d200 */
[----:B------:R-:W-:-:S04]  /*6090*/  @P0 FFMA R6, R2, 1.84467440737095516160e+19, RZ ;  /* 0x5f80000002060823 */ /* 0x000fc800000000ff */
[----:B------:R-:W0:Y:S02]  /*60a0*/  @P0 MUFU.RSQ R3, R6 ;  /* 0x0000000600030308 */ /* 0x000e240000001400 */
[----:B0-----:R-:W-:Y:S01]  /*60b0*/  @P0 FMUL.FTZ R7, R6, R3 ;  /* 0x0000000306070220 */ /* 0x001fe20000410000 */
[----:B------:R-:W-:Y:S01]  /*60c0*/  @P0 FMUL.FTZ R9, R3, 0.5 ;  /* 0x3f00000003090820 */ /* 0x000fe20000410000 */
[----:B------:R-:W-:Y:S02]  /*60d0*/  @!P0 MOV R3, R2 ;  /* 0x0000000200038202 */ /* 0x000fe40000000f00 */
[----:B------:R-:W-:-:S04]  /*60e0*/  @P0 FADD.FTZ R8, -R7, -RZ ;  /* 0x800000ff07080221 */ /* 0x000fc80000010100 */
[----:B------:R-:W-:-:S04]  /*60f0*/  @P0 FFMA R8, R7, R8, R6 ;  /* 0x0000000807080223 */ /* 0x000fc80000000006 */
[----:B------:R-:W-:-:S04]  /*6100*/  @P0 FFMA R8, R8, R9, R7 ;  /* 0x0000000908080223 */ /* 0x000fc80000000007 */
[----:B------:R-:W-:-:S07]  /*6110*/  @P0 FMUL.FTZ R3, R8, 2.3283064365386962891e-10 ;  /* 0x2f80000008030820 */ /* 0x000fce0000410000 */
.L_x_77:
[----:B------:R-:W-:Y:S01]  /*6120*/  MOV R6, R3 ;  /* 0x0000000300067202 */ /* 0x000fe20000000f00 */
[----:B------:R-:W-:Y:S01]  /*6130*/  HFMA2 R3, -RZ, RZ, 0, 0 ;  /* 0x00000000ff037431 */ /* 0x000fe200000001ff */
[----:B------:R-:W-:-:S04]  /*6140*/  MOV R2, R10 ;  /* 0x0000000a00027202 */ /* 0x000fc80000000f00 */
[----:B------:R-:W-:Y:S05]  /*6150*/  RET.REL.NODEC R2 `(_Z6krnl_4PfS_S_S_S_S_S_S_S_S_S_S_fiii) ;  /* 0xffffff9c02a87950 */ /* 0x000fea0003c3ffff */
        .weak           $__internal_2_$__cuda_sm3x_div_rn_noftz_f32_slowpath
        .type           $__internal_2_$__cuda_sm3x_div_rn_noftz_f32_slowpath,@function
        .size           $__internal_2_$__cuda_sm3x_div_rn_noftz_f32_slowpath,(.L_x_128 - $__internal_2_$__cuda_sm3x_div_rn_noftz_f32_slowpath)
$__internal_2_$__cuda_sm3x_div_rn_noftz_f32_slowpath:
[----:B------:R-:W-:Y:S01]  /*6160*/  SHF.R.U32.HI R7, RZ, 0x17, R3 ;  /* 0x00000017ff077819 */ /* 0x000fe20000011603 */
[----:B------:R-:W-:Y:S01]  /*6170*/  BSSY.RECONVERGENT B1, `(.L_x_78) ;  /* 0x0000063000017945 */ /* 0x000fe20003800200 */
[----:B------:R-:W-:Y:S02]  /*6180*/  SHF.R.U32.HI R2, RZ, 0x17, R0 ;  /* 0x00000017ff027819 */ /* 0x000fe40000011600 */
[----:B------:R-:W-:Y:S02]  /*6190*/  LOP3.LUT R13, R7, 0xff, RZ, 0xc0, !PT ;  /* 0x000000ff070d7812 */ /* 0x000fe400078ec0ff */
[----:B------:R-:W-:Y:S02]  /*61a0*/  LOP3.LUT R2, R2, 0xff, RZ, 0xc0, !PT ;  /* 0x000000ff02027812 */ /* 0x000fe400078ec0ff */
[----:B------:R-:W-:Y:S02]  /*61b0*/  IADD3 R10, PT, PT, R13, -0x1, RZ ;  /* 0xffffffff0d0a7810 */ /* 0x000fe40007ffe0ff */
[----:B------:R-:W-:-:S02]  /*61c0*/  IADD3 R9, PT, PT, R2, -0x1, RZ ;  /* 0xffffffff02097810 */ /* 0x000fc40007ffe0ff */
[----:B------:R-:W-:Y:S02]  /*61d0*/  ISETP.GT.U32.AND P0, PT, R10, 0xfd, PT ;  /* 0x000000fd0a00780c */ /* 0x000fe40003f04070 */
[----:B------:R-:W-:Y:S02]  /*61e0*/  MOV R7, R0 ;  /* 0x0000000000077202 */ /* 0x000fe40000000f00 */
        /* <DEDUP_REMOVED lines=22> */
[----:B------:R-:W-:Y:S01]  /*6350*/  @!P0 FFMA R7, R0, 1.84467440737095516160e+19, RZ ;  /* 0x5f80000000078823 */ /* 0x000fe200000000ff */
[----:B------:R-:W-:Y:S01]  /*6360*/  @!P0 MOV R8, 0xffffffc0 ;  /* 0xffffffc000088802 */ /* 0x000fe20000000f00 */
[----:B------:R-:W-:-:S03]  /*6370*/  @!P1 FFMA R3, R3, 1.84467440737095516160e+19, RZ ;  /* 0x5f80000003039823 */ /* 0x000fc600000000ff */
[----:B------:R-:W-:-:S07]  /*6380*/  @!P1 IADD3 R8, PT, PT, R8, 0x40, RZ ;  /* 0x0000004008089810 */ /* 0x000fce0007ffe0ff */
.L_x_79:
[----:B------:R-:W-:Y:S01]  /*6390*/  LEA R10, R13, 0xc0800000, 0x17 ;  /* 0xc08000000d0a7811 */ /* 0x000fe200078eb8ff */
[----:B------:R-:W-:Y:S03]  /*63a0*/  BSSY.RECONVERGENT B2, `(.L_x_84) ;  /* 0x0000036000027945 */ /* 0x000fe60003800200 */
[----:B------:R-:W-:Y:S02]  /*63b0*/  IADD3 R3, PT, PT, -R10, R3, RZ ;  /* 0x000000030a037210 */ /* 0x000fe40007ffe1ff */
[----:B------:R-:W-:Y:S02]  /*63c0*/  IADD3 R10, PT, PT, R2, -0x7f, RZ ;  /* 0xffffff81020a7810 */ /* 0x000fe40007ffe0ff */
[----:B------:R-:W0:Y:S01]  /*63d0*/  MUFU.RCP R9, R3 ;  /* 0x0000000300097308 */ /* 0x000e220000001000 */
[----:B------:R-:W-:Y:S02]  /*63e0*/  FADD.FTZ R11, -R3, -RZ ;  /* 0x800000ff030b7221 */ /* 0x000fe40000010100 */
[----:B------:R-:W-:-:S02]  /*63f0*/  IMAD R2, R10, -0x800000, R7 ;  /* 0xff8000000a027824 */ /* 0x000fc400078e0207 */
[----:B0-----:R-:W-:-:S04]  /*6400*/  FFMA R12, R9, R11, 1 ;  /* 0x3f800000090c7423 */ /* 0x001fc8000000000b */
[----:B------:R-:W-:-:S04]  /*6410*/  FFMA R14, R9, R12, R9 ;  /* 0x0000000c090e7223 */ /* 0x000fc80000000009 */
[----:B------:R-:W-:-:S04]  /*6420*/  FFMA R7, R2, R14, RZ ;  /* 0x0000000e02077223 */ /* 0x000fc800000000ff */
[----:B------:R-:W-:-:S04]  /*6430*/  FFMA R12, R11, R7, R2 ;  /* 0x000000070b0c7223 */ /* 0x000fc80000000002 */
[----:B------:R-:W-:Y:S01]  /*6440*/  FFMA R9, R14, R12, R7 ;  /* 0x0000000c0e097223 */ /* 0x000fe20000000007 */
[----:B------:R-:W-:-:S03]  /*6450*/  IADD3 R7, PT, PT, R10, 0x7f, -R13 ;  /* 0x0000007f0a077810 */ /* 0x000fc60007ffe80d */
[----:B------:R-:W-:Y:S01]  /*6460*/  FFMA R12, R11, R9, R2 ;  /* 0x000000090b0c7223 */ /* 0x000fe20000000002 */
[----:B------:R-:W-:-:S03]  /*6470*/  IADD3 R7, PT, PT, R7, R8, RZ ;  /* 0x0000000807077210 */ /* 0x000fc60007ffe0ff */
[----:B------:R-:W-:-:S05]  /*6480*/  FFMA R2, R14, R12, R9 ;  /* 0x0000000c0e027223 */ /* 0x000fca0000000009 */
[----:B------:R-:W-:-:S04]  /*6490*/  SHF.R.U32.HI R3, RZ, 0x17, R2 ;  /* 0x00000017ff037819 */ /* 0x000fc80000011602 */
[----:B------:R-:W-:-:S04]  /*64a0*/  LOP3.LUT R3, R3, 0xff, RZ, 0xc0, !PT ;  /* 0x000000ff03037812 */ /* 0x000fc800078ec0ff */
[----:B------:R-:W-:-:S04]  /*64b0*/  IADD3 R11, PT, PT, R3, R7, RZ ;  /* 0x00000007030b7210 */ /* 0x000fc80007ffe0ff */
[----:B------:R-:W-:-:S04]  /*64c0*/  IADD3 R3, PT, PT, R11, -0x1, RZ ;  /* 0xffffffff0b037810 */ /* 0x000fc80007ffe0ff */
        /* <DEDUP_REMOVED lines=9> */
[CCC-:B------:R-:W-:Y:S01]  /*6560*/  FFMA.RZ R3, R14.reuse, R12.reuse, R9.reuse ;  /* 0x0000000c0e037223 */ /* 0x1c0fe2000000c009 */
[C---:B------:R-:W-:Y:S01]  /*6570*/  IADD3 R10, PT, PT, R11.reuse, 0x20, RZ ;  /* 0x000000200b0a7810 */ /* 0x040fe20007ffe0ff */
[CCC-:B------:R-:W-:Y:S01]  /*6580*/  FFMA.RM R8, R14.reuse, R12.reuse, R9.reuse ;  /* 0x0000000c0e087223 */ /* 0x1c0fe20000004009 */
[----:B------:R-:W-:Y:S02]  /*6590*/  ISETP.NE.AND P3, PT, R11, RZ, PT ;  /* 0x000000ff0b00720c */ /* 0x000fe40003f65270 */
[----:B------:R-:W-:Y:S01]  /*65a0*/  LOP3.LUT R7, R3, 0x7fffff, RZ, 0xc0, !PT ;  /* 0x007fffff03077812 */ /* 0x000fe200078ec0ff */
[----:B------:R-:W-:Y:S01]  /*65b0*/  FFMA.RP R3, R14, R12, R9 ;  /* 0x0000000c0e037223 */ /* 0x000fe20000008009 */
[----:B------:R-:W-:Y:S02]  /*65c0*/  ISETP.NE.AND P1, PT, R11, RZ, PT ;  /* 0x000000ff0b00720c */ /* 0x000fe40003f25270 */
[----:B------:R-:W-:Y:S02]  /*65d0*/  LOP3.LUT R7, R7, 0x800000, RZ, 0xfc, !PT ;  /* 0x0080000007077812 */ /* 0x000fe400078efcff */
[----:B------:R-:W-:-:S02]  /*65e0*/  IADD3 R9, PT, PT, -R11, RZ, RZ ;  /* 0x000000ff0b097210 */ /* 0x000fc40007ffe1ff */
[----:B------:R-:W-:Y:S02]  /*65f0*/  SHF.L.U32 R10, R7, R10, RZ ;  /* 0x0000000a070a7219 */ /* 0x000fe400000006ff */
[----:B------:R-:W-:Y:S02]  /*6600*/  FSETP.NEU.FTZ.AND P0, PT, R3, R8, PT ;  /* 0x000000080300720b */ /* 0x000fe40003f1d000 */
[----:B------:R-:W-:Y:S02]  /*6610*/  SEL R8, R9, RZ, P3 ;  /* 0x000000ff09087207 */ /* 0x000fe40001800000 */
[----:B------:R-:W-:Y:S02]  /*6620*/  ISETP.NE.AND P1, PT, R10, RZ, P1 ;  /* 0x000000ff0a00720c */ /* 0x000fe40000f25270 */
[----:B------:R-:W-:Y:S02]  /*6630*/  SHF.R.U32.HI R8, RZ, R8, R7 ;  /* 0x00000008ff087219 */ /* 0x000fe40000011607 */
[----:B------:R-:W-:-:S02]  /*6640*/  PLOP3.LUT P0, PT, P0, P1, PT, 0xf8, 0x8f ;  /* 0x00000000008f781c */ /* 0x000fc40000703f70 */
[----:B------:R-:W-:Y:S02]  /*6650*/  SHF.R.U32.HI R10, RZ, 0x1, R8 ;  /* 0x00000001ff0a7819 */ /* 0x000fe40000011608 */
[----:B------:R-:W-:-:S04]  /*6660*/  SEL R3, RZ, 0x1, !P0 ;  /* 0x00000001ff037807 */ /* 0x000fc80004000000 */
[----:B------:R-:W-:-:S04]  /*6670*/  LOP3.LUT R3, R3, 0x1, R10, 0xf8, !PT ;  /* 0x0000000103037812 */ /* 0x000fc800078ef80a */
[----:B------:R-:W-:-:S04]  /*6680*/  LOP3.LUT R3, R3, R8, RZ, 0xc0, !PT ;  /* 0x0000000803037212 */ /* 0x000fc800078ec0ff */
[----:B------:R-:W-:-:S04]  /*6690*/  IADD3 R3, PT, PT, R10, R3, RZ ;  /* 0x000000030a037210 */ /* 0x000fc80007ffe0ff */
[----:B------:R-:W-:Y:S01]  /*66a0*/  LOP3.LUT R2, R3, R2, RZ, 0xfc, !PT ;  /* 0x0000000203027212 */ /* 0x000fe200078efcff */
[----:B------:R-:W-:Y:S06]  /*66b0*/  BRA `(.L_x_87) ;  /* 0x0000000000107947 */ /* 0x000fec0003800000 */
.L_x_86:
[----:B------:R-:W-:-:S04]  /*66c0*/  LOP3.LUT R2, R2, 0x80000000, RZ, 0xc0, !PT ;  /* 0x8000000002027812 */ /* 0x000fc800078ec0ff */
[----:B------:R-:W-:Y:S01]  /*66d0*/  LOP3.LUT R2, R2, 0x7f800000, RZ, 0xfc, !PT ;  /* 0x7f80000002027812 */ /* 0x000fe200078efcff */
[----:B------:R-:W-:Y:S06]  /*66e0*/  BRA `(.L_x_87) ;  /* 0x0000000000047947 */ /* 0x000fec0003800000 */
.L_x_85:
[----:B------:R-:W-:-:S07]  /*66f0*/  LEA R2, R7, R2, 0x17 ;  /* 0x0000000207027211 */ /* 0x000fce00078eb8ff */
.L_x_87:
[----:B------:R-:W-:Y:S05]  /*6700*/  BSYNC.RECONVERGENT B2 ;  /* 0x0000000000027941 */ /* 0x000fea0003800200 */
.L_x_84:
[----:B------:R-:W-:Y:S05]  /*6710*/  BRA `(.L_x_88) ;  /* 0x0000000000207947 */ /* 0x000fea0003800000 */
.L_x_83:
[----:B------:R-:W-:-:S04]  /*6720*/  LOP3.LUT R2, R3, 0x80000000, R7, 0x48, !PT ;  /* 0x8000000003027812 */ /* 0x000fc800078e4807 */
[----:B------:R-:W-:Y:S01]  /*6730*/  LOP3.LUT R2, R2, 0x7f800000, RZ, 0xfc, !PT ;  /* 0x7f80000002027812 */ /* 0x000fe200078efcff */
[----:B------:R-:W-:Y:S06]  /*6740*/  BRA `(.L_x_88) ;  /* 0x0000000000147947 */ /* 0x000fec0003800000 */
.L_x_82:
[----:B------:R-:W-:Y:S01]  /*6750*/  LOP3.LUT R2, R3, 0x80000000, R7, 0x48, !PT ;  /* 0x8000000003027812 */ /* 0x000fe200078e4807 */
[----:B------:R-:W-:Y:S06]  /*6760*/  BRA `(.L_x_88) ;  /* 0x00000000000c7947 */ /* 0x000fec0003800000 */
.L_x_81:
[----:B------:R-:W0:Y:S01]  /*6770*/  MUFU.RSQ R2, -QNAN ;  /* 0xffc0000000027908 */ /* 0x000e220000001400 */
[----:B------:R-:W-:Y:S05]  /*6780*/  BRA `(.L_x_88) ;  /* 0x0000000000047947 */ /* 0x000fea0003800000 */
.L_x_80:
[----:B------:R-:W-:-:S07]  /*6790*/  FADD.FTZ R2, R0, R3 ;  /* 0x0000000300027221 */ /* 0x000fce0000010000 */
.L_x_88:
[----:B------:R-:W-:Y:S05]  /*67a0*/  BSYNC.RECONVERGENT B1 ;  /* 0x0000000000017941 */ /* 0x000fea0003800200 */
.L_x_78:
[----:B------:R-:W-:-:S04]  /*67b0*/  HFMA2 R7, -RZ, RZ, 0, 0 ;  /* 0x00000000ff077431 */ /* 0x000fc800000001ff */
[----:B0-----:R-:W-:Y:S05]  /*67c0*/  RET.REL.NODEC R6 `(_Z6krnl_4PfS_S_S_S_S_S_S_S_S_S_S_fiii) ;  /* 0xffffff98060c7950 */ /* 0x001fea0003c3ffff */
.L_x_89:
        /* <DEDUP_REMOVED lines=11> */
.L_x_128:


//--------------------- .text._Z8krnl_23zPfS_S_S_S_S_S_S_S_S_S_S_fiii --------------------------
	.section	.text._Z8krnl_23zPfS_S_S_S_S_S_S_S_S_S_S_fiii,"ax",@progbits
	.align	128
.text._Z8krnl_23zPfS_S_S_S_S_S_S_S_S_S_S_fiii:
        .type           _Z8krnl_23zPfS_S_S_S_S_S_S_S_S_S_S_fiii,@function
        .size           _Z8krnl_23zPfS_S_S_S_S_S_S_S_S_S_S_fiii,(.L_x_131 - _Z8krnl_23zPfS_S_S_S_S_S_S_S_S_S_S_fiii)
        .other          _Z8krnl_23zPfS_S_S_S_S_S_S_S_S_S_S_fiii,@"STO_CUDA_ENTRY STV_DEFAULT"
_Z8krnl_23zPfS_S_S_S_S_S_S_S_S_S_S_fiii:
        /* <DEDUP_REMOVED lines=50> */
[----:B0-----:R-:W-:Y:S01]  /*0320*/  IMAD.MOV.U32 R10, RZ, RZ, RZ ;  /* 0x000000ffff0a7224 */ /* 0x001fe200078e00ff */
        /* <DEDUP_REMOVED lines=13> */
[----:B------:R-:W-:-:S05]  /*0400*/  @P2 IADD3 R14, PT, PT, R14, 0x1, RZ ;  /* 0x000000010e0e2810 */ /* 0x000fca0007ffe0ff */
[----:B------:R-:W-:Y:S01]  /*0410*/  @!P3 IMAD.MOV R14, RZ, RZ, -R14 ;  /* 0x000000ffff0eb224 */ /* 0x000fe200078e0a0e */
        /* <DEDUP_REMOVED lines=14> */
[----:B------:R-:W-:Y:S02]  /*0500*/  IABS R4, R6 ;  /* 0x0000000600047213 */ /* 0x000fe40000000000 */
[----:B------:R-:W-:Y:S02]  /*0510*/  ISETP.GE.AND P2, PT, R6, RZ, PT ;  /* 0x000000ff0600720c */ /* 0x000fe40003f46270 */
[----:B0-----:R-:W-:-:S06]  /*0520*/  IADD3 R9, PT, PT, R10, 0xffffffe, RZ ;  /* 0x0ffffffe0a097810 */ /* 0x001fcc0007ffe0ff */
[----:B------:R-:W0:Y:S02]  /*0530*/  F2I.FTZ.U32.TRUNC.NTZ R9, R9 ;  /* 0x0000000900097305 */ /* 0x000e24000021f000 */
[----:B0-----:R-:W-:-:S04]  /*0540*/  IMAD.MOV R3, RZ, RZ, -R9 ;  /* 0x000000ffff037224 */ /* 0x001fc800078e0a09 */
[----:B------:R-:W-:-:S04]  /*0550*/  IMAD R3, R3, R12, RZ ;  /* 0x0000000c03037224 */ /* 0x000fc800078e02ff */
[----:B------:R-:W-:Y:S01]  /*0560*/  IMAD.HI.U32 R8, R9, R3, R8 ;  /* 0x0000000309087227 */ /* 0x000fe200078e0008 */
[----:B------:R-:W-:Y:S02]  /*0570*/  MOV R3, R4 ;  /* 0x0000000400037202 */ /* 0x000fe40000000f00 */
[----:B------:R-:W-:-:S03]  /*0580*/  IADD3 R4, PT, PT, R7, -0x1, RZ ;  /* 0xffffffff07047810 */ /* 0x000fc60007ffe0ff */
        /* <DEDUP_REMOVED lines=14> */
[----:B------:R-:W-:Y:S01]  /*0670*/  IADD3 R4, PT, PT, R5, R2, RZ ;  /* 0x0000000205047210 */ /* 0x000fe20007ffe0ff */
[----:B------:R-:W2:Y:S05]  /*0680*/  LDCU UR6, c[0x0][0x3e0] ;  /* 0x00007c00ff0677ac */ /* 0x000eaa0008000800 */
[----:B------:R-:W3:Y:S08]  /*0690*/  LDC.64 R10, c[0x0][0x380] ;  /* 0x0000e000ff0a7b82 */ /* 0x000ef00000000a00 */
[----:B------:R-:W4:Y:S01]  /*06a0*/  LDC.64 R2, c[0x0][0x3d0] ;  /* 0x0000f400ff027b82 */ /* 0x000f220000000a00 */
[----:B0-----:R-:W-:-:S07]  /*06b0*/  IMAD.WIDE R8, R4, 0x4, R6 ;  /* 0x0000000404087825 */ /* 0x001fce00078e0206 */
[----:B------:R-:W0:Y:S01]  /*06c0*/  LDC.64 R12, c[0x0][0x388] ;  /* 0x0000e200ff0c7b82 */ /* 0x000e220000000a00 */
[----:B------:R-:W-:Y:S01]  /*06d0*/  IMAD.WIDE R6, R5, 0x4, R6 ;  /* 0x0000000405067825 */ /* 0x000fe200078e0206 */
[----:B-1----:R-:W5:Y:S03]  /*06e0*/  LDG.E R8, desc[UR4][R8.64] ;  /* 0x0000000408087981 */ /* 0x002f66000c1e1900 */
[C---:B---3--:R-:W-:Y:S01]  /*06f0*/  IMAD.WIDE R10, R4.reuse, 0x4, R10 ;  /* 0x00000004040a7825 */ /* 0x048fe200078e020a */
[----:B------:R-:W5:Y:S04]  /*0700*/  LDG.E R15, desc[UR4][R6.64] ;  /* 0x00000004060f7981 */ /* 0x000f68000c1e1900 */
[----:B------:R-:W2:Y:S01]  /*0710*/  LDG.E R14, desc[UR4][R10.64] ;  /* 0x000000040a0e7981 */ /* 0x000ea2000c1e1900 */
[----:B----4-:R-:W-:-:S04]  /*0720*/  IMAD.WIDE R16, R4, 0x4, R2 ;  /* 0x0000000404107825 */ /* 0x010fc800078e0202 */
[----:B------:R-:W-:-:S04]  /*0730*/  IMAD.WIDE R2, R5, 0x4, R2 ;  /* 0x0000000405027825 */ /* 0x000fc800078e0202 */
[----:B0-----:R-:W-:-:S04]  /*0740*/  IMAD.WIDE R12, R4, 0x4, R12 ;  /* 0x00000004040c7825 */ /* 0x001fc800078e020c */
[----:B-----5:R-:W-:Y:S02]  /*0750*/  FADD R15, R8, -R15 ;  /* 0x8000000f080f7221 */ /* 0x020fe40000000000 */
[----:B------:R-:W0:Y:S02]  /*0760*/  LDC.64 R8, c[0x0][0x3d8] ;  /* 0x0000f600ff087b82 */ /* 0x000e240000000a00 */
[----:B--2---:R-:W-:-:S05]  /*0770*/  FFMA R21, R15, UR6, R14 ;  /* 0x000000060f157c23 */ /* 0x004fca000800000e */
[----:B------:R1:W-:Y:S01]  /*0780*/  STG.E desc[UR4][R10.64], R21 ;  /* 0x000000150a007986 */ /* 0x0003e2000c101904 */
[----:B------:R-:W2:Y:S03]  /*0790*/  LDC.64 R14, c[0x0][0x390] ;  /* 0x0000e400ff0e7b82 */ /* 0x000ea60000000a00 */
[----:B------:R-:W3:Y:S04]  /*07a0*/  LDG.E R16, desc[UR4][R16.64] ;  /* 0x0000000410107981 */ /* 0x000ee8000c1e1900 */
[----:B------:R-:W3:Y:S04]  /*07b0*/  LDG.E R19, desc[UR4][R2.64] ;  /* 0x0000000402137981 */ /* 0x000ee8000c1e1900 */
[----:B------:R-:W4:Y:S01]  /*07c0*/  LDG.E R18, desc[UR4][R12.64] ;  /* 0x000000040c127981 */ /* 0x000f22000c1e1900 */
[----:B-1----:R-:W1:Y:S01]  /*07d0*/  LDC.64 R10, c[0x0][0x398] ;  /* 0x0000e600ff0a7b82 */ /* 0x002e620000000a00 */
[----:B--2---:R-:W-:-:S04]  /*07e0*/  IMAD.WIDE R14, R4, 0x4, R14 ;  /* 0x00000004040e7825 */ /* 0x004fc800078e020e */
[----:B---3--:R-:W-:-:S04]  /*07f0*/  FADD R19, R16, -R19 ;  /* 0x8000001310137221 */ /* 0x008fc80000000000 */
[----:B----4-:R-:W-:Y:S01]  /*0800*/  FFMA R23, R19, UR6, R18 ;  /* 0x0000000613177c23 */ /* 0x010fe20008000012 */
[----:B0-----:R-:W-:-:S04]  /*0810*/  IMAD.WIDE R18, R4, 0x4, R8 ;  /* 0x0000000404127825 */ /* 0x001fc800078e0208 */
[C---:B------:R-:W-:Y:S01]  /*0820*/  IMAD.WIDE R8, R5.reuse, 0x4, R8 ;  /* 0x0000000405087825 */ /* 0x040fe200078e0208 */
[----:B------:R0:W-:Y:S04]  /*0830*/  STG.E desc[UR4][R12.64], R23 ;  /* 0x000000170c007986 */ /* 0x0001e8000c101904 */
[----:B------:R-:W2:Y:S04]  /*0840*/  LDG.E R18, desc[UR4][R18.64] ;  /* 0x0000000412127981 */ /* 0x000ea8000c1e1900 */
[----:B------:R-:W2:Y:S04]  /*0850*/  LDG.E R17, desc[UR4][R8.64] ;  /* 0x0000000408117981 */ /* 0x000ea8000c1e1900 */
[----:B------:R-:W3:Y:S01]  /*0860*/  LDG.E R4, desc[UR4][R14.64] ;  /* 0x000000040e047981 */ /* 0x000ee2000c1e1900 */
[----:B-1----:R-:W-:Y:S01]  /*0870*/  IMAD.WIDE R10, R5, 0x4, R10 ;  /* 0x00000004050a7825 */ /* 0x002fe200078e020a */
[----:B0-----:R-:W0:Y:S03]  /*0880*/  LDC.64 R12, c[0x0][0x3a0] ;  /* 0x0000e800ff0c7b82 */ /* 0x001e260000000a00 */
[----:B--2---:R-:W-:-:S04]  /*0890*/  FADD R17, R18, -R17 ;  /* 0x8000001112117221 */ /* 0x004fc80000000000 */
[----:B---3--:R-:W-:-:S05]  /*08a0*/  FFMA R17, R17, UR6, R4 ;  /* 0x0000000611117c23 */ /* 0x008fca0008000004 */
[----:B------:R1:W-:Y:S04]  /*08b0*/  STG.E desc[UR4][R14.64], R17 ;  /* 0x000000110e007986 */ /* 0x0003e8000c101904 */
[----:B------:R-:W2:Y:S04]  /*08c0*/  LDG.E R4, desc[UR4][R6.64+0x4] ;  /* 0x0000040406047981 */ /* 0x000ea8000c1e1900 */
[----:B------:R-:W2:Y:S04]  /*08d0*/  LDG.E R21, desc[UR4][R6.64] ;  /* 0x0000000406157981 */ /* 0x000ea8000c1e1900 */
[----:B------:R-:W3:Y:S01]  /*08e0*/  LDG.E R23, desc[UR4][R10.64+0x4] ;  /* 0x000004040a177981 */ /* 0x000ee2000c1e1900 */
[----:B0-----:R-:W-:Y:S01]  /*08f0*/  IMAD.WIDE R12, R5, 0x4, R12 ;  /* 0x00000004050c7825 */ /* 0x001fe200078e020c */
[----:B-1----:R-:W0:Y:S03]  /*0900*/  LDC.64 R14, c[0x0][0x3a8] ;  /* 0x0000ea00ff0e7b82 */ /* 0x002e260000000a00 */
        /* <DEDUP_REMOVED lines=14> */
[----:B------:R-:W-:Y:S01]  /*09f0*/  IADD3 R5, PT, PT, R5, R0, RZ ;  /* 0x0000000005057210 */ /* 0x000fe20007ffe0ff */
[----:B-1----:R-:W1:Y:S04]  /*0a00*/  LDC.64 R12, c[0x0][0x3b8] ;  /* 0x0000ee00ff0c7b82 */ /* 0x002e680000000a00 */
[----:B0-----:R-:W-:-:S04]  /*0a10*/  IMAD.WIDE R10, R5, 0x4, R10 ;  /* 0x00000004050a7825 */ /* 0x001fc800078e020a */
[----:B--2---:R-:W-:Y:S01]  /*0a20*/  FADD R4, R4, -R17 ;  /* 0x8000001104047221 */ /* 0x004fe20000000000 */
[----:B------:R-:W-:-:S04]  /*0a30*/  IMAD.WIDE R16, R0, 0x4, R6 ;  /* 0x0000000400107825 */ /* 0x000fc800078e0206 */
[----:B---3--:R-:W-:-:S05]  /*0a40*/  FFMA R21, R4, UR6, R21 ;  /* 0x0000000604157c23 */ /* 0x008fca0008000015 */
[----:B------:R0:W-:Y:S04]  /*0a50*/  STG.E desc[UR4][R14.64+0x4], R21 ;  /* 0x000004150e007986 */ /* 0x0001e8000c101904 */
[----:B------:R-:W2:Y:S04]  /*0a60*/  LDG.E R16, desc[UR4][R16.64] ;  /* 0x0000000410107981 */ /* 0x000ea8000c1e1900 */
[----:B------:R-:W2:Y:S04]  /*0a70*/  LDG.E R7, desc[UR4][R6.64] ;  /* 0x0000000406077981 */ /* 0x000ea8000c1e1900 */
[----:B------:R-:W3:Y:S01]  /*0a80*/  LDG.E R19, desc[UR4][R10.64] ;  /* 0x000000040a137981 */ /* 0x000ee2000c1e1900 */
[----:B-1----:R-:W-:Y:S01]  /*0a90*/  IMAD.WIDE R12, R5, 0x4, R12 ;  /* 0x00000004050c7825 */ /* 0x002fe200078e020c */
[----:B0-----:R-:W0:Y:S03]  /*0aa0*/  LDC.64 R14, c[0x0][0x3c0] ;  /* 0x0000f000ff0e7b82 */ /* 0x001e260000000a00 */
[----:B--2---:R-:W-:-:S04]  /*0ab0*/  FADD R4, R16, -R7 ;  /* 0x8000000710047221 */ /* 0x004fc80000000000 */
[----:B---3--:R-:W-:Y:S01]  /*0ac0*/  FFMA R23, R4, UR6, R19 ;  /* 0x0000000604177c23 */ /* 0x008fe20008000013 */
[----:B------:R-:W-:-:S04]  /*0ad0*/  IMAD.WIDE R18, R0, 0x4, R2 ;  /* 0x0000000400127825 */ /* 0x000fc800078e0202 */
[----:B------:R1:W-:Y:S04]  /*0ae0*/  STG.E desc[UR4][R10.64], R23 ;  /* 0x000000170a007986 */ /* 0x0003e8000c101904 */
[----:B------:R-:W2:Y:S04]  /*0af0*/  LDG.E R18, desc[UR4][R18.64] ;  /* 0x0000000412127981 */ /* 0x000ea8000c1e1900 */
[----:B------:R-:W2:Y:S04]  /*0b00*/  LDG.E R3, desc[UR4][R2.64] ;  /* 0x0000000402037981 */ /* 0x000ea8000c1e1900 */
[----:B------:R-:W3:Y:S01]  /*0b10*/  LDG.E R17, desc[UR4][R12.64] ;  /* 0x000000040c117981 */ /* 0x000ee2000c1e1900 */
[----:B------:R-:W-:-:S04]  /*0b20*/  IMAD.WIDE R6, R0, 0x4, R8 ;  /* 0x0000000400067825 */ /* 0x000fc800078e0208 */
[----:B--2---:R-:W-:-:S04]  /*0b30*/  FADD R4, R18, -R3 ;  /* 0x8000000312047221 */ /* 0x004fc80000000000 */
[----:B---3--:R-:W-:Y:S01]  /*0b40*/  FFMA R17, R4, UR6, R17 ;  /* 0x0000000604117c23 */ /* 0x008fe20008000011 */
[----:B0-----:R-:W-:-:S04]  /*0b50*/  IMAD.WIDE R4, R5, 0x4, R14 ;  /* 0x0000000405047825 */ /* 0x001fc800078e020e */
[----:B------:R-:W-:Y:S04]  /*0b60*/  STG.E desc[UR4][R12.64], R17 ;  /* 0x000000110c007986 */ /* 0x000fe8000c101904 */
[----:B------:R-:W2:Y:S04]  /*0b70*/  LDG.E R6, desc[UR4][R6.64] ;  /* 0x0000000406067981 */ /* 0x000ea8000c1e1900 */
[----:B------:R-:W2:Y:S04]  /*0b80*/  LDG.E R9, desc[UR4][R8.64] ;  /* 0x0000000408097981 */ /* 0x000ea8000c1e1900 */
[----:B-1----:R-:W3:Y:S01]  /*0b90*/  LDG.E R11, desc[UR4][R4.64] ;  /* 0x00000004040b7981 */ /* 0x002ee2000c1e1900 */
[----:B--2---:R-:W-:-:S04]  /*0ba0*/  FADD R0, R6, -R9 ;  /* 0x8000000906007221 */ /* 0x004fc80000000000 */
[----:B---3--:R-:W-:-:S05]  /*0bb0*/  FFMA R11, R0, UR6, R11 ;  /* 0x00000006000b7c23 */ /* 0x008fca000800000b */
[----:B------:R-:W-:Y:S01]  /*0bc0*/  STG.E desc[UR4][R4.64], R11 ;  /* 0x0000000b04007986 */ /* 0x000fe2000c101904 */
[----:B------:R-:W-:Y:S05]  /*0bd0*/  EXIT ;  /* 0x000000000000794d */ /* 0x000fea0003800000 */
.L_x_90:
        /* <DEDUP_REMOVED lines=10> */
.L_x_131:


//--------------------- .text._Z6krnl_zPfS_S_S_S_S_fiii --------------------------
	.section	.text._Z6krnl_zPfS_S_S_S_S_fiii,"ax",@progbits
	.align	128
.text._Z6krnl_zPfS_S_S_S_S_fiii:
        .type           _Z6krnl_zPfS_S_S_S_S_fiii,@function
        .size           _Z6krnl_zPfS_S_S_S_S_fiii,(.L_x_132 - _Z6krnl_zPfS_S_S_S_S_fiii)
        .other          _Z6krnl_zPfS_S_S_S_S_fiii,@"STO_CUDA_ENTRY STV_DEFAULT"
_Z6krnl_zPfS_S_S_S_S_fiii:
        /* <DEDUP_REMOVED lines=18> */
[----:B------:R-:W-:Y:S01]  /*0120*/  IMAD.MOV.U32 R8, RZ, RZ, RZ ;  /* 0x000000ffff087224 */ /* 0x000fe200078e00ff */
        /* <DEDUP_REMOVED lines=19> */
[----:B------:R-:W-:Y:S01]  /*0260*/  LOP3.LUT R6, RZ, R4, RZ, 0x33, !PT ;  /* 0x00000004ff067212 */ /* 0x000fe200078e33ff */
[----:B------:R-:W-:-:S05]  /*0270*/  @!P2 IMAD.MOV R11, RZ, RZ, -R11 ;  /* 0x000000ffff0ba224 */ /* 0x000fca00078e0a0b */
[----:B------:R-:W-:-:S04]  /*0280*/  SEL R11, R6, R11, !P0 ;  /* 0x0000000b060b7207 */ /* 0x000fc80004000000 */
[----:B------:R-:W-:-:S13]  /*0290*/  ISETP.NE.AND P2, PT, R11, R10, PT ;  /* 0x0000000a0b00720c */ /* 0x000fda0003f45270 */
[----:B------:R-:W-:Y:S05]  /*02a0*/  @!P2 EXIT ;  /* 0x000000000000a94d */ /* 0x000fea0003800000 */
[-C--:B------:R-:W-:Y:S01]  /*02b0*/  IABS R16, R0.reuse ;  /* 0x0000000000107213 */ /* 0x080fe20000000000 */
[----:B------:R-:W-:Y:S01]  /*02c0*/  VIADD R5, R5, 0xffffffff ;  /* 0xffffffff05057836 */ /* 0x000fe20000000000 */
[----:B------:R-:W-:Y:S02]  /*02d0*/  IABS R17, R0 ;  /* 0x0000000000117213 */ /* 0x000fe40000000000 */
[----:B------:R-:W0:Y:S08]  /*02e0*/  I2F.RP R12, R16 ;  /* 0x00000010000c7306 */ /* 0x000e300000209400 */
[----:B0-----:R-:W0:Y:S02]  /*02f0*/  MUFU.RCP R12, R12 ;  /* 0x0000000c000c7308 */ /* 0x001e240000001000 */
[----:B0-----:R-:W-:-:S06]  /*0300*/  VIADD R10, R12, 0xffffffe ;  /* 0x0ffffffe0c0a7836 */ /* 0x001fcc0000000000 */
        /* <DEDUP_REMOVED lines=18> */
[----:B------:R-:W-:-:S13]  /*0430*/  ISETP.GE.AND P2, PT, R14, R5, PT ;  /* 0x000000050e00720c */ /* 0x000fda0003f46270 */
[----:B------:R-:W-:Y:S05]  /*0440*/  @P2 EXIT ;  /* 0x000000000000294d */ /* 0x000fea0003800000 */
[----:B------:R-:W-:Y:S01]  /*0450*/  IABS R11, R7 ;  /* 0x00000007000b7213 */ /* 0x000fe20000000000 */
[----:B------:R-:W-:Y:S01]  /*0460*/  @!P1 VIADD R8, R8, 0x1 ;  /* 0x0000000108089836 */ /* 0x000fe20000000000 */
[----:B------:R-:W-:Y:S02]  /*0470*/  ISETP.GE.U32.AND P2, PT, R9, R2, PT ;  /* 0x000000020900720c */ /* 0x000fe40003f46070 */
[----:B------:R-:W0:Y:S01]  /*0480*/  I2F.RP R10, R11 ;  /* 0x0000000b000a7306 */ /* 0x000e220000209400 */
[----:B------:R-:W-:-:S04]  /*0490*/  LOP3.LUT R4, R3, R4, RZ, 0x3c, !PT ;  /* 0x0000000403047212 */ /* 0x000fc800078e3cff */
[----:B------:R-:W-:Y:S01]  /*04a0*/  ISETP.GE.AND P3, PT, R4, RZ, PT ;  /* 0x000000ff0400720c */ /* 0x000fe20003f66270 */
[----:B------:R-:W-:-:S05]  /*04b0*/  IMAD.MOV.U32 R4, RZ, RZ, RZ ;  /* 0x000000ffff047224 */ /* 0x000fca00078e00ff */
[----:B------:R-:W-:Y:S01]  /*04c0*/  @P2 IADD3 R8, PT, PT, R8, 0x1, RZ ;  /* 0x0000000108082810 */ /* 0x000fe20007ffe0ff */
[----:B0-----:R-:W0:Y:S06]  /*04d0*/  MUFU.RCP R10, R10 ;  /* 0x0000000a000a7308 */ /* 0x001e2c0000001000 */
[----:B------:R-:W-:-:S04]  /*04e0*/  @!P3 IADD3 R8, PT, PT, -R8, RZ, RZ ;  /* 0x000000ff0808b210 */ /* 0x000fc80007ffe1ff */
[----:B------:R-:W-:-:S04]  /*04f0*/  SEL R6, R6, R8, !P0 ;  /* 0x0000000806067207 */ /* 0x000fc80004000000 */
[----:B------:R-:W-:Y:S02]  /*0500*/  ISETP.GE.AND P2, PT, R6, RZ, PT ;  /* 0x000000ff0600720c */ /* 0x000fe40003f46270 */
[----:B0-----:R-:W-:-:S06]  /*0510*/  IADD3 R5, PT, PT, R10, 0xffffffe, RZ ;  /* 0x0ffffffe0a057810 */ /* 0x001fcc0007ffe0ff */
[----:B------:R-:W0:Y:S02]  /*0520*/  F2I.FTZ.U32.TRUNC.NTZ R5, R5 ;  /* 0x0000000500057305 */ /* 0x000e24000021f000 */
[----:B0-----:R-:W-:-:S04]  /*0530*/  IMAD.MOV R2, RZ, RZ, -R5 ;  /* 0x000000ffff027224 */ /* 0x001fc800078e0a05 */
        /* <DEDUP_REMOVED lines=18> */
[----:B------:R-:W-:Y:S01]  /*0660*/  IMAD.IADD R0, R3, 0x1, R0 ;  /* 0x0000000103007824 */ /* 0x000fe200078e0200 */
[----:B------:R-:W2:Y:S05]  /*0670*/  LDCU UR6, c[0x0][0x3b0] ;  /* 0x00007600ff0677ac */ /* 0x000eaa0008000800 */
[----:B------:R-:W3:Y:S08]  /*0680*/  LDC.64 R8, c[0x0][0x380] ;  /* 0x0000e000ff087b82 */ /* 0x000ef00000000a00 */
[----:B------:R-:W4:Y:S01]  /*0690*/  LDC.64 R12, c[0x0][0x3a0] ;  /* 0x0000e800ff0c7b82 */ /* 0x000f220000000a00 */
[----:B0-----:R-:W-:-:S07]  /*06a0*/  IMAD.WIDE R4, R0, 0x4, R6 ;  /* 0x0000000400047825 */ /* 0x001fce00078e0206 */
[----:B------:R-:W0:Y:S01]  /*06b0*/  LDC.64 R14, c[0x0][0x388] ;  /* 0x0000e200ff0e7b82 */ /* 0x000e220000000a00 */
[----:B------:R-:W-:Y:S01]  /*06c0*/  IMAD.WIDE R6, R3, 0x4, R6 ;  /* 0x0000000403067825 */ /* 0x000fe200078e0206 */
[----:B-1----:R-:W5:Y:S03]  /*06d0*/  LDG.E R4, desc[UR4][R4.64] ;  /* 0x0000000404047981 */ /* 0x002f66000c1e1900 */
[----:B---3--:R-:W-:-:S03]  /*06e0*/  IMAD.WIDE R8, R0, 0x4, R8 ;  /* 0x0000000400087825 */ /* 0x008fc600078e0208 */
[----:B------:R-:W1:Y:S01]  /*06f0*/  LDC.64 R16, c[0x0][0x390] ;  /* 0x0000e400ff107b82 */ /* 0x000e620000000a00 */
[----:B------:R-:W5:Y:S04]  /*0700*/  LDG.E R7, desc[UR4][R6.64] ;  /* 0x0000000406077981 */ /* 0x000f68000c1e1900 */
[----:B------:R-:W2:Y:S01]  /*0710*/  LDG.E R11, desc[UR4][R8.64] ;  /* 0x00000004080b7981 */ /* 0x000ea2000c1e1900 */
[----:B-----5:R-:W-:-:S04]  /*0720*/  FADD R2, R4, -R7 ;  /* 0x8000000704027221 */ /* 0x020fc80000000000 */
[----:B--2---:R-:W-:Y:S01]  /*0730*/  FFMA R19, R2, UR6, R11 ;  /* 0x0000000602137c23 */ /* 0x004fe2000800000b */
[----:B----4-:R-:W-:-:S04]  /*0740*/  IMAD.WIDE R10, R0, 0x4, R12 ;  /* 0x00000004000a7825 */ /* 0x010fc800078e020c */
[----:B------:R-:W-:Y:S01]  /*0750*/  IMAD.WIDE R12, R3, 0x4, R12 ;  /* 0x00000004030c7825 */ /* 0x000fe200078e020c */
[----:B------:R1:W-:Y:S03]  /*0760*/  STG.E desc[UR4][R8.64], R19 ;  /* 0x0000001308007986 */ /* 0x0003e6000c101904 */
[C---:B0-----:R-:W-:Y:S01]  /*0770*/  IMAD.WIDE R4, R0.reuse, 0x4, R14 ;  /* 0x0000000400047825 */ /* 0x041fe200078e020e */
[----:B------:R-:W2:Y:S01]  /*0780*/  LDG.E R10, desc[UR4][R10.64] ;  /* 0x000000040a0a7981 */ /* 0x000ea2000c1e1900 */
[----:B------:R-:W0:Y:S03]  /*0790*/  LDC.64 R14, c[0x0][0x3a8] ;  /* 0x0000ea00ff0e7b82 */ /* 0x000e260000000a00 */
[----:B------:R-:W2:Y:S04]  /*07a0*/  LDG.E R13, desc[UR4][R12.64] ;  /* 0x000000040c0d7981 */ /* 0x000ea8000c1e1900 */
[----:B------:R-:W3:Y:S01]  /*07b0*/  LDG.E R7, desc[UR4][R4.64] ;  /* 0x0000000404077981 */ /* 0x000ee2000c1e1900 */
[----:B-1----:R-:W-:-:S04]  /*07c0*/  IMAD.WIDE R8, R0, 0x4, R16 ;  /* 0x0000000400087825 */ /* 0x002fc800078e0210 */
[----:B--2---:R-:W-:-:S04]  /*07d0*/  FADD R2, R10, -R13 ;  /* 0x8000000d0a027221 */ /* 0x004fc80000000000 */
[----:B---3--:R-:W-:Y:S01]  /*07e0*/  FFMA R21, R2, UR6, R7 ;  /* 0x0000000602157c23 */ /* 0x008fe20008000007 */
[----:B0-----:R-:W-:-:S04]  /*07f0*/  IMAD.WIDE R6, R0, 0x4, R14 ;  /* 0x0000000400067825 */ /* 0x001fc800078e020e */
[----:B------:R-:W-:Y:S01]  /*0800*/  IMAD.WIDE R2, R3, 0x4, R14 ;  /* 0x0000000403027825 */ /* 0x000fe200078e020e */
[----:B------:R-:W-:Y:S04]  /*0810*/  STG.E desc[UR4][R4.64], R21 ;  /* 0x0000001504007986 */ /* 0x000fe8000c101904 */
[----:B------:R-:W2:Y:S04]  /*0820*/  LDG.E R6, desc[UR4][R6.64] ;  /* 0x0000000406067981 */ /* 0x000ea8000c1e1900 */
[----:B------:R-:W2:Y:S04]  /*0830*/  LDG.E R3, desc[UR4][R2.64] ;  /* 0x0000000402037981 */ /* 0x000ea8000c1e1900 */
[----:B------:R-:W3:Y:S01]  /*0840*/  LDG.E R11, desc[UR4][R8.64] ;  /* 0x00000004080b7981 */ /* 0x000ee2000c1e1900 */
[----:B--2---:R-:W-:-:S04]  /*0850*/  FADD R0, R6, -R3 ;  /* 0x8000000306007221 */ /* 0x004fc80000000000 */
[----:B---3--:R-:W-:-:S05]  /*0860*/  FFMA R11, R0, UR6, R11 ;  /* 0x00000006000b7c23 */ /* 0x008fca000800000b */
[----:B------:R-:W-:Y:S01]  /*0870*/  STG.E desc[UR4][R8.64], R11 ;  /* 0x0000000b08007986 */ /* 0x000fe2000c101904 */
[----:B------:R-:W-:Y:S05]  /*0880*/  EXIT ;  /* 0x000000000000794d */ /* 0x000fea0003800000 */
.L_x_91:
        /* <DEDUP_REMOVED lines=15> */
.L_x_132:


//--------------------- .text._Z6krnl_3PfS_S_S_S_S_fiii --------------------------
	.section	.text._Z6krnl_3PfS_S_S_S_S_fiii,"ax",@progbits
	.align	128
.text._Z6krnl_3PfS_S_S_S_S_fiii:
        .type           _Z6krnl_3PfS_S_S_S_S_fiii,@function
        .size           _Z6krnl_3PfS_S_S_S_S_fiii,(.L_x_133 - _Z6krnl_3PfS_S_S_S_S_fiii)
        .other          _Z6krnl_3PfS_S_S_S_S_fiii,@"STO_CUDA_ENTRY STV_DEFAULT"
_Z6krnl_3PfS_S_S_S_S_fiii:
        /* <DEDUP_REMOVED lines=23> */
[----:B0-----:R-:W-:-:S06]  /*0170*/  VIADD R10, R6, 0xffffffe ;  /* 0x0ffffffe060a7836 */ /* 0x001fcc0000000000 */
[----:B------:R0:W1:Y:S02]  /*0180*/  F2I.FTZ.U32.TRUNC.NTZ R9, R10 ;  /* 0x0000000a00097305 */ /* 0x000064000021f000 */
[----:B0-----:R-:W-:Y:S02]  /*0190*/  VIADD R10, R4, 0xffffffff ;  /* 0xffffffff040a7836 */ /* 0x001fe40000000000 */
[----:B-1----:R-:W-:-:S04]  /*01a0*/  IMAD.MOV R11, RZ, RZ, -R9 ;  /* 0x000000ffff0b7224 */ /* 0x002fc800078e0a09 */
[----:B------:R-:W-:-:S04]  /*01b0*/  IMAD R11, R11, R2, RZ ;  /* 0x000000020b0b7224 */ /* 0x000fc800078e02ff */
[----:B------:R-:W-:-:S06]  /*01c0*/  IMAD.HI.U32 R8, R9, R11, R8 ;  /* 0x0000000b09087227 */ /* 0x000fcc00078e0008 */
        /* <DEDUP_REMOVED lines=21> */
[----:B0-----:R-:W-:Y:S01]  /*0320*/  MOV R10, RZ ;  /* 0x000000ff000a7202 */ /* 0x001fe20000000f00 */
[----:B-1----:R-:W-:-:S04]  /*0330*/  IMAD.MOV R15, RZ, RZ, -R11 ;  /* 0x000000ffff0f7224 */ /* 0x002fc800078e0a0b */
[----:B------:R-:W-:-:S04]  /*0340*/  IMAD R15, R15, R16, RZ ;  /* 0x000000100f0f7224 */ /* 0x000fc800078e02ff */
[----:B------:R-:W-:Y:S01]  /*0350*/  IMAD.HI.U32 R14, R11, R15, R10 ;  /* 0x0000000f0b0e7227 */ /* 0x000fe200078e000a */
[----:B------:R-:W-:-:S03]  /*0360*/  LOP3.LUT R10, R3, R0, RZ, 0x3c, !PT ;  /* 0x00000000030a7212 */ /* 0x000fc600078e3cff */
[----:B------:R-:W-:Y:S01]  /*0370*/  IMAD.MOV R11, RZ, RZ, -R17 ;  /* 0x000000ffff0b7224 */ /* 0x000fe200078e0a11 */
[----:B------:R-:W-:Y:S01]  /*0380*/  ISETP.GE.AND P3, PT, R10, RZ, PT ;  /* 0x000000ff0a00720c */ /* 0x000fe20003f66270 */
        /* <DEDUP_REMOVED lines=19> */
[----:B------:R-:W-:Y:S01]  /*04c0*/  @P2 VIADD R8, R8, 0x1 ;  /* 0x0000000108082836 */ /* 0x000fe20000000000 */
[----:B0-----:R-:W0:Y:S06]  /*04d0*/  MUFU.RCP R0, R0 ;  /* 0x0000000000007308 */ /* 0x001e2c0000001000 */
[----:B------:R-:W-:-:S05]  /*04e0*/  @!P3 IMAD.MOV R8, RZ, RZ, -R8 ;  /* 0x000000ffff08b224 */ /* 0x000fca00078e0a08 */
[----:B------:R-:W-:-:S04]  /*04f0*/  SEL R6, R6, R8, !P0 ;  /* 0x0000000806067207 */ /* 0x000fc80004000000 */
[----:B------:R-:W-:Y:S01]  /*0500*/  ISETP.GE.AND P2, PT, R6, RZ, PT ;  /* 0x000000ff0600720c */ /* 0x000fe20003f46270 */
[----:B0-----:R-:W-:-:S06]  /*0510*/  VIADD R5, R0, 0xffffffe ;  /* 0x0ffffffe00057836 */ /* 0x001fcc0000000000 */
[----:B------:R-:W0:Y:S02]  /*0520*/  F2I.FTZ.U32.TRUNC.NTZ R5, R5 ;  /* 0x0000000500057305 */ /* 0x000e24000021f000 */
[----:B0-----:R-:W-:-:S05]  /*0530*/  IADD3 R0, PT, PT, RZ, -R5, RZ ;  /* 0x80000005ff007210 */ /* 0x001fca0007ffe0ff */
[----:B------:R-:W-:Y:S01]  /*0540*/  IMAD R9, R0, R11, RZ ;  /* 0x0000000b00097224 */ /* 0x000fe200078e02ff */
[----:B------:R-:W-:-:S03]  /*0550*/  IABS R0, R6 ;  /* 0x0000000600007213 */ /* 0x000fc60000000000 */
[----:B------:R-:W-:-:S04]  /*0560*/  IMAD.HI.U32 R4, R5, R9, R4 ;  /* 0x0000000905047227 */ /* 0x000fc800078e0004 */
        /* <DEDUP_REMOVED lines=17> */
[----:B------:R-:W4:Y:S01]  /*0680*/  LDC.64 R8, c[0x0][0x3a0] ;  /* 0x0000e800ff087b82 */ /* 0x000f220000000a00 */
[----:B0-----:R-:W-:-:S07]  /*0690*/  IMAD.WIDE R4, R3, 0x4, R4 ;  /* 0x0000000403047825 */ /* 0x001fce00078e0204 */
[----:B------:R-:W0:Y:S01]  /*06a0*/  LDC.64 R10, c[0x0][0x388] ;  /* 0x0000e200ff0a7b82 */ /* 0x000e220000000a00 */
[----:B-1----:R-:W5:Y:S01]  /*06b0*/  LDG.E R0, desc[UR4][R4.64+0x4] ;  /* 0x0000040404007981 */ /* 0x002f62000c1e1900 */
[----:B---3--:R-:W-:-:S03]  /*06c0*/  IMAD.WIDE R6, R3, 0x4, R6 ;  /* 0x0000000403067825 */ /* 0x008fc600078e0206 */
[----:B------:R1:W5:Y:S04]  /*06d0*/  LDG.E R13, desc[UR4][R4.64] ;  /* 0x00000004040d7981 */ /* 0x000368000c1e1900 */
[----:B------:R-:W2:Y:S01]  /*06e0*/  LDG.E R15, desc[UR4][R6.64+0x4] ;  /* 0x00000404060f7981 */ /* 0x000ea2000c1e1900 */
[C---:B----4-:R-:W-:Y:S01]  /*06f0*/  IMAD.WIDE R8, R3.reuse, 0x4, R8 ;  /* 0x0000000403087825 */ /* 0x050fe200078e0208 */
[----:B-1----:R-:W1:Y:S03]  /*0700*/  LDC.64 R4, c[0x0][0x3a8] ;  /* 0x0000ea00ff047b82 */ /* 0x002e660000000a00 */
[----:B0-----:R-:W-:-:S04]  /*0710*/  IMAD.WIDE R10, R3, 0x4, R10 ;  /* 0x00000004030a7825 */ /* 0x001fc800078e020a */
[----:B-----5:R-:W-:Y:S02]  /*0720*/  FADD R0, R0, -R13 ;  /* 0x8000000d00007221 */ /* 0x020fe40000000000 */
[----:B------:R-:W0:Y:S02]  /*0730*/  LDC.64 R12, c[0x0][0x390] ;  /* 0x0000e400ff0c7b82 */ /* 0x000e240000000a00 */
[----:B--2---:R-:W-:-:S05]  /*0740*/  FFMA R15, R0, UR6, R15 ;  /* 0x00000006000f7c23 */ /* 0x004fca000800000f */
[----:B------:R2:W-:Y:S04]  /*0750*/  STG.E desc[UR4][R6.64+0x4], R15 ;  /* 0x0000040f06007986 */ /* 0x0005e8000c101904 */
[----:B------:R-:W3:Y:S04]  /*0760*/  LDG.E R0, desc[UR4][R8.64+0x4] ;  /* 0x0000040408007981 */ /* 0x000ee8000c1e1900 */
[----:B------:R-:W3:Y:S04]  /*0770*/  LDG.E R17, desc[UR4][R8.64] ;  /* 0x0000000408117981 */ /* 0x000ee8000c1e1900 */
[----:B------:R-:W4:Y:S01]  /*0780*/  LDG.E R19, desc[UR4][R10.64+0x4] ;  /* 0x000004040a137981 */ /* 0x000f22000c1e1900 */
[----:B-1----:R-:W-:-:S04]  /*0790*/  IMAD.WIDE R4, R3, 0x4, R4 ;  /* 0x0000000403047825 */ /* 0x002fc800078e0204 */
[----:B0-----:R-:W-:-:S04]  /*07a0*/  IMAD.WIDE R2, R3, 0x4, R12 ;  /* 0x0000000403027825 */ /* 0x001fc800078e020c */
[----:B---3--:R-:W-:-:S04]  /*07b0*/  FADD R0, R0, -R17 ;  /* 0x8000001100007221 */ /* 0x008fc80000000000 */
[----:B----4-:R-:W-:-:S05]  /*07c0*/  FFMA R19, R0, UR6, R19 ;  /* 0x0000000600137c23 */ /* 0x010fca0008000013 */
[----:B------:R-:W-:Y:S04]  /*07d0*/  STG.E desc[UR4][R10.64+0x4], R19 ;  /* 0x000004130a007986 */ /* 0x000fe8000c101904 */
[----:B------:R-:W3:Y:S04]  /*07e0*/  LDG.E R0, desc[UR4][R4.64+0x4] ;  /* 0x0000040404007981 */ /* 0x000ee8000c1e1900 */
[----:B--2---:R-:W3:Y:S04]  /*07f0*/  LDG.E R7, desc[UR4][R4.64] ;  /* 0x0000000404077981 */ /* 0x004ee8000c1e1900 */
[----:B------:R-:W2:Y:S01]  /*0800*/  LDG.E R9, desc[UR4][R2.64+0x4] ;  /* 0x0000040402097981 */ /* 0x000ea2000c1e1900 */
[----:B---3--:R-:W-:-:S04]  /*0810*/  FADD R0, R0, -R7 ;  /* 0x8000000700007221 */ /* 0x008fc80000000000 */
[----:B--2---:R-:W-:-:S05]  /*0820*/  FFMA R9, R0, UR6, R9 ;  /* 0x0000000600097c23 */ /* 0x004fca0008000009 */
[----:B------:R-:W-:Y:S01]  /*0830*/  STG.E desc[UR4][R2.64+0x4], R9 ;  /* 0x0000040902007986 */ /* 0x000fe2000c101904 */
[----:B------:R-:W-:Y:S05]  /*0840*/  EXIT ;  /* 0x000000000000794d */ /* 0x000fea0003800000 */
.L_x_92:
        /* <DEDUP_REMOVED lines=11> */
.L_x_133:


//--------------------- .text._Z6krnl_2PfS_S_S_S_S_fiii --------------------------
	.section	.text._Z6krnl_2PfS_S_S_S_S_fiii,"ax",@progbits
	.align	128
.text._Z6krnl_2PfS_S_S_S_S_fiii:
        .type           _Z6krnl_2PfS_S_S_S_S_fiii,@function
        .size           _Z6krnl_2PfS_S_S_S_S_fiii,(.L_x_134 - _Z6krnl_2PfS_S_S_S_S_fiii)
        .other          _Z6krnl_2PfS_S_S_S_S_fiii,@"STO_CUDA_ENTRY STV_DEFAULT"
_Z6krnl_2PfS_S_S_S_S_fiii:
        /* <DEDUP_REMOVED lines=78> */
[----:B------:R-:W-:Y:S01]  /*04e0*/  SEL R6, R6, R8, !P0 ;  /* 0x0000000806067207 */ /* 0x000fe20004000000 */
[----:B------:R-:W-:-:S03]  /*04f0*/  IMAD.MOV.U32 R8, RZ, RZ, RZ ;  /* 0x000000ffff087224 */ /* 0x000fc600078e00ff */
        /* <DEDUP_REMOVED lines=57> */
.L_x_93:
        /* <DEDUP_REMOVED lines=15> */
.L_x_134:


//--------------------- .text._Z6krnl_1PfS_S_S_S_S_S_S_S_S_S_S_S_S_S_S_S_S_fiiiS_S_S_if --------------------------
	.section	.text._Z6krnl_1PfS_S_S_S_S_S_S_S_S_S_S_S_S_S_S_S_S_fiiiS_S_S_if,"ax",@progbits
	.align	128
.text._Z6krnl_1PfS_S_S_S_S_S_S_S_S_S_S_S_S_S_S_S_S_fiiiS_S_S_if:
        .type           _Z6krnl_1PfS_S_S_S_S_S_S_S_S_S_S_S_S_S_S_S_S_fiiiS_S_S_if,@function
        .size           _Z6krnl_1PfS_S_S_S_S_S_S_S_S_S_S_S_S_S_S_S_S_fiiiS_S_S_if,(.L_x_135 - _Z6krnl_1PfS_S_S_S_S_S_S_S_S_S_S_S_S_S_S_S_S_fiiiS_S_S_if)
        .other          _Z6krnl_1PfS_S_S_S_S_S_S_S_S_S_S_S_S_S_S_S_S_fiiiS_S_S_if,@"STO_CUDA_ENTRY STV_DEFAULT"
_Z6krnl_1PfS_S_S_S_S_S_S_S_S_S_S_S_S_S_S_S_S_fiiiS_S_S_if:
        /* <DEDUP_REMOVED lines=22> */
[----:B0-----:R-:W-:Y:S01]  /*0160*/  IADD3 R6, PT, PT, R8, 0xffffffe, RZ ;  /* 0x0ffffffe08067810 */ /* 0x001fe20007ffe0ff */
[----:B------:R-:W-:-:S05]  /*0170*/  VIADD R8, R2, 0xffffffff ;  /* 0xffffffff02087836 */ /* 0x000fca0000000000 */
[----:B------:R0:W1:Y:S02]  /*0180*/  F2I.FTZ.U32.TRUNC.NTZ R7, R6 ;  /* 0x0000000600077305 */ /* 0x000064000021f000 */
[----:B0-----:R-:W-:Y:S02]  /*0190*/  HFMA2 R6, -RZ, RZ, 0, 0 ;  /* 0x00000000ff067431 */ /* 0x001fe400000001ff */
        /* <DEDUP_REMOVED lines=22> */
[----:B0-----:R-:W-:Y:S02]  /*0300*/  IADD3 R10, PT, PT, R8, 0xffffffe, RZ ;  /* 0x0ffffffe080a7810 */ /* 0x001fe40007ffe0ff */
        /* <DEDUP_REMOVED lines=31> */
[----:B------:R-:W-:Y:S01]  /*0500*/  ISETP.GE.AND P2, PT, R6, RZ, PT ;  /* 0x000000ff0600720c */ /* 0x000fe20003f46270 */
[----:B0-----:R-:W-:-:S06]  /*0510*/  VIADD R3, R0, 0xffffffe ;  /* 0x0ffffffe00037836 */ /* 0x001fcc0000000000 */
[----:B------:R-:W0:Y:S02]  /*0520*/  F2I.FTZ.U32.TRUNC.NTZ R3, R3 ;  /* 0x0000000300037305 */ /* 0x000e24000021f000 */
[----:B0-----:R-:W-:-:S04]  /*0530*/  IMAD.MOV R0, RZ, RZ, -R3 ;  /* 0x000000ffff007224 */ /* 0x001fc800078e0a03 */
[----:B------:R-:W-:Y:S01]  /*0540*/  IMAD R7, R0, R11, RZ ;  /* 0x0000000b00077224 */ /* 0x000fe200078e02ff */
[----:B------:R-:W-:-:S03]  /*0550*/  IABS R0, R6 ;  /* 0x0000000600007213 */ /* 0x000fc60000000000 */
[----:B------:R-:W-:Y:S01]  /*0560*/  IMAD.HI.U32 R2, R3, R7, R2 ;  /* 0x0000000703027227 */ /* 0x000fe200078e0002 */
[----:B------:R-:W-:-:S05]  /*0570*/  IADD3 R3, PT, PT, R5, -0x1, RZ ;  /* 0xffffffff05037810 */ /* 0x000fca0007ffe0ff */
        /* <DEDUP_REMOVED lines=18> */
[----:B------:R-:W0:Y:S01]  /*06a0*/  LDC R11, c[0x0][0x410] ;  /* 0x00010400ff0b7b82 */ /* 0x000e220000000800 */
[----:B-1----:R-:W5:Y:S01]  /*06b0*/  LDG.E R0, desc[UR4][R6.64] ;  /* 0x0000000406007981 */ /* 0x002f62000c1e1900 */
[----:B---3--:R-:W-:-:S06]  /*06c0*/  IMAD.WIDE R2, R13, 0x4, R2 ;  /* 0x000000040d027825 */ /* 0x008fcc00078e0202 */
[----:B------:R-:W3:Y:S01]  /*06d0*/  LDG.E R3, desc[UR4][R2.64] ;  /* 0x0000000402037981 */ /* 0x000ee2000c1e1900 */
[----:B----4-:R-:W-:-:S06]  /*06e0*/  IMAD.WIDE R4, R13, 0x4, R4 ;  /* 0x000000040d047825 */ /* 0x010fcc00078e0204 */
[----:B------:R-:W3:Y:S01]  /*06f0*/  LDG.E R4, desc[UR4][R4.64] ;  /* 0x0000000404047981 */ /* 0x000ee2000c1e1900 */
[----:B0-----:R-:W0:Y:S01]  /*0700*/  MUFU.RCP R8, R11 ;  /* 0x0000000b00087308 */ /* 0x001e220000001000 */
[----:B--2---:R-:W-:Y:S01]  /*0710*/  I2FP.F32.S32 R14, UR6 ;  /* 0x00000006000e7c45 */ /* 0x004fe20008201400 */
[----:B------:R-:W-:Y:S01]  /*0720*/  BSSY.RECONVERGENT B0, `(.L_x_94) ;  /* 0x000000e000007945 */ /* 0x000fe20003800200 */
[----:B0-----:R-:W-:-:S04]  /*0730*/  FFMA R9, R8, -R11, 1 ;  /* 0x3f80000008097423 */ /* 0x001fc8000000080b */
[----:B------:R-:W-:Y:S01]  /*0740*/  FFMA R9, R8, R9, R8 ;  /* 0x0000000908097223 */ /* 0x000fe20000000008 */
[----:B-----5:R-:W0:Y:S03]  /*0750*/  FCHK P0, R0, R11 ;  /* 0x0000000b00007302 */ /* 0x020e260000000000 */
[----:B------:R-:W-:-:S04]  /*0760*/  FFMA R6, R0, R9, RZ ;  /* 0x0000000900067223 */ /* 0x000fc800000000ff */
[----:B------:R-:W-:-:S04]  /*0770*/  FFMA R7, R6, -R11, R0 ;  /* 0x8000000b06077223 */ /* 0x000fc80000000000 */
[----:B------:R-:W-:Y:S01]  /*0780*/  FFMA R9, R9, R7, R6 ;  /* 0x0000000709097223 */ /* 0x000fe20000000006 */
[----:B---3--:R-:W-:Y:S01]  /*0790*/  FFMA R12, R14, R4, R3 ;  /* 0x000000040e0c7223 */ /* 0x008fe20000000003 */
[----:B0-----:R-:W-:Y:S06]  /*07a0*/  @!P0 BRA `(.L_x_95) ;  /* 0x0000000000148947 */ /* 0x001fec0003800000 */
[----:B------:R-:W0:Y:S01]  /*07b0*/  LDCU UR6, c[0x0][0x410] ;  /* 0x00008200ff0677ac */ /* 0x000e220008000800 */
[----:B------:R-:W-:Y:S02]  /*07c0*/  MOV R16, 0x7f0 ;  /* 0x000007f000107802 */ /* 0x000fe40000000f00 */
[----:B0-----:R-:W-:-:S07]  /*07d0*/  MOV R3, UR6 ;  /* 0x0000000600037c02 */ /* 0x001fce0008000f00 */
[----:B------:R-:W-:Y:S05]  /*07e0*/  CALL.REL.NOINC `($__internal_3_$__cuda_sm3x_div_rn_noftz_f32_slowpath) ;  /* 0x0000000800e07944 */ /* 0x000fea0003c00000 */
[----:B------:R-:W-:-:S07]  /*07f0*/  IMAD.MOV.U32 R9, RZ, RZ, R3 ;  /* 0x000000ffff097224 */ /* 0x000fce00078e0003 */
.L_x_95:
[----:B------:R-:W-:Y:S05]  /*0800*/  BSYNC.RECONVERGENT B0 ;  /* 0x0000000000007941 */ /* 0x000fea0003800200 */
.L_x_94:
[----:B------:R-:W0:Y:S08]  /*0810*/  LDC.64 R6, c[0x0][0x3a0] ;  /* 0x0000e800ff067b82 */ /* 0x000e300000000a00 */
[----:B------:R-:W1:Y:S08]  /*0820*/  LDC.64 R2, c[0x0][0x388] ;  /* 0x0000e200ff027b82 */ /* 0x000e700000000a00 */
[----:B------:R-:W2:Y:S01]  /*0830*/  LDC.64 R4, c[0x0][0x428] ;  /* 0x00010a00ff047b82 */ /* 0x000ea20000000a00 */
[----:B0-----:R-:W-:-:S07]  /*0840*/  IMAD.WIDE R6, R13, 0x4, R6 ;  /* 0x000000040d067825 */ /* 0x001fce00078e0206 */
[----:B------:R-:W0:Y:S01]  /*0850*/  LDC R10, c[0x0][0x410] ;  /* 0x00010400ff0a7b82 */ /* 0x000e220000000800 */
[----:B------:R-:W3:Y:S01]  /*0860*/  LDG.E R7, desc[UR4][R6.64] ;  /* 0x0000000406077981 */ /* 0x000ee2000c1e1900 */
[----:B-1----:R-:W-:-:S06]  /*0870*/  IMAD.WIDE R2, R13, 0x4, R2 ;  /* 0x000000040d027825 */ /* 0x002fcc00078e0202 */
[----:B------:R-:W4:Y:S01]  /*0880*/  LDG.E R3, desc[UR4][R2.64] ;  /* 0x0000000402037981 */ /* 0x000f22000c1e1900 */
[----:B--2---:R-:W-:-:S06]  /*0890*/  IMAD.WIDE R4, R13, 0x4, R4 ;  /* 0x000000040d047825 */ /* 0x004fcc00078e0204 */
[----:B------:R-:W4:Y:S01]  /*08a0*/  LDG.E R4, desc[UR4][R4.64] ;  /* 0x0000000404047981 */ /* 0x000f22000c1e1900 */
[----:B0-----:R-:W0:Y:S01]  /*08b0*/  MUFU.RCP R11, R10 ;  /* 0x0000000a000b7308 */ /* 0x001e220000001000 */
[----:B------:R-:W-:Y:S01]  /*08c0*/  BSSY.RECONVERGENT B0, `(.L_x_96) ;  /* 0x0000010000007945 */ /* 0x000fe20003800200 */
[----:B0-----:R-:W-:-:S04]  /*08d0*/  FFMA R0, R11, -R10, 1 ;  /* 0x3f8000000b007423 */ /* 0x001fc8000000080a */
[----:B------:R-:W-:Y:S01]  /*08e0*/  FFMA R0, R11, R0, R11 ;  /* 0x000000000b007223 */ /* 0x000fe2000000000b */
[----:B------:R-:W-:Y:S01]  /*08f0*/  FADD R12, R12, -R9 ;  /* 0x800000090c0c7221 */ /* 0x000fe20000000000 */
[----:B---3--:R-:W0:Y:S02]  /*0900*/  FCHK P0, R7, R10 ;  /* 0x0000000a07007302 */ /* 0x008e240000000000 */
[----:B------:R-:W-:-:S04]  /*0910*/  FFMA R8, R0, R7, RZ ;  /* 0x0000000700087223 */ /* 0x000fc800000000ff */
[----:B------:R-:W-:-:S04]  /*0920*/  FFMA R11, R8, -R10, R7 ;  /* 0x8000000a080b7223 */ /* 0x000fc80000000007 */
[----:B------:R-:W-:Y:S01]  /*0930*/  FFMA R11, R0, R11, R8 ;  /* 0x0000000b000b7223 */ /* 0x000fe20000000008 */
[----:B----4-:R-:W-:Y:S01]  /*0940*/  FFMA R2, R14, R4, R3 ;  /* 0x000000040e027223 */ /* 0x010fe20000000003 */
[----:B0-----:R-:W-:Y:S06]  /*0950*/  @!P0 BRA `(.L_x_97) ;  /* 0x0000000000188947 */ /* 0x001fec0003800000 */
[----:B------:R-:W0:Y:S01]  /*0960*/  LDCU UR6, c[0x0][0x410] ;  /* 0x00008200ff0677ac */ /* 0x000e220008000800 */
[----:B------:R-:W-:Y:S02]  /*0970*/  MOV R0, R7 ;  /* 0x0000000700007202 */ /* 0x000fe40000000f00 */
[----:B------:R-:W-:Y:S02]  /*0980*/  MOV R16, 0x9b0 ;  /* 0x000009b000107802 */ /* 0x000fe40000000f00 */
[----:B0-----:R-:W-:-:S07]  /*0990*/  MOV R3, UR6 ;  /* 0x0000000600037c02 */ /* 0x001fce0008000f00 */
[----:B------:R-:W-:Y:S05]  /*09a0*/  CALL.REL.NOINC `($__internal_3_$__cuda_sm3x_div_rn_noftz_f32_slowpath) ;  /* 0x0000000800707944 */ /* 0x000fea0003c00000 */
[----:B------:R-:W-:-:S07]  /*09b0*/  IMAD.MOV.U32 R11, RZ, RZ, R3 ;  /* 0x000000ffff0b7224 */ /* 0x000fce00078e0003 */
.L_x_97:
[----:B------:R-:W-:Y:S05]  /*09c0*/  BSYNC.RECONVERGENT B0 ;  /* 0x0000000000007941 */ /* 0x000fea0003800200 */
.L_x_96:
        /* <DEDUP_REMOVED lines=26> */
.L_x_99:
[----:B------:R-:W-:Y:S05]  /*0b70*/  BSYNC.RECONVERGENT B0 ;  /* 0x0000000000007941 */ /* 0x000fea0003800200 */
.L_x_98:
[----:B------:R-:W0:Y:S08]  /*0b80*/  LDC.64 R16, c[0x0][0x3e8] ;  /* 0x0000fa00ff107b82 */ /* 0x000e300000000a00 */
[----:B------:R-:W1:Y:S08]  /*0b90*/  LDC.64 R8, c[0x0][0x3d0] ;  /* 0x0000f400ff087b82 */ /* 0x000e700000000a00 */
[----:B------:R-:W2:Y:S08]  /*0ba0*/  LDC.64 R10, c[0x0][0x3c8] ;  /* 0x0000f200ff0a7b82 */ /* 0x000eb00000000a00 */
[----:B------:R-:W3:Y:S01]  /*0bb0*/  LDC.64 R4, c[0x0][0x3d8] ;  /* 0x0000f600ff047b82 */ /* 0x000ee20000000a00 */
[----:B0-----:R-:W-:-:S06]  /*0bc0*/  IMAD.WIDE R16, R13, 0x4, R16 ;  /* 0x000000040d107825 */ /* 0x001fcc00078e0210 */
[----:B------:R-:W4:Y:S01]  /*0bd0*/  LDG.E R16, desc[UR4][R16.64] ;  /* 0x0000000410107981 */ /* 0x000f22000c1e1900 */
[----:B------:R-:W0:Y:S01]  /*0be0*/  LDC.64 R6, c[0x0][0x3e0] ;  /* 0x0000f800ff067b82 */ /* 0x000e220000000a00 */
[----:B-1----:R-:W-:-:S05]  /*0bf0*/  IMAD.WIDE R8, R13, 0x4, R8 ;  /* 0x000000040d087825 */ /* 0x002fca00078e0208 */
[----:B------:R-:W5:Y:S01]  /*0c00*/  LDG.E R19, desc[UR4][R8.64] ;  /* 0x0000000408137981 */ /* 0x000f62000c1e1900 */
[C---:B--2---:R-:W-:Y:S01]  /*0c10*/  IMAD.WIDE R10, R13.reuse, 0x4, R10 ;  /* 0x000000040d0a7825 */ /* 0x044fe200078e020a */
[----:B------:R-:W4:Y:S04]  /*0c20*/  LDC R23, c[0x0][0x410] ;  /* 0x00010400ff177b82 */ /* 0x000f280000000800 */
[----:B------:R-:W2:Y:S01]  /*0c30*/  LDG.E R15, desc[UR4][R10.64] ;  /* 0x000000040a0f7981 */ /* 0x000ea2000c1e1900 */
[----:B---3--:R-:W-:-:S05]  /*0c40*/  IMAD.WIDE R4, R13, 0x4, R4 ;  /* 0x000000040d047825 */ /* 0x008fca00078e0204 */
[----:B------:R-:W3:Y:S01]  /*0c50*/  LDG.E R18, desc[UR4][R4.64] ;  /* 0x0000000404127981 */ /* 0x000ee2000c1e1900 */
[----:B0-----:R-:W-:-:S05]  /*0c60*/  IMAD.WIDE R6, R13, 0x4, R6 ;  /* 0x000000040d067825 */ /* 0x001fca00078e0206 */
[----:B------:R-:W3:Y:S01]  /*0c70*/  LDG.E R0, desc[UR4][R6.64] ;  /* 0x0000000406007981 */ /* 0x000ee2000c1e1900 */
[----:B------:R-:W-:Y:S01]  /*0c80*/  FADD R14, R14, -R3 ;  /* 0x800000030e0e7221 */ /* 0x000fe20000000000 */
[----:B------:R-:W-:Y:S01]  /*0c90*/  BSSY.RECONVERGENT B0, `(.L_x_100) ;  /* 0x0000011000007945 */ /* 0x000fe20003800200 */
[----:B----4-:R-:W-:-:S04]  /*0ca0*/  FFMA R21, R16, R23, 1 ;  /* 0x3f80000010157423 */ /* 0x010fc80000000017 */
[----:B------:R-:W0:Y:S01]  /*0cb0*/  MUFU.RCP R16, R21 ;  /* 0x0000001500107308 */ /* 0x000e220000001000 */
[----:B-----5:R-:W-:-:S04]  /*0cc0*/  FMUL R19, R2, R19 ;  /* 0x0000001302137220 */ /* 0x020fc80000400000 */
[----:B--2---:R-:W-:-:S04]  /*0cd0*/  FFMA R15, R12, R15, R19 ;  /* 0x0000000f0c0f7223 */ /* 0x004fc80000000013 */
[----:B---3--:R-:W-:Y:S01]  /*0ce0*/  FFMA R15, R14, R18, R15 ;  /* 0x000000120e0f7223 */ /* 0x008fe2000000000f */
[----:B0-----:R-:W-:-:S03]  /*0cf0*/  FFMA R3, -R21, R16, 1 ;  /* 0x3f80000015037423 */ /* 0x001fc60000000110 */
[----:B------:R-:W-:-:S04]  /*0d00*/  FFMA R0, -R15, R23, R0 ;  /* 0x000000170f007223 */ /* 0x000fc80000000100 */
[----:B------:R-:W0:Y:S01]  /*0d10*/  FCHK P0, R0, R21 ;  /* 0x0000001500007302 */ /* 0x000e220000000000 */
[----:B------:R-:W-:-:S04]  /*0d20*/  FFMA R3, R16, R3, R16 ;  /* 0x0000000310037223 */ /* 0x000fc80000000010 */
[----:B------:R-:W-:-:S04]  /*0d30*/  FFMA R6, R0, R3, RZ ;  /* 0x0000000300067223 */ /* 0x000fc800000000ff */
[----:B------:R-:W-:-:S04]  /*0d40*/  FFMA R7, -R21, R6, R0 ;  /* 0x0000000615077223 */ /* 0x000fc80000000100 */
[----:B------:R-:W-:Y:S01]  /*0d50*/  FFMA R3, R3, R7, R6 ;  /* 0x0000000703037223 */ /* 0x000fe20000000006 */
[----:B0-----:R-:W-:Y:S06]  /*0d60*/  @!P0 BRA `(.L_x_101) ;  /* 0x00000000000c8947 */ /* 0x001fec0003800000 */
[----:B------:R-:W-:Y:S01]  /*0d70*/  IMAD.MOV.U32 R3, RZ, RZ, R21 ;  /* 0x000000ffff037224 */ /* 0x000fe200078e0015 */
[----:B------:R-:W-:-:S07]  /*0d80*/  MOV R16, 0xda0 ;  /* 0x00000da000107802 */ /* 0x000fce0000000f00 */
[----:B------:R-:W-:Y:S05]  /*0d90*/  CALL.REL.NOINC `($__internal_3_$__cuda_sm3x_div_rn_noftz_f32_slowpath) ;  /* 0x0000000400747944 */ /* 0x000fea0003c00000 */
.L_x_101:
[----:B------:R-:W-:Y:S05]  /*0da0*/  BSYNC.RECONVERGENT B0 ;  /* 0x0000000000007941 */ /* 0x000fea0003800200 */
.L_x_100:
[----:B------:R-:W0:Y:S01]  /*0db0*/  LDCU UR6, c[0x0][0x43c] ;  /* 0x00008780ff0677ac */ /* 0x000e220008000800 */
[----:B------:R-:W1:Y:S08]  /*0dc0*/  LDC.64 R6, c[0x0][0x3f0] ;  /* 0x0000fc00ff067b82 */ /* 0x000e700000000a00 */
[----:B------:R-:W2:Y:S08]  /*0dd0*/  LDC.64 R16, c[0x0][0x3f8] ;  /* 0x0000fe00ff107b82 */ /* 0x000eb00000000a00 */
[----:B------:R-:W3:Y:S01]  /*0de0*/  LDC R20, c[0x0][0x410] ;  /* 0x00010400ff147b82 */ /* 0x000ee20000000800 */
[----:B0-----:R-:W-:-:S04]  /*0df0*/  FSETP.GTU.AND P0, PT, R3, UR6, PT ;  /* 0x0000000603007c0b */ /* 0x001fc8000bf0c000 */
[----:B------:R-:W-:Y:S01]  /*0e00*/  FSEL R3, R3, UR6, !P0 ;  /* 0x0000000603037c08 */ /* 0x000fe2000c000000 */
[----:B-1----:R-:W-:-:S03]  /*0e10*/  IMAD.WIDE R6, R13, 0x4, R6 ;  /* 0x000000040d067825 */ /* 0x002fc600078e0206 */
[----:B------:R-:W-:-:S04]  /*0e20*/  FSETP.GT.AND P0, PT, R3, -UR6, PT ;  /* 0x8000000603007c0b */ /* 0x000fc8000bf04000 */
[----:B------:R-:W-:Y:S01]  /*0e30*/  FSEL R3, R3, -UR6, P0 ;  /* 0x8000000603037c08 */ /* 0x000fe20008000000 */
[----:B--2---:R-:W-:-:S04]  /*0e40*/  IMAD.WIDE R16, R13, 0x4, R16 ;  /* 0x000000040d107825 */ /* 0x004fc800078e0210 */
[----:B------:R0:W-:Y:S04]  /*0e50*/  STG.E desc[UR4][R6.64], R3 ;  /* 0x0000000306007986 */ /* 0x0001e8000c101904 */
[----:B------:R-:W2:Y:S04]  /*0e60*/  LDG.E R17, desc[UR4][R16.64] ;  /* 0x0000000410117981 */ /* 0x000ea8000c1e1900 */
[----:B------:R-:W4:Y:S01]  /*0e70*/  LDG.E R10, desc[UR4][R10.64] ;  /* 0x000000040a0a7981 */ /* 0x000f22000c1e1900 */
[----:B---3--:R-:W1:Y:S01]  /*0e80*/  MUFU.RCP R15, R20 ;  /* 0x00000014000f7308 */ /* 0x008e620000001000 */
[----:B------:R-:W-:Y:S01]  /*0e90*/  BSSY.RECONVERGENT B0, `(.L_x_102) ;  /* 0x000000f000007945 */ /* 0x000fe20003800200 */
[----:B-1----:R-:W-:-:S04]  /*0ea0*/  FFMA R0, R15, -R20, 1 ;  /* 0x3f8000000f007423 */ /* 0x002fc80000000814 */
[----:B------:R-:W-:Y:S02]  /*0eb0*/  FFMA R0, R15, R0, R15 ;  /* 0x000000000f007223 */ /* 0x000fe4000000000f */
[----:B--2---:R-:W1:Y:S02]  /*0ec0*/  FCHK P0, R17, R20 ;  /* 0x0000001411007302 */ /* 0x004e640000000000 */
[----:B------:R-:W-:Y:S01]  /*0ed0*/  FFMA R18, R0, R17, RZ ;  /* 0x0000001100127223 */ /* 0x000fe200000000ff */
[----:B----4-:R-:W-:-:S03]  /*0ee0*/  FFMA R12, R3, R10, R12 ;  /* 0x0000000a030c7223 */ /* 0x010fc6000000000c */
[----:B------:R-:W-:-:S04]  /*0ef0*/  FFMA R15, R18, -R20, R17 ;  /* 0x80000014120f7223 */ /* 0x000fc80000000011 */
[----:B------:R-:W-:Y:S01]  /*0f00*/  FFMA R0, R0, R15, R18 ;  /* 0x0000000f00007223 */ /* 0x000fe20000000012 */
[----:B01----:R-:W-:Y:S06]  /*0f10*/  @!P0 BRA `(.L_x_103) ;  /* 0x0000000000188947 */ /* 0x003fec0003800000 */
[----:B------:R-:W0:Y:S01]  /*0f20*/  LDCU UR6, c[0x0][0x410] ;  /* 0x00008200ff0677ac */ /* 0x000e220008000800 */
[----:B------:R-:W-:Y:S02]  /*0f30*/  MOV R0, R17 ;  /* 0x0000001100007202 */ /* 0x000fe40000000f00 */
[----:B------:R-:W-:Y:S02]  /*0f40*/  MOV R16, 0xf70 ;  /* 0x00000f7000107802 */ /* 0x000fe40000000f00 */
[----:B0-----:R-:W-:-:S07]  /*0f50*/  MOV R3, UR6 ;  /* 0x0000000600037c02 */ /* 0x001fce0008000f00 */
[----:B------:R-:W-:Y:S05]  /*0f60*/  CALL.REL.NOINC `($__internal_3_$__cuda_sm3x_div_rn_noftz_f32_slowpath) ;  /* 0x0000000400007944 */ /* 0x000fea0003c00000 */
[----:B------:R-:W-:-:S07]  /*0f70*/  IMAD.MOV.U32 R0, RZ, RZ, R3 ;  /* 0x000000ffff007224 */ /* 0x000fce00078e0003 */
.L_x_103:
[----:B------:R-:W-:Y:S05]  /*0f80*/  BSYNC.RECONVERGENT B0 ;  /* 0x0000000000007941 */ /* 0x000fea0003800200 */
.L_x_102:
[----:B------:R-:W0:Y:S01]  /*0f90*/  LDC.64 R10, c[0x0][0x3b0] ;  /* 0x0000ec00ff0a7b82 */ /* 0x000e220000000a00 */
[----:B------:R-:W-:-:S04]  /*0fa0*/  FADD R3, R0, R0 ;  /* 0x0000000000037221 */ /* 0x000fc80000000000 */
[----:B------:R-:W-:-:S03]  /*0fb0*/  FADD R3, R12, -R3 ;  /* 0x800000030c037221 */ /* 0x000fc60000000000 */
[----:B------:R-:W1:Y:S08]  /*0fc0*/  LDC.64 R16, c[0x0][0x400] ;  /* 0x00010000ff107b82 */ /* 0x000e700000000a00 */
[----:B------:R-:W2:Y:S01]  /*0fd0*/  LDC R18, c[0x0][0x410] ;  /* 0x00010400ff127b82 */ /* 0x000ea20000000800 */
[----:B0-----:R-:W-:-:S05]  /*0fe0*/  IMAD.WIDE R10, R13, 0x4, R10 ;  /* 0x000000040d0a7825 */ /* 0x001fca00078e020a */
[----:B------:R0:W-:Y:S01]  /*0ff0*/  STG.E desc[UR4][R10.64], R3 ;  /* 0x000000030a007986 */ /* 0x0001e2000c101904 */
[----:B-1----:R-:W-:-:S03]  /*1000*/  IMAD.WIDE R16, R13, 0x4, R16 ;  /* 0x000000040d107825 */ /* 0x002fc600078e0210 */
[----:B------:R-:W3:Y:S04]  /*1010*/  LDG.E R8, desc[UR4][R8.64] ;  /* 0x0000000408087981 */ /* 0x000ee8000c1e1900 */
[----:B------:R-:W3:Y:S04]  /*1020*/  LDG.E R15, desc[UR4][R6.64] ;  /* 0x00000004060f7981 */ /* 0x000ee8000c1e1900 */
[----:B------:R-:W4:Y:S01]  /*1030*/  LDG.E R17, desc[UR4][R16.64] ;  /* 0x0000000410117981 */ /* 0x000f22000c1e1900 */
[----:B--2---:R-:W1:Y:S01]  /*1040*/  MUFU.RCP R19, R18 ;  /* 0x0000001200137308 */ /* 0x004e620000001000 */
[----:B------:R-:W-:Y:S01]  /*1050*/  BSSY.RECONVERGENT B0, `(.L_x_104) ;  /* 0x000000f000007945 */ /* 0x000fe20003800200 */
[----:B-1----:R-:W-:-:S04]  /*1060*/  FFMA R0, R19, -R18, 1 ;  /* 0x3f80000013007423 */ /* 0x002fc80000000812 */
[----:B------:R-:W-:Y:S02]  /*1070*/  FFMA R0, R19, R0, R19 ;  /* 0x0000000013007223 */ /* 0x000fe40000000013 */
[----:B----4-:R-:W1:Y:S02]  /*1080*/  FCHK P0, R17, R18 ;  /* 0x0000001211007302 */ /* 0x010e640000000000 */
[----:B------:R-:W-:-:S04]  /*1090*/  FFMA R12, R0, R17, RZ ;  /* 0x00000011000c7223 */ /* 0x000fc800000000ff */
[----:B------:R-:W-:Y:S01]  /*10a0*/  FFMA R19, R12, -R18, R17 ;  /* 0x800000120c137223 */ /* 0x000fe20000000011 */
[----:B---3--:R-:W-:-:S03]  /*10b0*/  FFMA R2, R15, R8, R2 ;  /* 0x000000080f027223 */ /* 0x008fc60000000002 */
        /* <DEDUP_REMOVED lines=8> */
.L_x_105:
[----:B------:R-:W-:Y:S05]  /*1140*/  BSYNC.RECONVERGENT B0 ;  /* 0x0000000000007941 */ /* 0x000fea0003800200 */
.L_x_104:
        /* <DEDUP_REMOVED lines=27> */
.L_x_107:
[----:B------:R-:W-:Y:S05]  /*1300*/  BSYNC.RECONVERGENT B0 ;  /* 0x0000000000007941 */ /* 0x000fea0003800200 */
.L_x_106:
[----:B------:R-:W0:Y:S01]  /*1310*/  LDC.64 R2, c[0x0][0x3c0] ;  /* 0x0000f000ff027b82 */ /* 0x000e220000000a00 */
[----:B------:R-:W-:-:S04]  /*1320*/  FADD R5, R0, R0 ;  /* 0x0000000000057221 */ /* 0x000fc80000000000 */
[----:B------:R-:W-:Y:S01]  /*1330*/  FADD R5, R14, -R5 ;  /* 0x800000050e057221 */ /* 0x000fe20000000000 */
[----:B0-----:R-:W-:-:S05]  /*1340*/  IMAD.WIDE R2, R13, 0x4, R2 ;  /* 0x000000040d027825 */ /* 0x001fca00078e0202 */
[----:B------:R-:W-:Y:S01]  /*1350*/  STG.E desc[UR4][R2.64], R5 ;  /* 0x0000000502007986 */ /* 0x000fe2000c101904 */
[----:B------:R-:W-:Y:S05]  /*1360*/  EXIT ;  /* 0x000000000000794d */ /* 0x000fea0003800000 */
        .weak           $__internal_3_$__cuda_sm3x_div_rn_noftz_f32_slowpath
        .type           $__internal_3_$__cuda_sm3x_div_rn_noftz_f32_slowpath,@function
        .size           $__internal_3_$__cuda_sm3x_div_rn_noftz_f32_slowpath,(.L_x_135 - $__internal_3_$__cuda_sm3x_div_rn_noftz_f32_slowpath)
$__internal_3_$__cuda_sm3x_div_rn_noftz_f32_slowpath:
[----:B------:R-:W-:Y:S01]  /*1370*/  SHF.R.U32.HI R15, RZ, 0x17, R3 ;  /* 0x00000017ff0f7819 */ /* 0x000fe20000011603 */
[----:B------:R-:W-:Y:S01]  /*1380*/  BSSY.RECONVERGENT B1, `(.L_x_108) ;  /* 0x0000063000017945 */ /* 0x000fe20003800200 */
[----:B------:R-:W-:Y:S02]  /*1390*/  SHF.R.U32.HI R18, RZ, 0x17, R0 ;  /* 0x00000017ff127819 */ /* 0x000fe40000011600 */
[----:B------:R-:W-:Y:S02]  /*13a0*/  LOP3.LUT R15, R15, 0xff, RZ, 0xc0, !PT ;  /* 0x000000ff0f0f7812 */ /* 0x000fe400078ec0ff */
[----:B------:R-:W-:Y:S02]  /*13b0*/  LOP3.LUT R18, R18, 0xff, RZ, 0xc0, !PT ;  /* 0x000000ff12127812 */ /* 0x000fe400078ec0ff */
[----:B------:R-:W-:Y:S02]  /*13c0*/  IADD3 R19, PT, PT, R15, -0x1, RZ ;  /* 0xffffffff0f137810 */ /* 0x000fe40007ffe0ff */
[----:B------:R-:W-:-:S02]  /*13d0*/  IADD3 R17, PT, PT, R18, -0x1, RZ ;  /* 0xffffffff12117810 */ /* 0x000fc40007ffe0ff */
[----:B------:R-:W-:-:S04]  /*13e0*/  ISETP.GT.U32.AND P0, PT, R19, 0xfd, PT ;  /* 0x000000fd1300780c */ /* 0x000fc80003f04070 */
[----:B------:R-:W-:-:S13]  /*13f0*/  ISETP.GT.U32.OR P0, PT, R17, 0xfd, P0 ;  /* 0x000000fd1100780c */ /* 0x000fda0000704470 */
[----:B------:R-:W-:Y:S01]  /*1400*/  @!P0 IMAD.MOV.U32 R17, RZ, RZ, RZ ;  /* 0x000000ffff118224 */ /* 0x000fe200078e00ff */
        /* <DEDUP_REMOVED lines=17> */
[----:B------:R-:W-:Y:S02]  /*1520*/  IADD3 R17, PT, PT, R18, -0x1, RZ ;  /* 0xffffffff12117810 */ /* 0x000fe40007ffe0ff */
[----:B------:R-:W-:Y:S02]  /*1530*/  ISETP.GE.AND P1, PT, R19, RZ, PT ;  /* 0x000000ff1300720c */ /* 0x000fe40003f26270 */
[----:B------:R-:W-:-:S11]  /*1540*/  ISETP.GE.AND P0, PT, R17, RZ, PT ;  /* 0x000000ff1100720c */ /* 0x000fd60003f06270 */
[----:B------:R-:W-:Y:S02]  /*1550*/  @!P1 FFMA R3, R3, 1.84467440737095516160e+19, RZ ;  /* 0x5f80000003039823 */ /* 0x000fe400000000ff */
[----:B------:R-:W-:Y:S01]  /*1560*/  @P0 MOV R17, RZ ;  /* 0x000000ff00110202 */ /* 0x000fe20000000f00 */
[----:B------:R-:W-:Y:S02]  /*1570*/  @!P0 IMAD.MOV.U32 R17, RZ, RZ, -0x40 ;  /* 0xffffffc0ff118424 */ /* 0x000fe400078e00ff */
[----:B------:R-:W-:-:S03]  /*1580*/  @!P0 FFMA R0, R0, 1.84467440737095516160e+19, RZ ;  /* 0x5f80000000008823 */ /* 0x000fc600000000ff */
[----:B------:R-:W-:-:S07]  /*1590*/  @!P1 IADD3 R17, PT, PT, R17, 0x40, RZ ;  /* 0x0000004011119810 */ /* 0x000fce0007ffe0ff */
.L_x_109:
        /* <DEDUP_REMOVED lines=30> */
[C---:B------:R-:W-:Y:S02]  /*1780*/  ISETP.NE.AND P2, PT, R15.reuse, RZ, PT ;  /* 0x000000ff0f00720c */ /* 0x040fe40003f45270 */
[----:B------:R-:W-:Y:S02]  /*1790*/  ISETP.NE.AND P1, PT, R15, RZ, PT ;  /* 0x000000ff0f00720c */ /* 0x000fe40003f25270 */
        /* <DEDUP_REMOVED lines=19> */
.L_x_116:
[----:B------:R-:W-:-:S04]  /*18d0*/  LOP3.LUT R3, R3, 0x80000000, RZ, 0xc0, !PT ;  /* 0x8000000003037812 */ /* 0x000fc800078ec0ff */
[----:B------:R-:W-:Y:S01]  /*18e0*/  LOP3.LUT R3, R3, 0x7f800000, RZ, 0xfc, !PT ;  /* 0x7f80000003037812 */ /* 0x000fe200078efcff */
[----:B------:R-:W-:Y:S06]  /*18f0*/  BRA `(.L_x_117) ;  /* 0x0000000000047947 */ /* 0x000fec0003800000 */
.L_x_115:
[----:B------:R-:W-:-:S07]  /*1900*/  LEA R3, R18, R3, 0x17 ;  /* 0x0000000312037211 */ /* 0x000fce00078eb8ff */
.L_x_117:
[----:B------:R-:W-:Y:S05]  /*1910*/  BSYNC.RECONVERGENT B2 ;  /* 0x0000000000027941 */ /* 0x000fea0003800200 */
.L_x_114:
[----:B------:R-:W-:Y:S05]  /*1920*/  BRA `(.L_x_118) ;  /* 0x0000000000207947 */ /* 0x000fea0003800000 */
.L_x_113:
[----:B------:R-:W-:-:S04]  /*1930*/  LOP3.LUT R3, R3, 0x80000000, R0, 0x48, !PT ;  /* 0x8000000003037812 */ /* 0x000fc800078e4800 */
[----:B------:R-:W-:Y:S01]  /*1940*/  LOP3.LUT R3, R3, 0x7f800000, RZ, 0xfc, !PT ;  /* 0x7f80000003037812 */ /* 0x000fe200078efcff */
[----:B------:R-:W-:Y:S06]  /*1950*/  BRA `(.L_x_118) ;  /* 0x0000000000147947 */ /* 0x000fec0003800000 */
.L_x_112:
[----:B------:R-:W-:Y:S01]  /*1960*/  LOP3.LUT R3, R3, 0x80000000, R0, 0x48, !PT ;  /* 0x8000000003037812 */ /* 0x000fe200078e4800 */
[----:B------:R-:W-:Y:S06]  /*1970*/  BRA `(.L_x_118) ;  /* 0x00000000000c7947 */ /* 0x000fec0003800000 */
.L_x_111:
[----:B------:R-:W0:Y:S01]  /*1980*/  MUFU.RSQ R3, -QNAN ;  /* 0xffc0000000037908 */ /* 0x000e220000001400 */
[----:B------:R-:W-:Y:S05]  /*1990*/  BRA `(.L_x_118) ;  /* 0x0000000000047947 */ /* 0x000fea0003800000 */
.L_x_110:
[----:B------:R-:W-:-:S07]  /*19a0*/  FADD.FTZ R3, R0, R3 ;  /* 0x0000000300037221 */ /* 0x000fce0000010000 */
.L_x_118:
[----:B------:R-:W-:Y:S05]  /*19b0*/  BSYNC.RECONVERGENT B1 ;  /* 0x0000000000017941 */ /* 0x000fea0003800200 */
.L_x_108:
[----:B------:R-:W-:-:S04]  /*19c0*/  HFMA2 R17, -RZ, RZ, 0, 0 ;  /* 0x00000000ff117431 */ /* 0x000fc800000001ff */
[----:B0-----:R-:W-:Y:S05]  /*19d0*/  RET.REL.NODEC R16 `(_Z6krnl_1PfS_S_S_S_S_S_S_S_S_S_S_S_S_S_S_S_S_fiiiS_S_S_if) ;  /* 0xffffffe410887950 */ /* 0x001fea0003c3ffff */
.L_x_119:
        /* <DEDUP_REMOVED lines=10> */
.L_x_135:


//--------------------- .nv.shared.reserved.0     --------------------------
	.section	.nv.shared.reserved.0,"aw",@nobits
	.weak		__nv_reservedSMEM_offset_0_alias
	.size		__nv_reservedSMEM_offset_0_alias, 0, 64
	.other		__nv_reservedSMEM_offset_0_alias,@"STO_CUDA_RESERVED_SHARED STV_DEFAULT"
__nv_reservedSMEM_offset_0_alias:
	.zero		0
	.zero		64


//--------------------- .nv.constant0._Z6krnl_9PfS_S_S_S_S_S_S_S_S_S_S_S_S_S_S_S_S_S_S_S_fiiiS_S_S_ --------------------------
	.section	.nv.constant0._Z6krnl_9PfS_S_S_S_S_S_S_S_S_S_S_S_S_S_S_S_S_S_S_S_fiiiS_S_S_,"a",@progbits
	.sectionflags	@""
	.align	4
.nv.constant0._Z6krnl_9PfS_S_S_S_S_S_S_S_S_S_S_S_S_S_S_S_S_S_S_S_fiiiS_S_S_:
	.zero		1104


//--------------------- .nv.constant0._Z6krnl_8PfS_S_S_S_S_S_S_S_S_S_S_S_S_S_S_S_S_S_S_S_S_S_S_S_S_ffiiiS_S_S_ --------------------------
	.section	.nv.constant0._Z6krnl_8PfS_S_S_S_S_S_S_S_S_S_S_S_S_S_S_S_S_S_S_S_S_S_S_S_S_ffiiiS_S_S_,"a",@progbits
	.sectionflags	@""
	.align	4
.nv.constant0._Z6krnl_8PfS_S_S_S_S_S_S_S_S_S_S_S_S_S_S_S_S_S_S_S_S_S_S_S_S_ffiiiS_S_S_:
	.zero		1152


//--------------------- .nv.constant0._Z6krnl_7PfS_S_S_S_S_S_S_S_S_S_S_iii --------------------------
	.section	.nv.constant0._Z6krnl_7PfS_S_S_S_S_S_S_S_S_S_S_iii,"a",@progbits
	.sectionflags	@""
	.align	4
.nv.constant0._Z6krnl_7PfS_S_S_S_S_S_S_S_S_S_S_iii:
	.zero		1004


//--------------------- .nv.constant0._Z9krnl_56zpPfS_S_S_S_S_S_S_S_S_S_S_iii --------------------------
	.section	.nv.constant0._Z9krnl_56zpPfS_S_S_S_S_S_S_S_S_S_S_iii,"a",@progbits
	.sectionflags	@""
	.align	4
.nv.constant0._Z9krnl_56zpPfS_S_S_S_S_S_S_S_S_S_S_iii:
	.zero		1004


//--------------------- .nv.constant0._Z7krnl_zpPfS_S_S_S_S_iii --------------------------
	.section	.nv.constant0._Z7krnl_zpPfS_S_S_S_S_iii,"a",@progbits
	.sectionflags	@""
	.align	4
.nv.constant0._Z7krnl_zpPfS_S_S_S_S_iii:
	.zero		956


//--------------------- .nv.constant0._Z6krnl_6PfS_S_S_S_S_iii --------------------------
	.section	.nv.constant0._Z6krnl_6PfS_S_S_S_S_iii,"a",@progbits
	.sectionflags	@""
	.align	4
.nv.constant0._Z6krnl_6PfS_S_S_S_S_iii:
	.zero		956


//--------------------- .nv.constant0._Z6krnl_5PfS_S_S_S_S_iii --------------------------
	.section	.nv.constant0._Z6krnl_5PfS_S_S_S_S_iii,"a",@progbits
	.sectionflags	@""
	.align	4
.nv.constant0._Z6krnl_5PfS_S_S_S_S_iii:
	.zero		956


//--------------------- .nv.constant0._Z6krnl_4PfS_S_S_S_S_S_S_S_S_S_S_fiii --------------------------
	.section	.nv.constant0._Z6krnl_4PfS_S_S_S_S_S_S_S_S_S_S_fiii,"a",@progbits
	.sectionflags	@""
	.align	4
.nv.constant0._Z6krnl_4PfS_S_S_S_S_S_S_S_S_S_S_fiii:
	.zero		1008


//--------------------- .nv.constant0._Z8krnl_23zPfS_S_S_S_S_S_S_S_S_S_S_fiii --------------------------
	.section	.nv.constant0._Z8krnl_23zPfS_S_S_S_S_S_S_S_S_S_S_fiii,"a",@progbits
	.sectionflags	@""
	.align	4
.nv.constant0._Z8krnl_23zPfS_S_S_S_S_S_S_S_S_S_S_fiii:
	.zero		1008


//--------------------- .nv.constant0._Z6krnl_zPfS_S_S_S_S_fiii --------------------------
	.section	.nv.constant0._Z6krnl_zPfS_S_S_S_S_fiii,"a",@progbits
	.sectionflags	@""
	.align	4
.nv.constant0._Z6krnl_zPfS_S_S_S_S_fiii:
	.zero		960


//--------------------- .nv.constant0._Z6krnl_3PfS_S_S_S_S_fiii --------------------------
	.section	.nv.constant0._Z6krnl_3PfS_S_S_S_S_fiii,"a",@progbits
	.sectionflags	@""
	.align	4
.nv.constant0._Z6krnl_3PfS_S_S_S_S_fiii:
	.zero		960


//--------------------- .nv.constant0._Z6krnl_2PfS_S_S_S_S_fiii --------------------------
	.section	.nv.constant0._Z6krnl_2PfS_S_S_S_S_fiii,"a",@progbits
	.sectionflags	@""
	.align	4
.nv.constant0._Z6krnl_2PfS_S_S_S_S_fiii:
	.zero		960


//--------------------- .nv.constant0._Z6krnl_1PfS_S_S_S_S_S_S_S_S_S_S_S_S_S_S_S_S_fiiiS_S_S_if --------------------------
	.section	.nv.constant0._Z6krnl_1PfS_S_S_S_S_S_S_S_S_S_S_S_S_S_S_S_S_fiiiS_S_S_if,"a",@progbits
	.sectionflags	@""
	.align	4
.nv.constant0._Z6krnl_1PfS_S_S_S_S_S_S_S_S_S_S_S_S_S_S_S_S_fiiiS_S_S_if:
	.zero		1088


//--------------------- SYMBOLS --------------------------

	.type		.nv.reservedSmem.offset0,@object
	.size		.nv.reservedSmem.offset0,0x4
